def attn_fwd(
    Q,
    K,
    V,
    Out,
    Lse,
    sm_scale,
    stride_qz,
    stride_qh,
    stride_qm,
    stride_qk,
    stride_kz,
    stride_kh,
    stride_kn,
    stride_kk,
    stride_vz,
    stride_vh,
    stride_vn,
    stride_vk,
    stride_oz,
    stride_oh,
    stride_om,
    stride_ok,
    seqlen_q,
    seqlen_k,
    BLOCK_M: tl.constexpr,
    BLOCK_N: tl.constexpr,
    HEAD_DIM: tl.constexpr,
    CAUSAL: tl.constexpr,
):
    start_m = tl.program_id(0)
    off_hz = tl.program_id(1)
    q_off = off_hz * stride_qh
    k_off = off_hz * stride_kh
    v_off = off_hz * stride_vh
    offs_m = start_m * BLOCK_M + tl.arange(0, BLOCK_M)
    offs_d = tl.arange(0, HEAD_DIM)
    offs_n = tl.arange(0, BLOCK_N)
    q_ptrs = Q + q_off + offs_m[:, None] * stride_qm + offs_d[None, :] * stride_qk
    k_ptrs = K + k_off + offs_d[:, None] * stride_kk + offs_n[None, :] * stride_kn
    v_ptrs = V + v_off + offs_n[:, None] * stride_vn + offs_d[None, :] * stride_vk
    m_i = tl.full([BLOCK_M], float("-inf"), dtype=tl.float32)
    l_i = tl.zeros([BLOCK_M], dtype=tl.float32) + 1.0
    acc = tl.zeros([BLOCK_M, HEAD_DIM], dtype=tl.float32)
    q = tl.load(q_ptrs)
    acc, l_i, m_i = _attn_fwd_inner(
        acc,
        l_i,
        m_i,
        q,
        k_ptrs,
        v_ptrs,
        sm_scale,
        stride_kn,
        stride_vn,
        start_m,
        seqlen_k,
        BLOCK_M,
        BLOCK_N,
        HEAD_DIM,
        CAUSAL,
    )
    acc = acc / l_i[:, None]
    lse = m_i + tl.math.log2(l_i) / 1.4426950408889634
    o_ptrs = (
        Out
        + off_hz * stride_oh
        + offs_m[:, None] * stride_om
        + offs_d[None, :] * stride_ok
    )
    tl.store(o_ptrs, acc.to(Out.dtype.element_ty))
    tl.store(Lse + off_hz * seqlen_q + offs_m, lse)

# config = {"BLOCK_M": 256, "BLOCK_N": 16, "HEAD_DIM": 512, "arch": "sm_80", "causal": false, "dtype": "fp16", "num_stages": 3, "num_warps": 8}
# arch = sm_80


// ===== COMPILED SASS (sm_80) =====

	.target	sm_80

	.elftype	@"ET_EXEC"


//--------------------- .note.nv.tkinfo           --------------------------
	.section	.note.nv.tkinfo,"",@"SHT_NOTE"
	.sectionflags	@"SHF_NOTE_NV_TKINFO"
	.tkinfo
        /*0018*/ 	.word	0x00000002
        /*0030*/ 	.string	""
        /*0030*/ 	.string	"ptxas"
        /*0030*/ 	.string	"Cuda compilation tools, release 13.0, V13.0.88"
        /*0030*/ 	.string	"Build cuda_13.0.r13.0/compiler.36424714_0"
        /*0030*/ 	.string	"-v  -suppress-debug-info  -lineinfo  -arch sm_80 "



//--------------------- .note.nv.cuinfo           --------------------------
	.section	.note.nv.cuinfo,"",@"SHT_NOTE"
	.sectionflags	@"SHF_NOTE_NV_CUINFO"
        /*0018*/ 	.short	0x0002
        /*001a*/ 	.short	0x0050
        /*001c*/ 	.short	0x0082
	.zero		2


//--------------------- .nv.info                  --------------------------
	.section	.nv.info,"",@"SHT_CUDA_INFO"
	.align	4


	//----- nvinfo : EIATTR_REGCOUNT
	.align		4
        /*0000*/ 	.byte	0x04, 0x2f
        /*0002*/ 	.short	(.L_2 - .L_1)
	.align		4
.L_1:
        /*0004*/ 	.word	index@(attn_fwd)
        /*0008*/ 	.word	0x00000020


	//----- nvinfo : EIATTR_FRAME_SIZE
	.align		4
.L_2:
        /*000c*/ 	.byte	0x04, 0x11
        /*000e*/ 	.short	(.L_4 - .L_3)
	.align		4
.L_3:
        /*0010*/ 	.word	index@(attn_fwd)
        /*0014*/ 	.word	0x00004300


	//----- nvinfo : EIATTR_MIN_STACK_SIZE
	.align		4
.L_4:
        /*0018*/ 	.byte	0x04, 0x12
        /*001a*/ 	.short	(.L_6 - .L_5)
	.align		4
.L_5:
        /*001c*/ 	.word	index@(attn_fwd)
        /*0020*/ 	.word	0x00004300
.L_6:


//--------------------- .nv.info.attn_fwd         --------------------------
	.section	.nv.info.attn_fwd,"",@"SHT_CUDA_INFO"
	.sectionflags	@""
	.align	4


	//----- nvinfo : EIATTR_CUDA_API_VERSION
	.align		4
        /*0000*/ 	.byte	0x04, 0x37
        /*0002*/ 	.short	(.L_8 - .L_7)
.L_7:
        /*0004*/ 	.word	0x00000082


	//----- nvinfo : EIATTR_SW2861232_WAR
	.align		4
.L_8:
        /*0008*/ 	.byte	0x01, 0x35
	.zero		2


	//----- nvinfo : EIATTR_PARAM_CBANK
	.align		4
        /*000c*/ 	.byte	0x04, 0x0a
        /*000e*/ 	.short	(.L_10 - .L_9)
	.align		4
.L_9:
        /*0010*/ 	.word	index@(.nv.constant0.attn_fwd)
        /*0014*/ 	.short	0x0160
        /*0016*/ 	.short	0x0088


	//----- nvinfo : EIATTR_CBANK_PARAM_SIZE
	.align		4
.L_10:
        /*0018*/ 	.byte	0x03, 0x19
        /*001a*/ 	.short	0x0088


	//----- nvinfo : EIATTR_KPARAM_INFO
	.align		4
        /*001c*/ 	.byte	0x04, 0x17
        /*001e*/ 	.short	(.L_12 - .L_11)
.L_11:
        /*0020*/ 	.word	0x00000000
        /*0024*/ 	.short	0x0019
        /*0026*/ 	.short	0x0080
        /*0028*/ 	.byte	0x00, 0xf4, 0x21, 0x00


	//----- nvinfo : EIATTR_KPARAM_INFO
	.align		4
.L_12:
        /*002c*/ 	.byte	0x04, 0x17
        /*002e*/ 	.short	(.L_14 - .L_13)
.L_13:
        /*0030*/ 	.word	0x00000000
        /*0034*/ 	.short	0x0018
        /*0036*/ 	.short	0x0078
        /*0038*/ 	.byte	0x00, 0xf4, 0x21, 0x00


	//----- nvinfo : EIATTR_KPARAM_INFO
	.align		4
.L_14:
        /*003c*/ 	.byte	0x04, 0x17
        /*003e*/ 	.short	(.L_16 - .L_15)
.L_15:
        /*0040*/ 	.word	0x00000000
        /*0044*/ 	.short	0x0017
        /*0046*/ 	.short	0x0070
        /*0048*/ 	.byte	0x00, 0xf0, 0x11, 0x00


	//----- nvinfo : EIATTR_KPARAM_INFO
	.align		4
.L_16:
        /*004c*/ 	.byte	0x04, 0x17
        /*004e*/ 	.short	(.L_18 - .L_17)
.L_17:
        /*0050*/ 	.word	0x00000000
        /*0054*/ 	.short	0x0016
        /*0056*/ 	.short	0x006c
        /*0058*/ 	.byte	0x00, 0xf0, 0x11, 0x00


	//----- nvinfo : EIATTR_KPARAM_INFO
	.align		4
.L_18:
        /*005c*/ 	.byte	0x04, 0x17
        /*005e*/ 	.short	(.L_20 - .L_19)
.L_19:
        /*0060*/ 	.word	0x00000000
        /*0064*/ 	.short	0x0015
        /*0066*/ 	.short	0x0068
        /*0068*/ 	.byte	0x00, 0xf0, 0x11, 0x00


	//----- nvinfo : EIATTR_KPARAM_INFO
	.align		4
.L_20:
        /*006c*/ 	.byte	0x04, 0x17
        /*006e*/ 	.short	(.L_22 - .L_21)
.L_21:
        /*0070*/ 	.word	0x00000000
        /*0074*/ 	.short	0x0014
        /*0076*/ 	.short	0x0064
        /*0078*/ 	.byte	0x00, 0xf0, 0x11, 0x00


	//----- nvinfo : EIATTR_KPARAM_INFO
	.align		4
.L_22:
        /*007c*/ 	.byte	0x04, 0x17
        /*007e*/ 	.short	(.L_24 - .L_23)
.L_23:
        /*0080*/ 	.word	0x00000000
        /*0084*/ 	.short	0x0013
        /*0086*/ 	.short	0x0060
        /*0088*/ 	.byte	0x00, 0xf0, 0x11, 0x00


	//----- nvinfo : EIATTR_KPARAM_INFO
	.align		4
.L_24:
        /*008c*/ 	.byte	0x04, 0x17
        /*008e*/ 	.short	(.L_26 - .L_25)
.L_25:
        /*0090*/ 	.word	0x00000000
        /*0094*/ 	.short	0x0012
        /*0096*/ 	.short	0x005c
        /*0098*/ 	.byte	0x00, 0xf0, 0x11, 0x00


	//----- nvinfo : EIATTR_KPARAM_INFO
	.align		4
.L_26:
        /*009c*/ 	.byte	0x04, 0x17
        /*009e*/ 	.short	(.L_28 - .L_27)
.L_27:
        /*00a0*/ 	.word	0x00000000
        /*00a4*/ 	.short	0x0011
        /*00a6*/ 	.short	0x0058
        /*00a8*/ 	.byte	0x00, 0xf0, 0x11, 0x00


	//----- nvinfo : EIATTR_KPARAM_INFO
	.align		4
.L_28:
        /*00ac*/ 	.byte	0x04, 0x17
        /*00ae*/ 	.short	(.L_30 - .L_29)
.L_29:
        /*00b0*/ 	.word	0x00000000
        /*00b4*/ 	.short	0x0010
        /*00b6*/ 	.short	0x0054
        /*00b8*/ 	.byte	0x00, 0xf0, 0x11, 0x00


	//----- nvinfo : EIATTR_KPARAM_INFO
	.align		4
.L_30:
        /*00bc*/ 	.byte	0x04, 0x17
        /*00be*/ 	.short	(.L_32 - .L_31)
.L_31:
        /*00c0*/ 	.word	0x00000000
        /*00c4*/ 	.short	0x000f
        /*00c6*/ 	.short	0x0050
        /*00c8*/ 	.byte	0x00, 0xf0, 0x11, 0x00


	//----- nvinfo : EIATTR_KPARAM_INFO
	.align		4
.L_32:
        /*00cc*/ 	.byte	0x04, 0x17
        /*00ce*/ 	.short	(.L_34 - .L_33)
.L_33:
        /*00d0*/ 	.word	0x00000000
        /*00d4*/ 	.short	0x000e
        /*00d6*/ 	.short	0x004c
        /*00d8*/ 	.byte	0x00, 0xf0, 0x11, 0x00


	//----- nvinfo : EIATTR_KPARAM_INFO
	.align		4
.L_34:
        /*00dc*/ 	.byte	0x04, 0x17
        /*00de*/ 	.short	(.L_36 - .L_35)
.L_35:
        /*00e0*/ 	.word	0x00000000
        /*00e4*/ 	.short	0x000d
        /*00e6*/ 	.short	0x0048
        /*00e8*/ 	.byte	0x00, 0xf0, 0x11, 0x00


	//----- nvinfo : EIATTR_KPARAM_INFO
	.align		4
.L_36:
        /*00ec*/ 	.byte	0x04, 0x17
        /*00ee*/ 	.short	(.L_38 - .L_37)
.L_37:
        /*00f0*/ 	.word	0x00000000
        /*00f4*/ 	.short	0x000c
        /*00f6*/ 	.short	0x0044
        /*00f8*/ 	.byte	0x00, 0xf0, 0x11, 0x00


	//----- nvinfo : EIATTR_KPARAM_INFO
	.align		4
.L_38:
        /*00fc*/ 	.byte	0x04, 0x17
        /*00fe*/ 	.short	(.L_40 - .L_39)
.L_39:
        /*0100*/ 	.word	0x00000000
        /*0104*/ 	.short	0x000b
        /*0106*/ 	.short	0x0040
        /*0108*/ 	.byte	0x00, 0xf0, 0x11, 0x00


	//----- nvinfo : EIATTR_KPARAM_INFO
	.align		4
.L_40:
        /*010c*/ 	.byte	0x04, 0x17
        /*010e*/ 	.short	(.L_42 - .L_41)
.L_41:
        /*0110*/ 	.word	0x00000000
        /*0114*/ 	.short	0x000a
        /*0116*/ 	.short	0x003c
        /*0118*/ 	.byte	0x00, 0xf0, 0x11, 0x00


	//----- nvinfo : EIATTR_KPARAM_INFO
	.align		4
.L_42:
        /*011c*/ 	.byte	0x04, 0x17
        /*011e*/ 	.short	(.L_44 - .L_43)
.L_43:
        /*0120*/ 	.word	0x00000000
        /*0124*/ 	.short	0x0009
        /*0126*/ 	.short	0x0038
        /*0128*/ 	.byte	0x00, 0xf0, 0x11, 0x00


	//----- nvinfo : EIATTR_KPARAM_INFO
	.align		4
.L_44:
        /*012c*/ 	.byte	0x04, 0x17
        /*012e*/ 	.short	(.L_46 - .L_45)
.L_45:
        /*0130*/ 	.word	0x00000000
        /*0134*/ 	.short	0x0008
        /*0136*/ 	.short	0x0034
        /*0138*/ 	.byte	0x00, 0xf0, 0x11, 0x00


	//----- nvinfo : EIATTR_KPARAM_INFO
	.align		4
.L_46:
        /*013c*/ 	.byte	0x04, 0x17
        /*013e*/ 	.short	(.L_48 - .L_47)
.L_47:
        /*0140*/ 	.word	0x00000000
        /*0144*/ 	.short	0x0007
        /*0146*/ 	.short	0x0030
        /*0148*/ 	.byte	0x00, 0xf0, 0x11, 0x00


	//----- nvinfo : EIATTR_KPARAM_INFO
	.align		4
.L_48:
        /*014c*/ 	.byte	0x04, 0x17
        /*014e*/ 	.short	(.L_50 - .L_49)
.L_49:
        /*0150*/ 	.word	0x00000000
        /*0154*/ 	.short	0x0006
        /*0156*/ 	.short	0x002c
        /*0158*/ 	.byte	0x00, 0xf0, 0x11, 0x00


	//----- nvinfo : EIATTR_KPARAM_INFO
	.align		4
.L_50:
        /*015c*/ 	.byte	0x04, 0x17
        /*015e*/ 	.short	(.L_52 - .L_51)
.L_51:
        /*0160*/ 	.word	0x00000000
        /*0164*/ 	.short	0x0005
        /*0166*/ 	.short	0x0028
        /*0168*/ 	.byte	0x00, 0xf0, 0x11, 0x00


	//----- nvinfo : EIATTR_KPARAM_INFO
	.align		4
.L_52:
        /*016c*/ 	.byte	0x04, 0x17
        /*016e*/ 	.short	(.L_54 - .L_53)
.L_53:
        /*0170*/ 	.word	0x00000000
        /*0174*/ 	.short	0x0004
        /*0176*/ 	.short	0x0020
        /*0178*/ 	.byte	0x00, 0xf4, 0x21, 0x00


	//----- nvinfo : EIATTR_KPARAM_INFO
	.align		4
.L_54:
        /*017c*/ 	.byte	0x04, 0x17
        /*017e*/ 	.short	(.L_56 - .L_55)
.L_55:
        /*0180*/ 	.word	0x00000000
        /*0184*/ 	.short	0x0003
        /*0186*/ 	.short	0x0018
        /*0188*/ 	.byte	0x00, 0xf4, 0x21, 0x00


	//----- nvinfo : EIATTR_KPARAM_INFO
	.align		4
.L_56:
        /*018c*/ 	.byte	0x04, 0x17
        /*018e*/ 	.short	(.L_58 - .L_57)
.L_57:
        /*0190*/ 	.word	0x00000000
        /*0194*/ 	.short	0x0002
        /*0196*/ 	.short	0x0010
        /*0198*/ 	.byte	0x00, 0xf4, 0x21, 0x00


	//----- nvinfo : EIATTR_KPARAM_INFO
	.align		4
.L_58:
        /*019c*/ 	.byte	0x04, 0x17
        /*019e*/ 	.short	(.L_60 - .L_59)
.L_59:
        /*01a0*/ 	.word	0x00000000
        /*01a4*/ 	.short	0x0001
        /*01a6*/ 	.short	0x0008
        /*01a8*/ 	.byte	0x00, 0xf4, 0x21, 0x00


	//----- nvinfo : EIATTR_KPARAM_INFO
	.align		4
.L_60:
        /*01ac*/ 	.byte	0x04, 0x17
        /*01ae*/ 	.short	(.L_62 - .L_61)
.L_61:
        /*01b0*/ 	.word	0x00000000
        /*01b4*/ 	.short	0x0000
        /*01b6*/ 	.short	0x0000
        /*01b8*/ 	.byte	0x00, 0xf4, 0x21, 0x00


	//----- nvinfo : EIATTR_MAXREG_COUNT
	.align		4
.L_62:
        /*01bc*/ 	.byte	0x03, 0x1b
        /*01be*/ 	.short	0x00ff


	//----- nvinfo : EIATTR_NUM_BARRIERS
	.align		4
        /*01c0*/ 	.byte	0x02, 0x4c
        /*01c2*/ 	.byte	0x01
	.zero		1


	//----- nvinfo : EIATTR_ANNOTATIONS
	.align		4
        /*01c4*/ 	.byte	0x04, 0x55
        /*01c6*/ 	.short	(.L_64 - .L_63)


	//   ....[0]....
.L_63:
        /*01c8*/ 	.word	0x00000001
        /*01cc*/ 	.byte	0xa0, 0x01, 0x00, 0x00, 0x01, 0x00, 0x00, 0x00, 0x00, 0x02, 0x00, 0x00, 0x01, 0x00, 0x00, 0x00
        /* <DEDUP_REMOVED lines=1750> */
        /*6f3c*/ 	.byte	0x90, 0xba, 0x01, 0x00, 0x01, 0x00, 0x00, 0x00, 0xa0, 0xba, 0x01, 0x00


	//----- nvinfo : EIATTR_MERCURY_ISA_VERSION
	.align		4
.L_64:
        /*6f48*/ 	.byte	0x03, 0x5f
        /*6f4a*/ 	.short	0x0000


	//----- nvinfo : EIATTR_COOP_GROUP_MASK_REGIDS
	.align		4
        /*6f4c*/ 	.byte	0x04, 0x29
        /*6f4e*/ 	.short	(.L_66 - .L_65)


	//   ....[0]....
.L_65:
        /*6f50*/ 	.word	0xffffffff


	//   ....[1]....
        /*6f54*/ 	.word	0xffffffff


	//   ....[2]....
        /*6f58*/ 	.word	0xffffffff


	//   ....[3]....
        /*6f5c*/ 	.word	0xffffffff


	//   ....[4]....
        /*6f60*/ 	.word	0xffffffff


	//   ....[5]....
        /*6f64*/ 	.word	0xffffffff


	//   ....[6]....
        /*6f68*/ 	.word	0xffffffff


	//   ....[7]....
        /*6f6c*/ 	.word	0xffffffff


	//   ....[8]....
        /*6f70*/ 	.word	0xffffffff


	//   ....[9]....
        /*6f74*/ 	.word	0xffffffff


	//   ....[10]....
        /*6f78*/ 	.word	0xffffffff


	//   ....[11]....
        /*6f7c*/ 	.word	0xffffffff


	//   ....[12]....
        /*6f80*/ 	.word	0xffffffff


	//   ....[13]....
        /*6f84*/ 	.word	0xffffffff


	//   ....[14]....
        /*6f88*/ 	.word	0xffffffff


	//   ....[15]....
        /*6f8c*/ 	.word	0xffffffff


	//   ....[16]....
        /*6f90*/ 	.word	0xffffffff


	//   ....[17]....
        /*6f94*/ 	.word	0xffffffff


	//   ....[18]....
        /*6f98*/ 	.word	0xffffffff


	//   ....[19]....
        /*6f9c*/ 	.word	0xffffffff


	//   ....[20]....
        /*6fa0*/ 	.word	0xffffffff


	//   ....[21]....
        /*6fa4*/ 	.word	0xffffffff


	//   ....[22]....
        /*6fa8*/ 	.word	0xffffffff


	//   ....[23]....
        /*6fac*/ 	.word	0xffffffff


	//   ....[24]....
        /*6fb0*/ 	.word	0xffffffff


	//   ....[25]....
        /*6fb4*/ 	.word	0xffffffff


	//   ....[26]....
        /*6fb8*/ 	.word	0xffffffff


	//   ....[27]....
        /*6fbc*/ 	.word	0xffffffff


	//   ....[28]....
        /*6fc0*/ 	.word	0xffffffff


	//   ....[29]....
        /*6fc4*/ 	.word	0xffffffff


	//   ....[30]....
        /*6fc8*/ 	.word	0xffffffff


	//   ....[31]....
        /*6fcc*/ 	.word	0xffffffff


	//   ....[32]....
        /*6fd0*/ 	.word	0xffffffff


	//   ....[33]....
        /*6fd4*/ 	.word	0xffffffff


	//   ....[34]....
        /*6fd8*/ 	.word	0xffffffff


	//   ....[35]....
        /*6fdc*/ 	.word	0xffffffff


	//   ....[36]....
        /*6fe0*/ 	.word	0xffffffff


	//   ....[37]....
        /*6fe4*/ 	.word	0xffffffff


	//   ....[38]....
        /*6fe8*/ 	.word	0xffffffff


	//   ....[39]....
        /*6fec*/ 	.word	0xffffffff


	//   ....[40]....
        /*6ff0*/ 	.word	0xffffffff


	//   ....[41]....
        /*6ff4*/ 	.word	0xffffffff


	//   ....[42]....
        /*6ff8*/ 	.word	0xffffffff


	//   ....[43]....
        /*6ffc*/ 	.word	0xffffffff


	//   ....[44]....
        /*7000*/ 	.word	0xffffffff


	//   ....[45]....
        /*7004*/ 	.word	0xffffffff


	//   ....[46]....
        /*7008*/ 	.word	0xffffffff


	//   ....[47]....
        /*700c*/ 	.word	0xffffffff


	//   ....[48]....
        /*7010*/ 	.word	0xffffffff


	//   ....[49]....
        /*7014*/ 	.word	0xffffffff


	//   ....[50]....
        /*7018*/ 	.word	0xffffffff


	//   ....[51]....
        /*701c*/ 	.word	0xffffffff


	//   ....[52]....
        /*7020*/ 	.word	0xffffffff


	//   ....[53]....
        /*7024*/ 	.word	0xffffffff


	//   ....[54]....
        /*7028*/ 	.word	0xffffffff


	//   ....[55]....
        /*702c*/ 	.word	0xffffffff


	//   ....[56]....
        /*7030*/ 	.word	0xffffffff


	//   ....[57]....
        /*7034*/ 	.word	0xffffffff


	//   ....[58]....
        /*7038*/ 	.word	0xffffffff


	//   ....[59]....
        /*703c*/ 	.word	0xffffffff


	//   ....[60]....
        /*7040*/ 	.word	0xffffffff


	//   ....[61]....
        /*7044*/ 	.word	0xffffffff


	//   ....[62]....
        /*7048*/ 	.word	0xffffffff


	//   ....[63]....
        /*704c*/ 	.word	0xffffffff


	//   ....[64]....
        /*7050*/ 	.word	0xffffffff


	//   ....[65]....
        /*7054*/ 	.word	0xffffffff


	//   ....[66]....
        /*7058*/ 	.word	0xffffffff


	//   ....[67]....
        /*705c*/ 	.word	0xffffffff


	//   ....[68]....
        /*7060*/ 	.word	0xffffffff


	//   ....[69]....
        /*7064*/ 	.word	0xffffffff


	//   ....[70]....
        /*7068*/ 	.word	0xffffffff


	//   ....[71]....
        /*706c*/ 	.word	0xffffffff


	//   ....[72]....
        /*7070*/ 	.word	0xffffffff


	//   ....[73]....
        /*7074*/ 	.word	0xffffffff


	//   ....[74]....
        /*7078*/ 	.word	0xffffffff


	//   ....[75]....
        /*707c*/ 	.word	0xffffffff


	//   ....[76]....
        /*7080*/ 	.word	0xffffffff


	//   ....[77]....
        /*7084*/ 	.word	0xffffffff


	//   ....[78]....
        /*7088*/ 	.word	0xffffffff


	//   ....[79]....
        /*708c*/ 	.word	0xffffffff


	//   ....[80]....
        /*7090*/ 	.word	0xffffffff


	//   ....[81]....
        /*7094*/ 	.word	0xffffffff


	//   ....[82]....
        /*7098*/ 	.word	0xffffffff


	//   ....[83]....
        /*709c*/ 	.word	0xffffffff


	//   ....[84]....
        /*70a0*/ 	.word	0xffffffff


	//   ....[85]....
        /*70a4*/ 	.word	0xffffffff


	//   ....[86]....
        /*70a8*/ 	.word	0xffffffff


	//   ....[87]....
        /*70ac*/ 	.word	0xffffffff


	//   ....[88]....
        /*70b0*/ 	.word	0xffffffff


	//   ....[89]....
        /*70b4*/ 	.word	0xffffffff


	//   ....[90]....
        /*70b8*/ 	.word	0xffffffff


	//   ....[91]....
        /*70bc*/ 	.word	0xffffffff


	//   ....[92]....
        /*70c0*/ 	.word	0xffffffff


	//   ....[93]....
        /*70c4*/ 	.word	0xffffffff


	//   ....[94]....
        /*70c8*/ 	.word	0xffffffff


	//   ....[95]....
        /*70cc*/ 	.word	0xffffffff


	//   ....[96]....
        /*70d0*/ 	.word	0xffffffff


	//   ....[97]....
        /*70d4*/ 	.word	0xffffffff


	//   ....[98]....
        /*70d8*/ 	.word	0xffffffff


	//   ....[99]....
        /*70dc*/ 	.word	0xffffffff


	//   ....[100]....
        /*70e0*/ 	.word	0xffffffff


	//   ....[101]....
        /*70e4*/ 	.word	0xffffffff


	//   ....[102]....
        /*70e8*/ 	.word	0xffffffff


	//   ....[103]....
        /*70ec*/ 	.word	0xffffffff


	//   ....[104]....
        /*70f0*/ 	.word	0xffffffff


	//   ....[105]....
        /*70f4*/ 	.word	0xffffffff


	//   ....[106]....
        /*70f8*/ 	.word	0xffffffff


	//   ....[107]....
        /*70fc*/ 	.word	0xffffffff


	//   ....[108]....
        /*7100*/ 	.word	0xffffffff


	//   ....[109]....
        /*7104*/ 	.word	0xffffffff


	//   ....[110]....
        /*7108*/ 	.word	0xffffffff


	//   ....[111]....
        /*710c*/ 	.word	0xffffffff


	//   ....[112]....
        /*7110*/ 	.word	0xffffffff


	//   ....[113]....
        /*7114*/ 	.word	0xffffffff


	//   ....[114]....
        /*7118*/ 	.word	0xffffffff


	//   ....[115]....
        /*711c*/ 	.word	0xffffffff


	//   ....[116]....
        /*7120*/ 	.word	0xffffffff


	//   ....[117]....
        /*7124*/ 	.word	0xffffffff


	//   ....[118]....
        /*7128*/ 	.word	0xffffffff


	//   ....[119]....
        /*712c*/ 	.word	0xffffffff


	//   ....[120]....
        /*7130*/ 	.word	0xffffffff


	//   ....[121]....
        /*7134*/ 	.word	0xffffffff


	//   ....[122]....
        /*7138*/ 	.word	0xffffffff


	//   ....[123]....
        /*713c*/ 	.word	0xffffffff


	//   ....[124]....
        /*7140*/ 	.word	0xffffffff


	//   ....[125]....
        /*7144*/ 	.word	0xffffffff


	//   ....[126]....
        /*7148*/ 	.word	0xffffffff


	//   ....[127]....
        /*714c*/ 	.word	0xffffffff


	//   ....[128]....
        /*7150*/ 	.word	0xffffffff


	//   ....[129]....
        /*7154*/ 	.word	0xffffffff


	//   ....[130]....
        /*7158*/ 	.word	0xffffffff


	//   ....[131]....
        /*715c*/ 	.word	0xffffffff


	//   ....[132]....
        /*7160*/ 	.word	0xffffffff


	//   ....[133]....
        /*7164*/ 	.word	0xffffffff


	//   ....[134]....
        /*7168*/ 	.word	0xffffffff


	//   ....[135]....
        /*716c*/ 	.word	0xffffffff


	//----- nvinfo : EIATTR_COOP_GROUP_INSTR_OFFSETS
	.align		4
.L_66:
        /*7170*/ 	.byte	0x04, 0x28
        /*7172*/ 	.short	(.L_68 - .L_67)


	//   ....[0]....
.L_67:
        /*7174*/ 	.word	0x00041180


	//   ....[1]....
        /*7178*/ 	.word	0x00041190


	//   ....[2]....
        /*717c*/ 	.word	0x000415e0


	//   ....[3]....
        /*7180*/ 	.word	0x000417a0


	//   ....[4]....
        /*7184*/ 	.word	0x00041ab0


	//   ....[5]....
        /*7188*/ 	.word	0x00041af0


	//   ....[6]....
        /*718c*/ 	.word	0x00041b30


	//   ....[7]....
        /*7190*/ 	.word	0x00041c00


	//   ....[8]....
        /*7194*/ 	.word	0x00041c60


	//   ....[9]....
        /*7198*/ 	.word	0x00041c70


	//   ....[10]....
        /*719c*/ 	.word	0x00041c80


	//   ....[11]....
        /*71a0*/ 	.word	0x00041c90


	//   ....[12]....
        /*71a4*/ 	.word	0x00041cb0


	//   ....[13]....
        /*71a8*/ 	.word	0x00041cc0


	//   ....[14]....
        /*71ac*/ 	.word	0x00041cd0


	//   ....[15]....
        /*71b0*/ 	.word	0x00041ce0


	//   ....[16]....
        /*71b4*/ 	.word	0x00041cf0


	//   ....[17]....
        /*71b8*/ 	.word	0x00041d00


	//   ....[18]....
        /*71bc*/ 	.word	0x00041d10


	//   ....[19]....
        /*71c0*/ 	.word	0x00041d20


	//   ....[20]....
        /*71c4*/ 	.word	0x00041d40


	//   ....[21]....
        /*71c8*/ 	.word	0x00041d90


	//   ....[22]....
        /*71cc*/ 	.word	0x00041e10


	//   ....[23]....
        /*71d0*/ 	.word	0x00041e20


	//   ....[24]....
        /*71d4*/ 	.word	0x00041e40


	//   ....[25]....
        /*71d8*/ 	.word	0x00041e80


	//   ....[26]....
        /*71dc*/ 	.word	0x00041e90


	//   ....[27]....
        /*71e0*/ 	.word	0x00041ea0


	//   ....[28]....
        /*71e4*/ 	.word	0x00041eb0


	//   ....[29]....
        /*71e8*/ 	.word	0x00041f40


	//   ....[30]....
        /*71ec*/ 	.word	0x00041fa0


	//   ....[31]....
        /*71f0*/ 	.word	0x00041fc0


	//   ....[32]....
        /*71f4*/ 	.word	0x000421e0


	//   ....[33]....
        /*71f8*/ 	.word	0x000421f0


	//   ....[34]....
        /*71fc*/ 	.word	0x00042630


	//   ....[35]....
        /*7200*/ 	.word	0x00042670


	//   ....[36]....
        /*7204*/ 	.word	0x000426f0


	//   ....[37]....
        /*7208*/ 	.word	0x00042700


	//   ....[38]....
        /*720c*/ 	.word	0x00042750


	//   ....[39]....
        /*7210*/ 	.word	0x00042780


	//   ....[40]....
        /*7214*/ 	.word	0x000427b0


	//   ....[41]....
        /*7218*/ 	.word	0x000427c0


	//   ....[42]....
        /*721c*/ 	.word	0x000427d0


	//   ....[43]....
        /*7220*/ 	.word	0x000427f0


	//   ....[44]....
        /*7224*/ 	.word	0x00042800


	//   ....[45]....
        /*7228*/ 	.word	0x00042810


	//   ....[46]....
        /*722c*/ 	.word	0x00042820


	//   ....[47]....
        /*7230*/ 	.word	0x00042840


	//   ....[48]....
        /*7234*/ 	.word	0x00042850


	//   ....[49]....
        /*7238*/ 	.word	0x00042870


	//   ....[50]....
        /*723c*/ 	.word	0x00042890


	//   ....[51]....
        /*7240*/ 	.word	0x000428b0


	//   ....[52]....
        /*7244*/ 	.word	0x000428e0


	//   ....[53]....
        /*7248*/ 	.word	0x00042910


	//   ....[54]....
        /*724c*/ 	.word	0x00042920


	//   ....[55]....
        /*7250*/ 	.word	0x00042930


	//   ....[56]....
        /*7254*/ 	.word	0x00042970


	//   ....[57]....
        /*7258*/ 	.word	0x00042980


	//   ....[58]....
        /*725c*/ 	.word	0x00042a30


	//   ....[59]....
        /*7260*/ 	.word	0x00042a40


	//   ....[60]....
        /*7264*/ 	.word	0x00042a50


	//   ....[61]....
        /*7268*/ 	.word	0x00042a90


	//   ....[62]....
        /*726c*/ 	.word	0x00042aa0


	//   ....[63]....
        /*7270*/ 	.word	0x00042ab0


	//   ....[64]....
        /*7274*/ 	.word	0x00042ca0


	//   ....[65]....
        /*7278*/ 	.word	0x00042cb0


	//   ....[66]....
        /*727c*/ 	.word	0x00042eb0


	//   ....[67]....
        /*7280*/ 	.word	0x00042f80


	//   ....[68]....
        /*7284*/ 	.word	0x00043270


	//   ....[69]....
        /*7288*/ 	.word	0x000434a0


	//   ....[70]....
        /*728c*/ 	.word	0x000434b0


	//   ....[71]....
        /*7290*/ 	.word	0x00043660


	//   ....[72]....
        /*7294*/ 	.word	0x00043700


	//   ....[73]....
        /*7298*/ 	.word	0x00043720


	//   ....[74]....
        /*729c*/ 	.word	0x00043730


	//   ....[75]....
        /*72a0*/ 	.word	0x00043840


	//   ....[76]....
        /*72a4*/ 	.word	0x00043850


	//   ....[77]....
        /*72a8*/ 	.word	0x000438e0


	//   ....[78]....
        /*72ac*/ 	.word	0x000438f0


	//   ....[79]....
        /*72b0*/ 	.word	0x00043920


	//   ....[80]....
        /*72b4*/ 	.word	0x00043930


	//   ....[81]....
        /*72b8*/ 	.word	0x00043980


	//   ....[82]....
        /*72bc*/ 	.word	0x000439c0


	//   ....[83]....
        /*72c0*/ 	.word	0x000439d0


	//   ....[84]....
        /*72c4*/ 	.word	0x00043ae0


	//   ....[85]....
        /*72c8*/ 	.word	0x00043c50


	//   ....[86]....
        /*72cc*/ 	.word	0x00043c90


	//   ....[87]....
        /*72d0*/ 	.word	0x00043d30


	//   ....[88]....
        /*72d4*/ 	.word	0x00043da0


	//   ....[89]....
        /*72d8*/ 	.word	0x00043ee0


	//   ....[90]....
        /*72dc*/ 	.word	0x00044050


	//   ....[91]....
        /*72e0*/ 	.word	0x000440a0


	//   ....[92]....
        /*72e4*/ 	.word	0x00044230


	//   ....[93]....
        /*72e8*/ 	.word	0x00044240


	//   ....[94]....
        /*72ec*/ 	.word	0x00044290


	//   ....[95]....
        /*72f0*/ 	.word	0x000442e0


	//   ....[96]....
        /*72f4*/ 	.word	0x00044360


	//   ....[97]....
        /*72f8*/ 	.word	0x00044370


	//   ....[98]....
        /*72fc*/ 	.word	0x000444a0


	//   ....[99]....
        /*7300*/ 	.word	0x00044630


	//   ....[100]....
        /*7304*/ 	.word	0x00044640


	//   ....[101]....
        /*7308*/ 	.word	0x00044670


	//   ....[102]....
        /*730c*/ 	.word	0x000447f0


	//   ....[103]....
        /*7310*/ 	.word	0x00044800


	//   ....[104]....
        /*7314*/ 	.word	0x00044880


	//   ....[105]....
        /*7318*/ 	.word	0x00044910


	//   ....[106]....
        /*731c*/ 	.word	0x00044a10


	//   ....[107]....
        /*7320*/ 	.word	0x00044b20


	//   ....[108]....
        /*7324*/ 	.word	0x00044b90


	//   ....[109]....
        /*7328*/ 	.word	0x00044c60


	//   ....[110]....
        /*732c*/ 	.word	0x00044cb0


	//   ....[111]....
        /*7330*/ 	.word	0x00044cc0


	//   ....[112]....
        /*7334*/ 	.word	0x00044da0


	//   ....[113]....
        /*7338*/ 	.word	0x00044dd0


	//   ....[114]....
        /*733c*/ 	.word	0x00045040


	//   ....[115]....
        /*7340*/ 	.word	0x00045090


	//   ....[116]....
        /*7344*/ 	.word	0x000450a0


	//   ....[117]....
        /*7348*/ 	.word	0x000450b0


	//   ....[118]....
        /*734c*/ 	.word	0x000451c0


	//   ....[119]....
        /*7350*/ 	.word	0x00045270


	//   ....[120]....
        /*7354*/ 	.word	0x00045280


	//   ....[121]....
        /*7358*/ 	.word	0x000452f0


	//   ....[122]....
        /*735c*/ 	.word	0x00045490


	//   ....[123]....
        /*7360*/ 	.word	0x000454a0


	//   ....[124]....
        /*7364*/ 	.word	0x000455c0


	//   ....[125]....
        /*7368*/ 	.word	0x00045730


	//   ....[126]....
        /*736c*/ 	.word	0x000457c0


	//   ....[127]....
        /*7370*/ 	.word	0x000457d0


	//   ....[128]....
        /*7374*/ 	.word	0x000457e0


	//   ....[129]....
        /*7378*/ 	.word	0x000457f0


	//   ....[130]....
        /*737c*/ 	.word	0x00045850


	//   ....[131]....
        /*7380*/ 	.word	0x00045880


	//   ....[132]....
        /*7384*/ 	.word	0x00045890


	//   ....[133]....
        /*7388*/ 	.word	0x000458b0


	//   ....[134]....
        /*738c*/ 	.word	0x00045980


	//   ....[135]....
        /*7390*/ 	.word	0x00045990


	//----- nvinfo : EIATTR_EXIT_INSTR_OFFSETS
	.align		4
.L_68:
        /*7394*/ 	.byte	0x04, 0x1c
        /*7396*/ 	.short	(.L_70 - .L_69)


	//   ....[0]....
.L_69:
        /*7398*/ 	.word	0x0008a810


	//----- nvinfo : EIATTR_REQNTID
	.align		4
.L_70:
        /*739c*/ 	.byte	0x04, 0x10
        /*739e*/ 	.short	(.L_72 - .L_71)
.L_71:
        /*73a0*/ 	.word	0x00000100
        /*73a4*/ 	.word	0x00000001
        /*73a8*/ 	.word	0x00000001
.L_72:


//--------------------- .nv.callgraph             --------------------------
	.section	.nv.callgraph,"",@"SHT_CUDA_CALLGRAPH"
	.align	4
	.sectionentsize	8
	.align		4
        /*0000*/ 	.word	0x00000000
	.align		4
        /*0004*/ 	.word	0xffffffff
	.align		4
        /*0008*/ 	.word	0x00000000
	.align		4
        /*000c*/ 	.word	0xfffffffe
	.align		4
        /*0010*/ 	.word	0x00000000
	.align		4
        /*0014*/ 	.word	0xfffffffd
	.align		4
        /*0018*/ 	.word	0x00000000
	.align		4
        /*001c*/ 	.word	0xfffffffc


//--------------------- .nv.rel.action            --------------------------
	.section	.nv.rel.action,"",@"SHT_CUDA_RELOCINFO"
	.align	8
	.sectionentsize	8
        /*0000*/ 	.byte	0x73, 0x00, 0x00, 0x00, 0x00, 0x00, 0x00, 0x00, 0x00, 0x00, 0x00, 0x11, 0x25, 0x00, 0x05, 0x36


//--------------------- .nv.constant4             --------------------------
	.section	.nv.constant4,"a",@progbits
	.align	8
	.align		8
.nv.constant4:
        /*0000*/ 	.dword	_$_str


//--------------------- .nv.constant0.attn_fwd    --------------------------
	.section	.nv.constant0.attn_fwd,"a",@progbits
	.sectionflags	@""
	.align	4
.nv.constant0.attn_fwd:
	.zero		488


//--------------------- .text.attn_fwd            --------------------------
	.section	.text.attn_fwd,"ax",@progbits
	.sectioninfo	@"SHI_REGISTERS=32"
	.align	128
        .global         attn_fwd
        .type           attn_fwd,@function
        .size           attn_fwd,(.L_x_3 - attn_fwd)
        .other          attn_fwd,@"STO_CUDA_ENTRY STV_DEFAULT"
attn_fwd:
.text.attn_fwd:
[----:B------:R-:W-:-:S03]  /*0000*/  MOV R1, c[0x0][0x28] ;  /* 0x00000a0000017a02 */ /* 0x000fc60000000f00 */
[----:B------:R-:W0:Y:S01]  /*0010*/  S2R R2, SR_TID.X ;  /* 0x0000000000027919 */ /* 0x000e220000002100 */
[----:B------:R-:W-:Y:S01]  /*0020*/  IADD3 R1, R1, -0x4300, RZ ;  /* 0xffffbd0001017810 */ /* 0x000fe20007ffe0ff */
[----:B------:R-:W-:Y:S01]  /*0030*/  ULDC.64 UR4, c[0x0][0x118] ;  /* 0x0000460000047ab9 */ /* 0x000fe20000000a00 */
[----:B------:R-:W-:Y:S01]  /*0040*/  MOV R6, c[0x0][0x1d0] ;  /* 0x0000740000067a02 */ /* 0x000fe20000000f00 */
[----:B------:R-:W1:Y:S03]  /*0050*/  S2R R0, SR_CTAID.X ;  /* 0x0000000000007919 */ /* 0x000e660000002500 */
[----:B------:R-:W-:Y:S01]  /*0060*/  ISETP.GE.AND P0, PT, R6, 0x1, PT ;  /* 0x000000010600780c */ /* 0x000fe20003f06270 */
[----:B------:R-:W2:Y:S01]  /*0070*/  S2R R4, SR_CTAID.Y ;  /* 0x0000000000047919 */ /* 0x000ea20000002600 */
[----:B0-----:R-:W-:-:S04]  /*0080*/  LOP3.LUT R2, R2, 0xff, RZ, 0xc0, !PT ;  /* 0x000000ff02027812 */ /* 0x001fc800078ec0ff */
[----:B-1----:R-:W-:Y:S01]  /*0090*/  LEA R2, R0, R2, 0x8 ;  /* 0x0000000200027211 */ /* 0x002fe200078e40ff */
[C---:B--2---:R-:W-:Y:S02]  /*00a0*/  IMAD R0, R4.reuse, c[0x0][0x190], RZ ;  /* 0x0000640004007a24 */ /* 0x044fe400078e02ff */
[----:B------:R-:W-:Y:S02]  /*00b0*/  IMAD R4, R4, c[0x0][0x1c0], RZ ;  /* 0x0000700004047a24 */ /* 0x000fe400078e02ff */
[----:B------:R-:W-:Y:S01]  /*00c0*/  IMAD R5, R2, c[0x0][0x1c4], RZ ;  /* 0x0000710002057a24 */ /* 0x000fe200078e02ff */
[----:B------:R-:W-:Y:S01]  /*00d0*/  SHF.L.U32 R26, R0, 0x1, RZ ;  /* 0x00000001001a7819 */ /* 0x000fe200000006ff */
[----:B------:R-:W-:Y:S02]  /*00e0*/  IMAD R3, R2, c[0x0][0x194], RZ ;  /* 0x0000650002037a24 */ /* 0x000fe400078e02ff */
[----:B------:R-:W-:Y:S01]  /*00f0*/  IMAD.HI R2, R0, 0x2, RZ ;  /* 0x0000000200027827 */ /* 0x000fe200078e02ff */
[----:B------:R-:W-:-:S02]  /*0100*/  SHF.L.U32 R0, R4, 0x1, RZ ;  /* 0x0000000104007819 */ /* 0x000fc400000006ff */
[----:B------:R-:W-:Y:S01]  /*0110*/  SHF.L.U32 R7, R5, 0x1, RZ ;  /* 0x0000000105077819 */ /* 0x000fe200000006ff */
[----:B------:R-:W-:-:S03]  /*0120*/  IMAD.HI R4, R4, 0x2, RZ ;  /* 0x0000000204047827 */ /* 0x000fc600078e02ff */
[----:B------:R-:W-:Y:S01]  /*0130*/  IADD3 R8, P3, P4, R7, c[0x0][0x178], R0 ;  /* 0x00005e0007087a10 */ /* 0x000fe20007c7e000 */
[----:B------:R-:W-:-:S04]  /*0140*/  IMAD.HI R5, R5, 0x2, RZ ;  /* 0x0000000205057827 */ /* 0x000fc800078e02ff */
[----:B------:R-:W-:Y:S01]  /*0150*/  IMAD.MOV.U32 R0, RZ, RZ, c[0x0][0x198] ;  /* 0x00006600ff007624 */ /* 0x000fe200078e00ff */
[----:B------:R-:W-:Y:S01]  /*0160*/  IADD3.X R9, R5, c[0x0][0x17c], R4, P3, P4 ;  /* 0x00005f0005097a10 */ /* 0x000fe20001fe8404 */
[----:B------:R-:W-:Y:S02]  /*0170*/  IMAD.SHL.U32 R27, R3, 0x2, RZ ;  /* 0x00000002031b7824 */ /* 0x000fe400078e00ff */
[C---:B------:R-:W-:Y:S01]  /*0180*/  IMAD R6, R0.reuse, 0x44, RZ ;  /* 0x0000004400067824 */ /* 0x040fe200078e02ff */
[C---:B------:R-:W-:Y:S01]  /*0190*/  SHF.L.U32 R13, R0.reuse, 0x3, RZ ;  /* 0x00000003000d7819 */ /* 0x040fe200000006ff */
[----:B------:R0:W-:Y:S01]  /*01a0*/  STL.64 [R1+0x710], R8 ;  /* 0x0007100801007387 */ /* 0x0001e20000100a00 */
[C---:B------:R-:W-:Y:S01]  /*01b0*/  IMAD R7, R0.reuse, 0x88, RZ ;  /* 0x0000008800077824 */ /* 0x040fe200078e02ff */
[----:B------:R-:W-:Y:S01]  /*01c0*/  IADD3 R26, P1, P2, R27, c[0x0][0x160], R26 ;  /* 0x000058001b1a7a10 */ /* 0x000fe20007a3e01a */
[C---:B------:R-:W-:Y:S01]  /*01d0*/  IMAD R25, R0.reuse, 0x210, RZ ;  /* 0x0000021000197824 */ /* 0x040fe200078e02ff */
[C---:B------:R-:W-:Y:S01]  /*01e0*/  SHF.L.U32 R11, R0.reuse, 0x4, RZ ;  /* 0x00000004000b7819 */ /* 0x040fe200000006ff */
[C---:B------:R-:W-:Y:S01]  /*01f0*/  IMAD R16, R0.reuse, 0x24, RZ ;  /* 0x0000002400107824 */ /* 0x040fe200078e02ff */
[----:B------:R1:W-:Y:S01]  /*0200*/  STL.64 [R1+0x1b50], R6 ;  /* 0x001b500601007387 */ /* 0x0003e20000100a00 */
[C---:B------:R-:W-:Y:S01]  /*0210*/  IMAD R17, R0.reuse, 0x48, RZ ;  /* 0x0000004800117824 */ /* 0x040fe200078e02ff */
[C---:B------:R-:W-:Y:S01]  /*0220*/  SHF.L.U32 R14, R0.reuse, 0x5, RZ ;  /* 0x00000005000e7819 */ /* 0x040fe200000006ff */
[C---:B------:R-:W-:Y:S01]  /*0230*/  IMAD R23, R0.reuse, 0x220, RZ ;  /* 0x0000022000177824 */ /* 0x040fe200078e02ff */
[C---:B------:R-:W-:Y:S01]  /*0240*/  SHF.L.U32 R29, R0.reuse, 0x7, RZ ;  /* 0x00000007001d7819 */ /* 0x040fe200000006ff */
[----:B------:R-:W-:-:S02]  /*0250*/  IMAD R24, R0, 0x94, RZ ;  /* 0x0000009400187824 */ /* 0x000fc400078e02ff */
[C---:B0-----:R-:W-:Y:S02]  /*0260*/  IMAD R8, R0.reuse, 0x110, RZ ;  /* 0x0000011000087824 */ /* 0x041fe400078e02ff */
[C---:B------:R-:W-:Y:S02]  /*0270*/  IMAD R9, R0.reuse, 0x46, RZ ;  /* 0x0000004600097824 */ /* 0x040fe400078e02ff */
[----:B------:R-:W-:Y:S01]  /*0280*/  IMAD.HI R3, R3, 0x2, RZ ;  /* 0x0000000203037827 */ /* 0x000fe200078e02ff */
[----:B-1----:R-:W-:Y:S02]  /*0290*/  IADD3 R6, P6, R25, R26, RZ ;  /* 0x0000001a19067210 */ /* 0x002fe40007fde0ff */
[----:B------:R0:W-:Y:S01]  /*02a0*/  STL.64 [R1+0x1b58], R8 ;  /* 0x001b580801007387 */ /* 0x0001e20000100a00 */
[C---:B------:R-:W-:Y:S01]  /*02b0*/  IMAD R22, R0.reuse, 0x4a, RZ ;  /* 0x0000004a00167824 */ /* 0x040fe200078e02ff */
[----:B------:R-:W-:Y:S01]  /*02c0*/  IADD3.X R27, R3, c[0x0][0x164], R2, P1, P2 ;  /* 0x00005900031b7a10 */ /* 0x000fe20000fe4402 */
[C---:B------:R-:W-:Y:S01]  /*02d0*/  IMAD R19, R0.reuse, 0x230, RZ ;  /* 0x0000023000137824 */ /* 0x040fe200078e02ff */
[----:B------:R1:W-:Y:S01]  /*02e0*/  STL.64 [R1+0x1b38], R16 ;  /* 0x001b381001007387 */ /* 0x0003e20000100a00 */
[----:B------:R-:W-:-:S02]  /*02f0*/  IMAD.SHL.U32 R21, R0, 0x40, RZ ;  /* 0x0000004000157824 */ /* 0x000fc400078e00ff */
[C---:B------:R-:W-:Y:S01]  /*0300*/  IMAD R2, R0.reuse, 0x42, RZ ;  /* 0x0000004200027824 */ /* 0x040fe200078e02ff */
[----:B------:R2:W-:Y:S01]  /*0310*/  STL [R1+0x1b40], R24 ;  /* 0x001b401801007387 */ /* 0x0005e20000100800 */
[C---:B------:R-:W-:Y:S02]  /*0320*/  IMAD R3, R0.reuse, 0x84, RZ ;  /* 0x0000008400037824 */ /* 0x040fe400078e02ff */
[C---:B------:R-:W-:Y:S01]  /*0330*/  IMAD R4, R0.reuse, 0x108, RZ ;  /* 0x0000010800047824 */ /* 0x040fe200078e02ff */
[----:B------:R3:W-:Y:S01]  /*0340*/  STL [R1+0x1b48], R25 ;  /* 0x001b481901007387 */ /* 0x0007e20000100800 */
[CC--:B0-----:R-:W-:Y:S01]  /*0350*/  LEA R8, P4, R0.reuse, R26.reuse, 0x4 ;  /* 0x0000001a00087211 */ /* 0x0c1fe200078820ff */
[C---:B------:R-:W-:Y:S01]  /*0360*/  IMAD R5, R0.reuse, 0x22, RZ ;  /* 0x0000002200057824 */ /* 0x040fe200078e02ff */
[----:B-1----:R-:W-:Y:S01]  /*0370*/  IADD3 R16, P5, R23, R26, RZ ;  /* 0x0000001a17107210 */ /* 0x002fe20007fbe0ff */
[----:B------:R0:W-:Y:S01]  /*0380*/  STL [R1+0x3e8], R6 ;  /* 0x0003e80601007387 */ /* 0x0001e20000100800 */
[----:B--2---:R-:W-:Y:S01]  /*0390*/  MOV R24, R6 ;  /* 0x0000000600187202 */ /* 0x004fe20000000f00 */
[C---:B------:R-:W-:Y:S01]  /*03a0*/  IMAD R10, R0.reuse, 0x8c, RZ ;  /* 0x0000008c000a7824 */ /* 0x040fe200078e02ff */
[----:B------:R-:W-:Y:S01]  /*03b0*/  LEA.HI.X.SX32 R9, R13, R27, 0x1, P4 ;  /* 0x0000001b0d097211 */ /* 0x000fe200020f0eff */
[----:B------:R1:W-:Y:S01]  /*03c0*/  STL [R1+0x1b44], R16 ;  /* 0x001b441001007387 */ /* 0x0003e20000100800 */
[----:B---3--:R-:W-:Y:S01]  /*03d0*/  MOV R25, R7 ;  /* 0x0000000700197202 */ /* 0x008fe20000000f00 */
[----:B------:R-:W-:-:S02]  /*03e0*/  IMAD R25, R0, 0x240, RZ ;  /* 0x0000024000197824 */ /* 0x000fc400078e02ff */
[----:B------:R2:W-:Y:S01]  /*03f0*/  STL [R1+0x1b34], R22 ;  /* 0x001b341601007387 */ /* 0x0005e20000100800 */
[C---:B------:R-:W-:Y:S01]  /*0400*/  IMAD R12, R0.reuse, 0x118, RZ ;  /* 0x00000118000c7824 */ /* 0x040fe200078e02ff */
[CC--:B0-----:R-:W-:Y:S01]  /*0410*/  LEA R6, P1, R0.reuse, R26.reuse, 0x6 ;  /* 0x0000001a00067211 */ /* 0x0c1fe200078230ff */
[C---:B------:R-:W-:Y:S02]  /*0420*/  IMAD R15, R0.reuse, 0x12, RZ ;  /* 0x00000012000f7824 */ /* 0x040fe400078e02ff */
[C---:B------:R-:W-:Y:S01]  /*0430*/  IMAD R18, R0.reuse, 0x90, RZ ;  /* 0x0000009000127824 */ /* 0x040fe200078e02ff */
[CC--:B-1----:R-:W-:Y:S01]  /*0440*/  LEA R16, P2, R0.reuse, R26.reuse, 0x5 ;  /* 0x0000001a00107211 */ /* 0x0c2fe200078428ff */
[----:B------:R-:W-:Y:S01]  /*0450*/  IMAD R20, R0, 0x120, RZ ;  /* 0x0000012000147824 */ /* 0x000fe200078e02ff */
[-C--:B------:R-:W-:Y:S01]  /*0460*/  LEA.HI.X.SX32 R7, R14, R27.reuse, 0x1, P1 ;  /* 0x0000001b0e077211 */ /* 0x080fe200008f0eff */
[C---:B------:R-:W-:Y:S01]  /*0470*/  IMAD R28, R0.reuse, 0x128, RZ ;  /* 0x00000128001c7824 */ /* 0x040fe200078e02ff */
[----:B--2---:R-:W-:Y:S01]  /*0480*/  IADD3 R22, P3, R19, R26, RZ ;  /* 0x0000001a13167210 */ /* 0x004fe20007f7e0ff */
[----:B------:R-:W-:Y:S01]  /*0490*/  IMAD R19, R0, 0x21, RZ ;  /* 0x0000002100137824 */ /* 0x000fe200078e02ff */
[----:B------:R-:W-:-:S03]  /*04a0*/  LEA.HI.X.SX32 R17, R11, R27, 0x1, P2 ;  /* 0x0000001b0b117211 */ /* 0x000fc600010f0eff */
[----:B------:R0:W-:Y:S04]  /*04b0*/  STL [R1+0x1b4c], R22 ;  /* 0x001b4c1601007387 */ /* 0x0001e80000100800 */
[----:B------:R1:W-:Y:S04]  /*04c0*/  STL.64 [R1+0xad0], R8 ;  /* 0x000ad00801007387 */ /* 0x0003e80000100a00 */
[----:B------:R2:W-:Y:S01]  /*04d0*/  STL.64 [R1+0xa90], R16 ;  /* 0x000a901001007387 */ /* 0x0005e20000100a00 */
[----:B0-----:R-:W-:-:S03]  /*04e0*/  IMAD.SHL.U32 R22, R0, 0x100, RZ ;  /* 0x0000010000167824 */ /* 0x001fc600078e00ff */
[----:B------:R0:W-:Y:S01]  /*04f0*/  STL.64 [R1+0xa10], R6 ;  /* 0x000a100601007387 */ /* 0x0001e20000100a00 */
[CC--:B-1----:R-:W-:Y:S02]  /*0500*/  LEA R8, P4, R0.reuse, R26.reuse, 0x7 ;  /* 0x0000001a00087211 */ /* 0x0c2fe400078838ff */
[CC--:B--2---:R-:W-:Y:S02]  /*0510*/  LEA R16, P2, R0.reuse, R26.reuse, 0x8 ;  /* 0x0000001a00107211 */ /* 0x0c4fe400078440ff */
[-C--:B------:R-:W-:Y:S02]  /*0520*/  LEA.HI.X.SX32 R9, R21, R27.reuse, 0x1, P4 ;  /* 0x0000001b15097211 */ /* 0x080fe400020f0eff */
[----:B0-----:R-:W-:Y:S02]  /*0530*/  LEA R6, P1, R0, R26, 0x9 ;  /* 0x0000001a00067211 */ /* 0x001fe400078248ff */
[-C--:B------:R-:W-:Y:S01]  /*0540*/  LEA.HI.X.SX32 R17, R29, R27.reuse, 0x1, P2 ;  /* 0x0000001b1d117211 */ /* 0x080fe200010f0eff */
[----:B------:R0:W-:Y:S01]  /*0550*/  STL.64 [R1+0x910], R8 ;  /* 0x0009100801007387 */ /* 0x0001e20000100a00 */
[----:B------:R-:W-:-:S03]  /*0560*/  LEA.HI.X.SX32 R7, R22, R27, 0x1, P1 ;  /* 0x0000001b16077211 */ /* 0x000fc600008f0eff */
[----:B------:R1:W-:Y:S04]  /*0570*/  STL.64 [R1+0x740], R16 ;  /* 0x0007401001007387 */ /* 0x0003e80000100a00 */
[----:B------:R2:W-:Y:S01]  /*0580*/  STL.64 [R1+0x400], R6 ;  /* 0x0004000601007387 */ /* 0x0005e20000100a00 */
[-C--:B0-----:R-:W-:Y:S02]  /*0590*/  IADD3 R8, P4, R2, R26.reuse, RZ ;  /* 0x0000001a02087210 */ /* 0x081fe40007f9e0ff */
[-C--:B-1----:R-:W-:Y:S02]  /*05a0*/  IADD3 R16, P2, R3, R26.reuse, RZ ;  /* 0x0000001a03107210 */ /* 0x082fe40007f5e0ff */
[----:B------:R-:W-:Y:S02]  /*05b0*/  LEA.HI.X.SX32 R9, R19, R27, 0x1, P4 ;  /* 0x0000001b13097211 */ /* 0x000fe400020f0eff */
[----:B--2---:R-:W-:-:S02]  /*05c0*/  IADD3 R6, P1, R4, R26, RZ ;  /* 0x0000001a04067210 */ /* 0x004fc40007f3e0ff */
[-C--:B------:R-:W-:Y:S01]  /*05d0*/  LEA.HI.X.SX32 R17, R2, R27.reuse, 0x1, P2 ;  /* 0x0000001b02117211 */ /* 0x080fe200010f0eff */
[----:B------:R0:W-:Y:S01]  /*05e0*/  STL.64 [R1+0xa08], R8 ;  /* 0x000a080801007387 */ /* 0x0001e20000100a00 */
[----:B------:R-:W-:-:S03]  /*05f0*/  LEA.HI.X.SX32 R7, R3, R27, 0x1, P1 ;  /* 0x0000001b03077211 */ /* 0x000fc600008f0eff */
[----:B0-----:R-:W2:Y:S01]  /*0600*/  LDL.LU.64 R8, [R1+0x1b58] ;  /* 0x001b580001087983 */ /* 0x001ea20000300a00 */
[----:B------:R-:W-:Y:S01]  /*0610*/  IMAD R19, R0, 0x11, RZ ;  /* 0x0000001100137824 */ /* 0x000fe200078e02ff */
[----:B------:R-:W-:Y:S02]  /*0620*/  IADD3 R22, P4, R25, R26, RZ ;  /* 0x0000001a19167210 */ /* 0x000fe40007f9e0ff */
[----:B------:R0:W-:Y:S04]  /*0630*/  STL.64 [R1+0x900], R16 ;  /* 0x0009001001007387 */ /* 0x0001e80000100a00 */
[----:B------:R1:W-:Y:S01]  /*0640*/  STL.64 [R1+0x728], R6 ;  /* 0x0007280601007387 */ /* 0x0003e20000100a00 */
[----:B------:R-:W-:Y:S02]  /*0650*/  LEA.HI.X.SX32 R25, R4, R27, 0x1, P6 ;  /* 0x0000001b04197211 */ /* 0x000fe400030f0eff */
[----:B------:R-:W-:-:S02]  /*0660*/  MOV R2, R22 ;  /* 0x0000001600027202 */ /* 0x000fc40000000f00 */
[----:B0-----:R-:W-:Y:S01]  /*0670*/  IADD3 R16, P2, R5, R26, RZ ;  /* 0x0000001a05107210 */ /* 0x001fe20007f5e0ff */
[----:B-1----:R-:W3:Y:S03]  /*0680*/  LDL.LU.64 R6, [R1+0x1b50] ;  /* 0x001b500001067983 */ /* 0x002ee60000300a00 */
[----:B------:R-:W-:Y:S01]  /*0690*/  LEA.HI.X.SX32 R17, R19, R27, 0x1, P2 ;  /* 0x0000001b13117211 */ /* 0x000fe200010f0eff */
[----:B------:R-:W-:Y:S01]  /*06a0*/  IMAD.MOV.U32 R13, RZ, RZ, R11 ;  /* 0x000000ffff0d7224 */ /* 0x000fe200078e000b */
[----:B------:R-:W-:Y:S01]  /*06b0*/  MOV R3, R23 ;  /* 0x0000001700037202 */ /* 0x000fe20000000f00 */
[----:B------:R-:W-:Y:S01]  /*06c0*/  STL [R1+0x3a0], R22 ;  /* 0x0003a01601007387 */ /* 0x000fe20000100800 */
[----:B------:R-:W-:-:S03]  /*06d0*/  IMAD R19, R0, 0x250, RZ ;  /* 0x0000025000137824 */ /* 0x000fc600078e02ff */
[----:B------:R-:W-:Y:S04]  /*06e0*/  STL [R1+0x3ec], R25 ;  /* 0x0003ec1901007387 */ /* 0x000fe80000100800 */
[----:B------:R2:W-:Y:S02]  /*06f0*/  STL.64 [R1+0xa88], R16 ;  /* 0x000a881001007387 */ /* 0x0005e40000100a00 */
[-C--:B--2---:R-:W-:Y:S02]  /*0700*/  IADD3 R16, P2, R8, R26.reuse, RZ ;  /* 0x0000001a08107210 */ /* 0x084fe40007f5e0ff */
[-C--:B---3--:R-:W-:Y:S02]  /*0710*/  IADD3 R22, P1, R6, R26.reuse, RZ ;  /* 0x0000001a06167210 */ /* 0x088fe40007f3e0ff */
[----:B------:R-:W-:-:S02]  /*0720*/  IADD3 R24, P6, R7, R26, RZ ;  /* 0x0000001a07187210 */ /* 0x000fc40007fde0ff */
[-C--:B------:R-:W-:Y:S02]  /*0730*/  LEA.HI.X.SX32 R23, R5, R27.reuse, 0x1, P1 ;  /* 0x0000001b05177211 */ /* 0x080fe400008f0eff */
[-C--:B------:R-:W-:Y:S02]  /*0740*/  LEA.HI.X.SX32 R25, R6, R27.reuse, 0x1, P6 ;  /* 0x0000001b06197211 */ /* 0x080fe400030f0eff */
[----:B------:R-:W-:Y:S01]  /*0750*/  LEA.HI.X.SX32 R17, R7, R27, 0x1, P2 ;  /* 0x0000001b07117211 */ /* 0x000fe200010f0eff */
[----:B------:R0:W-:Y:S04]  /*0760*/  STL.64 [R1+0xa00], R22 ;  /* 0x000a001601007387 */ /* 0x0001e80000100a00 */
[----:B0-----:R-:W2:Y:S01]  /*0770*/  LDL.LU R22, [R1+0x1b4c] ;  /* 0x001b4c0001167983 */ /* 0x001ea20000300800 */
[----:B------:R-:W-:Y:S01]  /*0780*/  MOV R4, R2 ;  /* 0x0000000200047202 */ /* 0x000fe20000000f00 */
[----:B------:R-:W-:Y:S01]  /*0790*/  IMAD R23, R0, 0x23, RZ ;  /* 0x0000002300177824 */ /* 0x000fe200078e02ff */
[----:B------:R-:W-:Y:S01]  /*07a0*/  IADD3 R2, P1, R19, R26, RZ ;  /* 0x0000001a13027210 */ /* 0x000fe20007f3e0ff */
[----:B------:R0:W-:Y:S01]  /*07b0*/  STL.64 [R1+0x8f0], R24 ;  /* 0x0008f01801007387 */ /* 0x0001e20000100a00 */
[----:B------:R-:W-:-:S03]  /*07c0*/  IMAD.MOV.U32 R5, RZ, RZ, R3 ;  /* 0x000000ffff057224 */ /* 0x000fc600078e0003 */
[----:B0-----:R-:W3:Y:S01]  /*07d0*/  LDL.LU R25, [R1+0x1b48] ;  /* 0x001b480001197983 */ /* 0x001ee20000300800 */
[----:B------:R-:W-:-:S03]  /*07e0*/  IADD3 R24, P6, R9, R26, RZ ;  /* 0x0000001a09187210 */ /* 0x000fc60007fde0ff */
[----:B------:R0:W-:Y:S04]  /*07f0*/  STL.64 [R1+0x700], R16 ;  /* 0x0007001001007387 */ /* 0x0001e80000100a00 */
[----:B0-----:R-:W4:Y:S01]  /*0800*/  LDL.LU R16, [R1+0x1b44] ;  /* 0x001b440001107983 */ /* 0x001f220000300800 */
[----:B------:R-:W-:Y:S01]  /*0810*/  LEA.HI.X.SX32 R17, R8, R27, 0x1, P5 ;  /* 0x0000001b08117211 */ /* 0x000fe200028f0eff */
[----:B------:R-:W-:Y:S01]  /*0820*/  IMAD R19, R0, 0x260, RZ ;  /* 0x0000026000137824 */ /* 0x000fe200078e02ff */
[----:B------:R-:W-:Y:S01]  /*0830*/  MOV R6, R24 ;  /* 0x0000001800067202 */ /* 0x000fe20000000f00 */
[----:B------:R0:W-:Y:S02]  /*0840*/  STL [R1+0x9f8], R24 ;  /* 0x0009f81801007387 */ /* 0x0001e40000100800 */
[----:B0-----:R-:W-:-:S02]  /*0850*/  IADD3 R24, P2, R10, R26, RZ ;  /* 0x0000001a0a187210 */ /* 0x001fc40007f5e0ff */
[----:B---3--:R-:W-:Y:S02]  /*0860*/  MOV R7, R25 ;  /* 0x0000001900077202 */ /* 0x008fe40000000f00 */
[-C--:B------:R-:W-:Y:S02]  /*0870*/  LEA.HI.X.SX32 R7, R23, R27.reuse, 0x1, P6 ;  /* 0x0000001b17077211 */ /* 0x080fe400030f0eff */
[-C--:B------:R-:W-:Y:S01]  /*0880*/  LEA.HI.X.SX32 R25, R9, R27.reuse, 0x1, P2 ;  /* 0x0000001b09197211 */ /* 0x080fe200010f0eff */
[----:B----4-:R0:W-:Y:S01]  /*0890*/  STL.64 [R1+0x3d0], R16 ;  /* 0x0003d01001007387 */ /* 0x0101e20000100a00 */
[-C--:B------:R-:W-:Y:S02]  /*08a0*/  LEA.HI.X.SX32 R23, R12, R27.reuse, 0x1, P3 ;  /* 0x0000001b0c177211 */ /* 0x080fe400018f0eff */
[----:B------:R-:W-:Y:S01]  /*08b0*/  LEA.HI.X.SX32 R5, R20, R27, 0x1, P4 ;  /* 0x0000001b14057211 */ /* 0x000fe200020f0eff */
[----:B------:R-:W-:Y:S01]  /*08c0*/  STL [R1+0x9fc], R7 ;  /* 0x0009fc0701007387 */ /* 0x000fe20000100800 */
[----:B------:R-:W-:-:S03]  /*08d0*/  IADD3 R6, P6, R19, R26, RZ ;  /* 0x0000001a13067210 */ /* 0x000fc60007fde0ff */
[----:B------:R1:W-:Y:S01]  /*08e0*/  STL.64 [R1+0x8e8], R24 ;  /* 0x0008e81801007387 */ /* 0x0003e20000100a00 */
[----:B0-----:R-:W-:-:S04]  /*08f0*/  IADD3 R16, P5, R12, R26, RZ ;  /* 0x0000001a0c107210 */ /* 0x001fc80007fbe0ff */
[----:B------:R-:W-:Y:S01]  /*0900*/  LEA.HI.X.SX32 R17, R10, R27, 0x1, P5 ;  /* 0x0000001b0a117211 */ /* 0x000fe200028f0eff */
[----:B-1----:R-:W3:Y:S01]  /*0910*/  LDL.LU R24, [R1+0x1b40] ;  /* 0x001b400001187983 */ /* 0x002ee20000300800 */
[----:B------:R-:W-:-:S03]  /*0920*/  IADD3 R8, P2, R15, R26, RZ ;  /* 0x0000001a0f087210 */ /* 0x000fc60007f5e0ff */
[----:B------:R0:W-:Y:S04]  /*0930*/  STL.64 [R1+0x6e8], R16 ;  /* 0x0006e81001007387 */ /* 0x0001e80000100a00 */
[----:B0-----:R-:W4:Y:S01]  /*0940*/  LDL.LU.64 R16, [R1+0x1b38] ;  /* 0x001b380001107983 */ /* 0x001f220000300a00 */
[----:B------:R-:W-:-:S03]  /*0950*/  IMAD R25, R0, 0x9, RZ ;  /* 0x0000000900197824 */ /* 0x000fc600078e02ff */
[----:B--2---:R0:W-:Y:S04]  /*0960*/  STL.64 [R1+0x3b8], R22 ;  /* 0x0003b81601007387 */ /* 0x0041e80000100a00 */
[----:B0-----:R-:W2:Y:S01]  /*0970*/  LDL.LU R22, [R1+0x1b34] ;  /* 0x001b340001167983 */ /* 0x001ea20000300800 */
[-C--:B------:R-:W-:Y:S01]  /*0980*/  LEA.HI.X.SX32 R9, R25, R27.reuse, 0x1, P2 ;  /* 0x0000001b19097211 */ /* 0x080fe200010f0eff */
[C---:B------:R-:W-:Y:S02]  /*0990*/  IMAD R23, R0.reuse, 0x25, RZ ;  /* 0x0000002500177824 */ /* 0x040fe400078e02ff */
[----:B------:R-:W-:Y:S01]  /*09a0*/  IMAD R25, R0, 0x270, RZ ;  /* 0x0000027000197824 */ /* 0x000fe200078e02ff */
[----:B------:R-:W-:Y:S01]  /*09b0*/  IADD3 R4, P4, R28, R26, RZ ;  /* 0x0000001a1c047210 */ /* 0x000fe20007f9e0ff */
[----:B------:R-:W-:Y:S01]  /*09c0*/  IMAD R19, R0, 0x13, RZ ;  /* 0x0000001300137824 */ /* 0x000fe200078e02ff */
[----:B------:R-:W-:Y:S01]  /*09d0*/  LEA.HI.X.SX32 R3, R28, R27, 0x1, P1 ;  /* 0x0000001b1c037211 */ /* 0x000fe200008f0eff */
[----:B------:R-:W-:-:S02]  /*09e0*/  IMAD R21, R0, 0x98, RZ ;  /* 0x0000009800157824 */ /* 0x000fc400078e02ff */
[----:B------:R-:W-:-:S05]  /*09f0*/  IMAD R14, R0, 0x130, RZ ;  /* 0x00000130000e7824 */ /* 0x000fca00078e02ff */
[----:B------:R-:W-:Y:S01]  /*0a00*/  LEA.HI.X.SX32 R7, R14, R27, 0x1, P6 ;  /* 0x0000001b0e077211 */ /* 0x000fe200030f0eff */
[----:B------:R-:W-:Y:S01]  /*0a10*/  IMAD R29, R0, 0x148, RZ ;  /* 0x00000148001d7824 */ /* 0x000fe200078e02ff */
[----:B----4-:R-:W-:-:S04]  /*0a20*/  IADD3 R10, P5, R16, R26, RZ ;  /* 0x0000001a100a7210 */ /* 0x010fc80007fbe0ff */
[----:B------:R-:W-:Y:S01]  /*0a30*/  MOV R12, R10 ;  /* 0x0000000a000c7202 */ /* 0x000fe20000000f00 */
[----:B------:R0:W-:Y:S01]  /*0a40*/  STL [R1+0xa80], R10 ;  /* 0x000a800a01007387 */ /* 0x0001e20000100800 */
[----:B------:R-:W-:-:S03]  /*0a50*/  LEA.HI.X.SX32 R13, R15, R27, 0x1, P5 ;  /* 0x0000001b0f0d7211 */ /* 0x000fc600028f0eff */
[----:B------:R1:W-:Y:S01]  /*0a60*/  STL.64 [R1+0xac8], R8 ;  /* 0x000ac80801007387 */ /* 0x0003e20000100a00 */
[-C--:B------:R-:W-:Y:S02]  /*0a70*/  IADD3 R12, P5, R20, R26.reuse, RZ ;  /* 0x0000001a140c7210 */ /* 0x080fe40007fbe0ff */
[CC--:B0-----:R-:W-:Y:S01]  /*0a80*/  IADD3 R10, P3, R17.reuse, R26.reuse, RZ ;  /* 0x0000001a110a7210 */ /* 0x0c1fe20007f7e0ff */
[----:B------:R0:W-:Y:S01]  /*0a90*/  STL [R1+0xa84], R13 ;  /* 0x000a840d01007387 */ /* 0x0001e20000100800 */
[-C--:B-1----:R-:W-:Y:S02]  /*0aa0*/  IADD3 R8, P2, R18, R26.reuse, RZ ;  /* 0x0000001a12087210 */ /* 0x082fe40007f5e0ff */
[-C--:B------:R-:W-:Y:S02]  /*0ab0*/  LEA.HI.X.SX32 R11, R16, R27.reuse, 0x1, P3 ;  /* 0x0000001b100b7211 */ /* 0x080fe400018f0eff */
[-C--:B------:R-:W-:Y:S02]  /*0ac0*/  LEA.HI.X.SX32 R9, R17, R27.reuse, 0x1, P2 ;  /* 0x0000001b11097211 */ /* 0x080fe400010f0eff */
[----:B0-----:R-:W-:Y:S01]  /*0ad0*/  LEA.HI.X.SX32 R13, R18, R27, 0x1, P5 ;  /* 0x0000001b120d7211 */ /* 0x001fe200028f0eff */
[----:B------:R-:W-:Y:S04]  /*0ae0*/  STL.64 [R1+0x9f0], R10 ;  /* 0x0009f00a01007387 */ /* 0x000fe80000100a00 */
[----:B------:R2:W-:Y:S04]  /*0af0*/  STL.64 [R1+0x8d8], R8 ;  /* 0x0008d80801007387 */ /* 0x0005e80000100a00 */
[----:B------:R3:W-:Y:S01]  /*0b00*/  STL.64 [R1+0x6c8], R12 ;  /* 0x0006c80c01007387 */ /* 0x0007e20000100a00 */
[----:B--2---:R-:W-:-:S02]  /*0b10*/  IADD3 R8, P2, R22, R26, RZ ;  /* 0x0000001a16087210 */ /* 0x004fc40007f5e0ff */
[-C--:B---3--:R-:W-:Y:S02]  /*0b20*/  IADD3 R12, P5, R24, R26.reuse, RZ ;  /* 0x0000001a180c7210 */ /* 0x088fe40007fbe0ff */
[-C--:B------:R-:W-:Y:S01]  /*0b30*/  LEA.HI.X.SX32 R9, R23, R27.reuse, 0x1, P2 ;  /* 0x0000001b17097211 */ /* 0x080fe200010f0eff */
[----:B------:R-:W-:Y:S01]  /*0b40*/  IMAD R23, R0, 0x26, RZ ;  /* 0x0000002600177824 */ /* 0x000fe200078e02ff */
[-C--:B------:R-:W-:Y:S02]  /*0b50*/  LEA.HI.X.SX32 R13, R22, R27.reuse, 0x1, P5 ;  /* 0x0000001b160d7211 */ /* 0x080fe400028f0eff */
[----:B------:R-:W-:Y:S01]  /*0b60*/  IADD3 R10, P3, R25, R26, RZ ;  /* 0x0000001a190a7210 */ /* 0x000fe20007f7e0ff */
[----:B------:R-:W-:Y:S01]  /*0b70*/  IMAD R25, R0, 0x280, RZ ;  /* 0x0000028000197824 */ /* 0x000fe200078e02ff */
[----:B------:R0:W-:Y:S04]  /*0b80*/  STL [R1+0x3a4], R5 ;  /* 0x0003a40501007387 */ /* 0x0001e80000100800 */
[----:B------:R1:W-:Y:S04]  /*0b90*/  STL.64 [R1+0x9e8], R8 ;  /* 0x0009e80801007387 */ /* 0x0003e80000100a00 */
[----:B------:R2:W-:Y:S01]  /*0ba0*/  STL.64 [R1+0x8c8], R12 ;  /* 0x0008c80c01007387 */ /* 0x0005e20000100a00 */
[----:B0-----:R-:W-:-:S02]  /*0bb0*/  LEA.HI.X.SX32 R5, R24, R27, 0x1, P4 ;  /* 0x0000001b18057211 */ /* 0x001fc400020f0eff */
[-C--:B-1----:R-:W-:Y:S01]  /*0bc0*/  IADD3 R8, P2, R25, R26.reuse, RZ ;  /* 0x0000001a19087210 */ /* 0x082fe20007f5e0ff */
[----:B------:R-:W-:Y:S01]  /*0bd0*/  IMAD R25, R0, 0x4c, RZ ;  /* 0x0000004c00197824 */ /* 0x000fe200078e02ff */
[-C--:B--2---:R-:W-:Y:S01]  /*0be0*/  IADD3 R12, P5, R23, R26.reuse, RZ ;  /* 0x0000001a170c7210 */ /* 0x084fe20007fbe0ff */
[----:B------:R0:W-:Y:S03]  /*0bf0*/  STL.64 [R1+0x6b0], R4 ;  /* 0x0006b00401007387 */ /* 0x0001e60000100a00 */
[----:B------:R-:W-:Y:S01]  /*0c00*/  LEA.HI.X.SX32 R13, R19, R27, 0x1, P5 ;  /* 0x0000001b130d7211 */ /* 0x000fe200028f0eff */
[----:B------:R1:W-:Y:S04]  /*0c10*/  STL.64 [R1+0x388], R2 ;  /* 0x0003880201007387 */ /* 0x0003e80000100a00 */
[----:B------:R2:W-:Y:S01]  /*0c20*/  STL.64 [R1+0xa78], R12 ;  /* 0x000a780c01007387 */ /* 0x0005e20000100a00 */
[----:B0-----:R-:W-:-:S02]  /*0c30*/  IADD3 R4, P4, R25, R26, RZ ;  /* 0x0000001a19047210 */ /* 0x001fc40007f9e0ff */
[-C--:B-1----:R-:W-:Y:S02]  /*0c40*/  IADD3 R2, P1, R21, R26.reuse, RZ ;  /* 0x0000001a15027210 */ /* 0x082fe40007f3e0ff */
[-C--:B------:R-:W-:Y:S02]  /*0c50*/  LEA.HI.X.SX32 R5, R23, R27.reuse, 0x1, P4 ;  /* 0x0000001b17057211 */ /* 0x080fe400020f0eff */
[----:B--2---:R-:W-:Y:S01]  /*0c60*/  IADD3 R12, P5, R14, R26, RZ ;  /* 0x0000001a0e0c7210 */ /* 0x004fe20007fbe0ff */
[C---:B------:R-:W-:Y:S01]  /*0c70*/  IMAD R19, R0.reuse, 0x290, RZ ;  /* 0x0000029000137824 */ /* 0x040fe200078e02ff */
[-C--:B------:R-:W-:Y:S01]  /*0c80*/  LEA.HI.X.SX32 R3, R25, R27.reuse, 0x1, P1 ;  /* 0x0000001b19037211 */ /* 0x080fe200008f0eff */
[C---:B------:R-:W-:Y:S01]  /*0c90*/  IMAD R23, R0.reuse, 0x4e, RZ ;  /* 0x0000004e00177824 */ /* 0x040fe200078e02ff */
[----:B------:R-:W-:Y:S01]  /*0ca0*/  LEA.HI.X.SX32 R13, R21, R27, 0x1, P5 ;  /* 0x0000001b150d7211 */ /* 0x000fe200028f0eff */
[C---:B------:R-:W-:Y:S01]  /*0cb0*/  IMAD R25, R0.reuse, 0x9c, RZ ;  /* 0x0000009c00197824 */ /* 0x040fe200078e02ff */
[----:B------:R0:W-:Y:S01]  /*0cc0*/  STL.64 [R1+0x9e0], R4 ;  /* 0x0009e00401007387 */ /* 0x0001e20000100a00 */
[----:B------:R-:W-:-:S03]  /*0cd0*/  IMAD R21, R0, 0x27, RZ ;  /* 0x0000002700157824 */ /* 0x000fc600078e02ff */
[----:B------:R1:W-:Y:S04]  /*0ce0*/  STL.64 [R1+0x8b8], R2 ;  /* 0x0008b80201007387 */ /* 0x0003e80000100a00 */
[----:B------:R2:W-:Y:S01]  /*0cf0*/  STL.64 [R1+0x690], R12 ;  /* 0x0006900c01007387 */ /* 0x0005e20000100a00 */
[-C--:B0-----:R-:W-:Y:S01]  /*0d00*/  IADD3 R4, P4, R19, R26.reuse, RZ ;  /* 0x0000001a13047210 */ /* 0x081fe20007f9e0ff */
[C---:B------:R-:W-:Y:S01]  /*0d10*/  IMAD R19, R0.reuse, 0x138, RZ ;  /* 0x0000013800137824 */ /* 0x040fe200078e02ff */
[-C--:B-1----:R-:W-:Y:S01]  /*0d20*/  IADD3 R2, P1, R23, R26.reuse, RZ ;  /* 0x0000001a17027210 */ /* 0x082fe20007f3e0ff */
[C---:B------:R-:W-:Y:S01]  /*0d30*/  IMAD R14, R0.reuse, 0x2a0, RZ ;  /* 0x000002a0000e7824 */ /* 0x040fe200078e02ff */
[----:B--2---:R-:W-:Y:S01]  /*0d40*/  IADD3 R12, P5, R25, R26, RZ ;  /* 0x0000001a190c7210 */ /* 0x004fe20007fbe0ff */
[----:B------:R0:W-:Y:S01]  /*0d50*/  STL.64 [R1+0x370], R6 ;  /* 0x0003700601007387 */ /* 0x0001e20000100a00 */
[-C--:B------:R-:W-:Y:S01]  /*0d60*/  LEA.HI.X.SX32 R3, R21, R27.reuse, 0x1, P1 ;  /* 0x0000001b15037211 */ /* 0x080fe200008f0eff */
[C---:B------:R-:W-:Y:S01]  /*0d70*/  IMAD R21, R0.reuse, 0xa, RZ ;  /* 0x0000000a00157824 */ /* 0x040fe200078e02ff */
[----:B------:R-:W-:Y:S01]  /*0d80*/  LEA.HI.X.SX32 R13, R23, R27, 0x1, P5 ;  /* 0x0000001b170d7211 */ /* 0x000fe200028f0eff */
[----:B------:R-:W-:-:S02]  /*0d90*/  IMAD R23, R0, 0x5, RZ ;  /* 0x0000000500177824 */ /* 0x000fc400078e02ff */
[----:B------:R1:W-:Y:S01]  /*0da0*/  STL.64 [R1+0x9d8], R2 ;  /* 0x0009d80201007387 */ /* 0x0003e20000100a00 */
[CC--:B------:R-:W-:Y:S02]  /*0db0*/  LEA.HI.X.SX32 R11, R19.reuse, R27.reuse, 0x1, P3 ;  /* 0x0000001b130b7211 */ /* 0x0c0fe400018f0eff */
[-C--:B0-----:R-:W-:Y:S01]  /*0dc0*/  IADD3 R6, P6, R19, R26.reuse, RZ ;  /* 0x0000001a13067210 */ /* 0x081fe20007fde0ff */
[----:B------:R0:W-:Y:S03]  /*0dd0*/  STL.64 [R1+0x8b0], R12 ;  /* 0x0008b00c01007387 */ /* 0x0001e60000100a00 */
[----:B------:R-:W-:Y:S02]  /*0de0*/  LEA.HI.X.SX32 R7, R25, R27, 0x1, P6 ;  /* 0x0000001b19077211 */ /* 0x000fe400030f0eff */
[----:B-1----:R-:W-:Y:S01]  /*0df0*/  IADD3 R2, P1, R14, R26, RZ ;  /* 0x0000001a0e027210 */ /* 0x002fe20007f3e0ff */
[----:B------:R-:W-:-:S02]  /*0e00*/  IMAD R14, R0, 0x14, RZ ;  /* 0x00000014000e7824 */ /* 0x000fc400078e02ff */
[----:B------:R-:W-:Y:S01]  /*0e10*/  IMAD R25, R0, 0x28, RZ ;  /* 0x0000002800197824 */ /* 0x000fe200078e02ff */
[----:B------:R1:W-:Y:S01]  /*0e20*/  STL.64 [R1+0x678], R6 ;  /* 0x0006780601007387 */ /* 0x0003e20000100a00 */
[----:B0-----:R-:W-:-:S03]  /*0e30*/  IADD3 R12, P5, R21, R26, RZ ;  /* 0x0000001a150c7210 */ /* 0x001fc60007fbe0ff */
[----:B------:R0:W-:Y:S01]  /*0e40*/  STL.64 [R1+0x358], R10 ;  /* 0x0003580a01007387 */ /* 0x0001e20000100a00 */
[-C--:B------:R-:W-:Y:S01]  /*0e50*/  LEA.HI.X.SX32 R13, R23, R27.reuse, 0x1, P5 ;  /* 0x0000001b170d7211 */ /* 0x080fe200028f0eff */
[----:B------:R-:W-:Y:S01]  /*0e60*/  IMAD R19, R0, 0x50, RZ ;  /* 0x0000005000137824 */ /* 0x000fe200078e02ff */
[-C--:B-1----:R-:W-:Y:S02]  /*0e70*/  IADD3 R6, P6, R14, R26.reuse, RZ ;  /* 0x0000001a0e067210 */ /* 0x082fe40007fde0ff */
[-C--:B0-----:R-:W-:Y:S01]  /*0e80*/  IADD3 R10, P3, R25, R26.reuse, RZ ;  /* 0x0000001a190a7210 */ /* 0x081fe20007f7e0ff */
[----:B------:R-:W-:Y:S01]  /*0e90*/  IMAD R23, R0, 0xa0, RZ ;  /* 0x000000a000177824 */ /* 0x000fe200078e02ff */
[-C--:B------:R-:W-:Y:S01]  /*0ea0*/  LEA.HI.X.SX32 R7, R21, R27.reuse, 0x1, P6 ;  /* 0x0000001b15077211 */ /* 0x080fe200030f0eff */
[----:B------:R0:W-:Y:S01]  /*0eb0*/  STL.64 [R1+0xae8], R12 ;  /* 0x000ae80c01007387 */ /* 0x0001e20000100a00 */
[-C--:B------:R-:W-:Y:S02]  /*0ec0*/  LEA.HI.X.SX32 R11, R14, R27.reuse, 0x1, P3 ;  /* 0x0000001b0e0b7211 */ /* 0x080fe400018f0eff */
[----:B------:R-:W-:Y:S01]  /*0ed0*/  IADD3 R16, P5, R19, R26, RZ ;  /* 0x0000001a13107210 */ /* 0x000fe20007fbe0ff */
[----:B------:R1:W-:Y:S04]  /*0ee0*/  STL.64 [R1+0xac0], R6 ;  /* 0x000ac00601007387 */ /* 0x0003e80000100a00 */
[----:B------:R2:W-:Y:S01]  /*0ef0*/  STL.64 [R1+0xa70], R10 ;  /* 0x000a700a01007387 */ /* 0x0005e20000100a00 */
[----:B0-----:R-:W-:Y:S01]  /*0f00*/  IMAD R13, R0, 0x140, RZ ;  /* 0x00000140000d7824 */ /* 0x001fe200078e02ff */
[----:B------:R-:W-:-:S02]  /*0f10*/  LEA.HI.X.SX32 R17, R25, R27, 0x1, P5 ;  /* 0x0000001b19117211 */ /* 0x000fc400028f0eff */
[-C--:B-1----:R-:W-:Y:S02]  /*0f20*/  IADD3 R6, P6, R23, R26.reuse, RZ ;  /* 0x0000001a17067210 */ /* 0x082fe40007fde0ff */
[-C--:B--2---:R-:W-:Y:S01]  /*0f30*/  IADD3 R10, P3, R13, R26.reuse, RZ ;  /* 0x0000001a0d0a7210 */ /* 0x084fe20007f7e0ff */
[C---:B------:R-:W-:Y:S01]  /*0f40*/  IMAD R25, R0.reuse, 0x52, RZ ;  /* 0x0000005200197824 */ /* 0x040fe200078e02ff */
[-C--:B------:R-:W-:Y:S01]  /*0f50*/  LEA.HI.X.SX32 R7, R19, R27.reuse, 0x1, P6 ;  /* 0x0000001b13077211 */ /* 0x080fe200030f0eff */
[C---:B------:R-:W-:Y:S01]  /*0f60*/  IMAD R19, R0.reuse, 0xa4, RZ ;  /* 0x000000a400137824 */ /* 0x040fe200078e02ff */
[-C--:B------:R-:W-:Y:S01]  /*0f70*/  LEA.HI.X.SX32 R11, R23, R27.reuse, 0x1, P3 ;  /* 0x0000001b170b7211 */ /* 0x080fe200018f0eff */
[----:B------:R-:W-:Y:S01]  /*0f80*/  STL.64 [R1+0x9d0], R16 ;  /* 0x0009d01001007387 */ /* 0x000fe20000100a00 */
[----:B------:R-:W-:Y:S01]  /*0f90*/  IMAD R23, R0, 0x29, RZ ;  /* 0x0000002900177824 */ /* 0x000fe200078e02ff */
[----:B------:R-:W-:Y:S02]  /*0fa0*/  LEA.HI.X.SX32 R9, R13, R27, 0x1, P2 ;  /* 0x0000001b0d097211 */ /* 0x000fe400010f0eff */
[----:B------:R0:W-:Y:S04]  /*0fb0*/  STL.64 [R1+0x8a0], R6 ;  /* 0x0008a00601007387 */ /* 0x0001e80000100a00 */
[----:B------:R1:W-:Y:S04]  /*0fc0*/  STL.64 [R1+0x658], R10 ;  /* 0x0006580a01007387 */ /* 0x0003e80000100a00 */
[----:B------:R2:W-:Y:S01]  /*0fd0*/  STL.64 [R1+0x340], R8 ;  /* 0x0003400801007387 */ /* 0x0005e20000100a00 */
[----:B0-----:R-:W-:-:S02]  /*0fe0*/  IADD3 R6, P6, R25, R26, RZ ;  /* 0x0000001a19067210 */ /* 0x001fc40007fde0ff */
[-C--:B-1----:R-:W-:Y:S02]  /*0ff0*/  IADD3 R10, P3, R19, R26.reuse, RZ ;  /* 0x0000001a130a7210 */ /* 0x082fe40007f7e0ff */
[-C--:B------:R-:W-:Y:S01]  /*1000*/  LEA.HI.X.SX32 R7, R23, R27.reuse, 0x1, P6 ;  /* 0x0000001b17077211 */ /* 0x080fe200030f0eff */
[C---:B------:R-:W-:Y:S01]  /*1010*/  IMAD R23, R0.reuse, 0x2a, RZ ;  /* 0x0000002a00177824 */ /* 0x040fe200078e02ff */
[----:B--2---:R-:W-:Y:S02]  /*1020*/  IADD3 R8, P2, R29, R26, RZ ;  /* 0x0000001a1d087210 */ /* 0x004fe40007f5e0ff */
[-C--:B------:R-:W-:Y:S01]  /*1030*/  LEA.HI.X.SX32 R11, R25, R27.reuse, 0x1, P3 ;  /* 0x0000001b190b7211 */ /* 0x080fe200018f0eff */
[C---:B------:R-:W-:Y:S01]  /*1040*/  IMAD R13, R0.reuse, 0x2c0, RZ ;  /* 0x000002c0000d7824 */ /* 0x040fe200078e02ff */
[----:B------:R0:W-:Y:S01]  /*1050*/  STL.64 [R1+0x9c8], R6 ;  /* 0x0009c80601007387 */ /* 0x0001e20000100a00 */
[----:B------:R-:W-:Y:S01]  /*1060*/  LEA.HI.X.SX32 R9, R19, R27, 0x1, P2 ;  /* 0x0000001b13097211 */ /* 0x000fe200010f0eff */
[----:B------:R-:W-:-:S02]  /*1070*/  IMAD R19, R0, 0x15, RZ ;  /* 0x0000001500137824 */ /* 0x000fc400078e02ff */
[----:B------:R1:W-:Y:S01]  /*1080*/  STL.64 [R1+0x890], R10 ;  /* 0x0008900a01007387 */ /* 0x0003e20000100a00 */
[C---:B------:R-:W-:Y:S01]  /*1090*/  IMAD R25, R0.reuse, 0x54, RZ ;  /* 0x0000005400197824 */ /* 0x040fe200078e02ff */
[-C--:B------:R-:W-:Y:S01]  /*10a0*/  LEA.HI.X.SX32 R5, R29, R27.reuse, 0x1, P4 ;  /* 0x0000001b1d057211 */ /* 0x080fe200020f0eff */
[C---:B------:R-:W-:Y:S01]  /*10b0*/  IMAD R21, R0.reuse, 0x150, RZ ;  /* 0x0000015000157824 */ /* 0x040fe200078e02ff */
[----:B------:R2:W-:Y:S01]  /*10c0*/  STL.64 [R1+0x640], R8 ;  /* 0x0006400801007387 */ /* 0x0005e20000100a00 */
[-C--:B0-----:R-:W-:Y:S01]  /*10d0*/  IADD3 R6, P6, R13, R26.reuse, RZ ;  /* 0x0000001a0d067210 */ /* 0x081fe20007fde0ff */
[----:B------:R-:W-:Y:S01]  /*10e0*/  IMAD R13, R0, 0xa8, RZ ;  /* 0x000000a8000d7824 */ /* 0x000fe200078e02ff */
[----:B-1----:R-:W-:Y:S01]  /*10f0*/  IADD3 R10, P3, R23, R26, RZ ;  /* 0x0000001a170a7210 */ /* 0x002fe20007f7e0ff */
[----:B------:R0:W-:Y:S03]  /*1100*/  STL.64 [R1+0x328], R4 ;  /* 0x0003280401007387 */ /* 0x0001e60000100a00 */
[----:B------:R-:W-:-:S02]  /*1110*/  LEA.HI.X.SX32 R11, R19, R27, 0x1, P3 ;  /* 0x0000001b130b7211 */ /* 0x000fc400018f0eff */
[-C--:B--2---:R-:W-:Y:S01]  /*1120*/  IADD3 R8, P2, R25, R26.reuse, RZ ;  /* 0x0000001a19087210 */ /* 0x084fe20007f5e0ff */
[C---:B------:R-:W-:Y:S02]  /*1130*/  IMAD R19, R0.reuse, 0x2d0, RZ ;  /* 0x000002d000137824 */ /* 0x040fe400078e02ff */
[----:B------:R1:W-:Y:S01]  /*1140*/  STL.64 [R1+0xa68], R10 ;  /* 0x000a680a01007387 */ /* 0x0003e20000100a00 */
[----:B------:R-:W-:Y:S02]  /*1150*/  LEA.HI.X.SX32 R9, R23, R27, 0x1, P2 ;  /* 0x0000001b17097211 */ /* 0x000fe400010f0eff */
[----:B0-----:R-:W-:Y:S01]  /*1160*/  IADD3 R4, P4, R13, R26, RZ ;  /* 0x0000001a0d047210 */ /* 0x001fe20007f9e0ff */
[----:B------:R-:W-:-:S03]  /*1170*/  IMAD R23, R0, 0x56, RZ ;  /* 0x0000005600177824 */ /* 0x000fc600078e02ff */
[-C--:B------:R-:W-:Y:S02]  /*1180*/  LEA.HI.X.SX32 R5, R25, R27.reuse, 0x1, P4 ;  /* 0x0000001b19057211 */ /* 0x080fe400020f0eff */
[-C--:B-1----:R-:W-:Y:S01]  /*1190*/  IADD3 R10, P3, R21, R26.reuse, RZ ;  /* 0x0000001a150a7210 */ /* 0x082fe20007f7e0ff */
[----:B------:R0:W-:Y:S01]  /*11a0*/  STL.64 [R1+0x9c0], R8 ;  /* 0x0009c00801007387 */ /* 0x0001e20000100a00 */
[C---:B------:R-:W-:Y:S02]  /*11b0*/  IMAD R25, R0.reuse, 0xac, RZ ;  /* 0x000000ac00197824 */ /* 0x040fe400078e02ff */
[-C--:B------:R-:W-:Y:S01]  /*11c0*/  LEA.HI.X.SX32 R11, R13, R27.reuse, 0x1, P3 ;  /* 0x0000001b0d0b7211 */ /* 0x080fe200018f0eff */
[----:B------:R1:W-:Y:S01]  /*11d0*/  STL.64 [R1+0x880], R4 ;  /* 0x0008800401007387 */ /* 0x0003e20000100a00 */
[-C--:B------:R-:W-:Y:S01]  /*11e0*/  LEA.HI.X.SX32 R3, R21, R27.reuse, 0x1, P1 ;  /* 0x0000001b15037211 */ /* 0x080fe200008f0eff */
[C---:B------:R-:W-:Y:S02]  /*11f0*/  IMAD R13, R0.reuse, 0x2b, RZ ;  /* 0x0000002b000d7824 */ /* 0x040fe400078e02ff */
[----:B------:R2:W-:Y:S01]  /*1200*/  STL.64 [R1+0x620], R10 ;  /* 0x0006200a01007387 */ /* 0x0005e20000100a00 */
[-C--:B0-----:R-:W-:Y:S01]  /*1210*/  IADD3 R8, P2, R19, R26.reuse, RZ ;  /* 0x0000001a13087210 */ /* 0x081fe20007f5e0ff */
[C---:B------:R-:W-:Y:S01]  /*1220*/  IMAD R19, R0.reuse, 0x158, RZ ;  /* 0x0000015800137824 */ /* 0x040fe200078e02ff */
[-C--:B-1----:R-:W-:Y:S01]  /*1230*/  IADD3 R4, P4, R23, R26.reuse, RZ ;  /* 0x0000001a17047210 */ /* 0x082fe20007f9e0ff */
[C---:B------:R-:W-:Y:S01]  /*1240*/  IMAD R14, R0.reuse, 0x2b0, RZ ;  /* 0x000002b0000e7824 */ /* 0x040fe200078e02ff */
[----:B------:R0:W-:Y:S01]  /*1250*/  STL.64 [R1+0x310], R2 ;  /* 0x0003100201007387 */ /* 0x0001e20000100a00 */
[----:B--2---:R-:W-:Y:S01]  /*1260*/  IADD3 R10, P3, R25, R26, RZ ;  /* 0x0000001a190a7210 */ /* 0x004fe20007f7e0ff */
[C---:B------:R-:W-:Y:S01]  /*1270*/  IMAD R21, R0.reuse, 0x2e0, RZ ;  /* 0x000002e000157824 */ /* 0x040fe200078e02ff */
[-C--:B------:R-:W-:Y:S01]  /*1280*/  LEA.HI.X.SX32 R5, R13, R27.reuse, 0x1, P4 ;  /* 0x0000001b0d057211 */ /* 0x080fe200020f0eff */
[----:B------:R-:W-:Y:S01]  /*1290*/  IMAD R13, R0, 0x16, RZ ;  /* 0x00000016000d7824 */ /* 0x000fe200078e02ff */
[----:B------:R-:W-:-:S02]  /*12a0*/  LEA.HI.X.SX32 R11, R23, R27, 0x1, P3 ;  /* 0x0000001b170b7211 */ /* 0x000fc400018f0eff */
[-C--:B------:R-:W-:Y:S02]  /*12b0*/  IADD3 R14, P5, R14, R26.reuse, RZ ;  /* 0x0000001a0e0e7210 */ /* 0x080fe40007fbe0ff */
[----:B0-----:R-:W-:Y:S01]  /*12c0*/  IADD3 R2, P1, R19, R26, RZ ;  /* 0x0000001a13027210 */ /* 0x001fe20007f3e0ff */
[----:B------:R0:W-:Y:S01]  /*12d0*/  STL.64 [R1+0x9b8], R4 ;  /* 0x0009b80401007387 */ /* 0x0001e20000100a00 */
[----:B------:R-:W-:Y:S02]  /*12e0*/  IMAD R23, R0, 0x2c, RZ ;  /* 0x0000002c00177824 */ /* 0x000fe400078e02ff */
[-C--:B------:R-:W-:Y:S01]  /*12f0*/  LEA.HI.X.SX32 R3, R25, R27.reuse, 0x1, P1 ;  /* 0x0000001b19037211 */ /* 0x080fe200008f0eff */
[----:B------:R1:W-:Y:S01]  /*1300*/  STL.64 [R1+0x878], R10 ;  /* 0x0008780a01007387 */ /* 0x0003e20000100a00 */
[----:B------:R-:W-:-:S03]  /*1310*/  LEA.HI.X.SX32 R15, R19, R27, 0x1, P5 ;  /* 0x0000001b130f7211 */ /* 0x000fc600028f0eff */
[----:B------:R2:W-:Y:S01]  /*1320*/  STL.64 [R1+0x608], R2 ;  /* 0x0006080201007387 */ /* 0x0005e20000100a00 */
[-C--:B0-----:R-:W-:Y:S01]  /*1330*/  IADD3 R4, P4, R21, R26.reuse, RZ ;  /* 0x0000001a15047210 */ /* 0x081fe20007f9e0ff */
[C---:B------:R-:W-:Y:S01]  /*1340*/  IMAD R21, R0.reuse, 0xb, RZ ;  /* 0x0000000b00157824 */ /* 0x040fe200078e02ff */
[-C--:B-1----:R-:W-:Y:S01]  /*1350*/  IADD3 R10, P3, R13, R26.reuse, RZ ;  /* 0x0000001a0d0a7210 */ /* 0x082fe20007f7e0ff */
[C---:B------:R-:W-:Y:S01]  /*1360*/  IMAD R25, R0.reuse, 0x58, RZ ;  /* 0x0000005800197824 */ /* 0x040fe200078e02ff */
[----:B------:R0:W-:Y:S01]  /*1370*/  STL.64 [R1+0x2f8], R14 ;  /* 0x0002f80e01007387 */ /* 0x0001e20000100a00 */
[----:B--2---:R-:W-:Y:S02]  /*1380*/  IADD3 R2, P1, R23, R26, RZ ;  /* 0x0000001a17027210 */ /* 0x004fe40007f3e0ff */
[-C--:B------:R-:W-:Y:S01]  /*1390*/  LEA.HI.X.SX32 R11, R21, R27.reuse, 0x1, P3 ;  /* 0x0000001b150b7211 */ /* 0x080fe200018f0eff */
[----:B------:R-:W-:Y:S01]  /*13a0*/  IMAD R19, R0, 0x160, RZ ;  /* 0x0000016000137824 */ /* 0x000fe200078e02ff */
[----:B------:R-:W-:-:S02]  /*13b0*/  LEA.HI.X.SX32 R3, R13, R27, 0x1, P1 ;  /* 0x0000001b0d037211 */ /* 0x000fc400008f0eff */
[-C--:B------:R-:W-:Y:S01]  /*13c0*/  IADD3 R16, P5, R25, R26.reuse, RZ ;  /* 0x0000001a19107210 */ /* 0x080fe20007fbe0ff */
[C---:B0-----:R-:W-:Y:S01]  /*13d0*/  IMAD R14, R0.reuse, 0xb0, RZ ;  /* 0x000000b0000e7824 */ /* 0x041fe200078e02ff */
[----:B------:R0:W-:Y:S02]  /*13e0*/  STL.64 [R1+0xab8], R10 ;  /* 0x000ab80a01007387 */ /* 0x0001e40000100a00 */
[----:B------:R-:W-:Y:S02]  /*13f0*/  LEA.HI.X.SX32 R17, R23, R27, 0x1, P5 ;  /* 0x0000001b17117211 */ /* 0x000fe400028f0eff */
[----:B------:R1:W-:Y:S01]  /*1400*/  STL.64 [R1+0xa60], R2 ;  /* 0x000a600201007387 */ /* 0x0003e20000100a00 */
[----:B------:R-:W-:Y:S01]  /*1410*/  IMAD R23, R0, 0x5a, RZ ;  /* 0x0000005a00177824 */ /* 0x000fe200078e02ff */
[-C--:B0-----:R-:W-:Y:S02]  /*1420*/  IADD3 R10, P3, R14, R26.reuse, RZ ;  /* 0x0000001a0e0a7210 */ /* 0x081fe40007f7e0ff */
[----:B-1----:R-:W-:-:S02]  /*1430*/  IADD3 R2, P1, R19, R26, RZ ;  /* 0x0000001a13027210 */ /* 0x002fc40007f3e0ff */
[-C--:B------:R-:W-:Y:S01]  /*1440*/  LEA.HI.X.SX32 R11, R25, R27.reuse, 0x1, P3 ;  /* 0x0000001b190b7211 */ /* 0x080fe200018f0eff */
[----:B------:R-:W-:Y:S01]  /*1450*/  IMAD R25, R0, 0xb4, RZ ;  /* 0x000000b400197824 */ /* 0x000fe200078e02ff */
[-C--:B------:R-:W-:Y:S01]  /*1460*/  LEA.HI.X.SX32 R3, R14, R27.reuse, 0x1, P1 ;  /* 0x0000001b0e037211 */ /* 0x080fe200008f0eff */
[----:B------:R-:W-:Y:S01]  /*1470*/  STL.64 [R1+0x9b0], R16 ;  /* 0x0009b01001007387 */ /* 0x000fe20000100a00 */
[C---:B------:R-:W-:Y:S01]  /*1480*/  IMAD R14, R0.reuse, 0x2d, RZ ;  /* 0x0000002d000e7824 */ /* 0x040fe200078e02ff */
[----:B------:R-:W-:Y:S02]  /*1490*/  LEA.HI.X.SX32 R7, R19, R27, 0x1, P6 ;  /* 0x0000001b13077211 */ /* 0x000fe400030f0eff */
[----:B------:R0:W-:Y:S01]  /*14a0*/  STL.64 [R1+0x868], R10 ;  /* 0x0008680a01007387 */ /* 0x0001e20000100a00 */
[----:B------:R-:W-:-:S03]  /*14b0*/  IMAD R29, R0, 0x168, RZ ;  /* 0x00000168001d7824 */ /* 0x000fc600078e02ff */
[----:B------:R1:W-:Y:S01]  /*14c0*/  STL.64 [R1+0x5e8], R2 ;  /* 0x0005e80201007387 */ /* 0x0003e20000100a00 */
[----:B------:R-:W-:Y:S01]  /*14d0*/  IMAD R19, R0, 0x300, RZ ;  /* 0x0000030000137824 */ /* 0x000fe200078e02ff */
[-C--:B0-----:R-:W-:Y:S02]  /*14e0*/  IADD3 R10, P3, R23, R26.reuse, RZ ;  /* 0x0000001a170a7210 */ /* 0x081fe40007f7e0ff */
[----:B------:R0:W-:Y:S01]  /*14f0*/  STL.64 [R1+0x2e0], R6 ;  /* 0x0002e00601007387 */ /* 0x0001e20000100a00 */
[-C--:B-1----:R-:W-:Y:S02]  /*1500*/  IADD3 R2, P1, R25, R26.reuse, RZ ;  /* 0x0000001a19027210 */ /* 0x082fe40007f3e0ff */
[-C--:B------:R-:W-:Y:S01]  /*1510*/  LEA.HI.X.SX32 R11, R14, R27.reuse, 0x1, P3 ;  /* 0x0000001b0e0b7211 */ /* 0x080fe200018f0eff */
[C---:B------:R-:W-:Y:S01]  /*1520*/  IMAD R14, R0.reuse, 0x2e, RZ ;  /* 0x0000002e000e7824 */ /* 0x040fe200078e02ff */
[----:B------:R-:W-:Y:S02]  /*1530*/  LEA.HI.X.SX32 R3, R23, R27, 0x1, P1 ;  /* 0x0000001b17037211 */ /* 0x000fe400008f0eff */
[----:B0-----:R-:W-:Y:S01]  /*1540*/  IADD3 R6, P6, R29, R26, RZ ;  /* 0x0000001a1d067210 */ /* 0x001fe20007fde0ff */
[----:B------:R0:W-:Y:S01]  /*1550*/  STL.64 [R1+0x9a8], R10 ;  /* 0x0009a80a01007387 */ /* 0x0001e20000100a00 */
[----:B------:R-:W-:-:S02]  /*1560*/  IMAD R23, R0, 0x5c, RZ ;  /* 0x0000005c00177824 */ /* 0x000fc400078e02ff */
[-C--:B------:R-:W-:Y:S01]  /*1570*/  LEA.HI.X.SX32 R7, R25, R27.reuse, 0x1, P6 ;  /* 0x0000001b19077211 */ /* 0x080fe200030f0eff */
[----:B------:R1:W-:Y:S01]  /*1580*/  STL.64 [R1+0x858], R2 ;  /* 0x0008580201007387 */ /* 0x0003e20000100a00 */
[-C--:B------:R-:W-:Y:S01]  /*1590*/  LEA.HI.X.SX32 R9, R29, R27.reuse, 0x1, P2 ;  /* 0x0000001b1d097211 */ /* 0x080fe200010f0eff */
[C---:B------:R-:W-:Y:S01]  /*15a0*/  IMAD R25, R0.reuse, 0xb8, RZ ;  /* 0x000000b800197824 */ /* 0x040fe200078e02ff */
[-C--:B0-----:R-:W-:Y:S01]  /*15b0*/  IADD3 R10, P3, R19, R26.reuse, RZ ;  /* 0x0000001a130a7210 */ /* 0x081fe20007f7e0ff */
[----:B------:R-:W-:Y:S01]  /*15c0*/  IMAD R19, R0, 0x17, RZ ;  /* 0x0000001700137824 */ /* 0x000fe200078e02ff */
[-C--:B-1----:R-:W-:Y:S01]  /*15d0*/  IADD3 R2, P1, R14, R26.reuse, RZ ;  /* 0x0000001a0e027210 */ /* 0x082fe20007f3e0ff */
[----:B------:R0:W-:Y:S01]  /*15e0*/  STL.64 [R1+0x5d0], R6 ;  /* 0x0005d00601007387 */ /* 0x0001e20000100a00 */
[C---:B------:R-:W-:Y:S02]  /*15f0*/  IMAD R21, R0.reuse, 0x170, RZ ;  /* 0x0000017000157824 */ /* 0x040fe400078e02ff */
[----:B------:R-:W-:Y:S01]  /*1600*/  LEA.HI.X.SX32 R3, R19, R27, 0x1, P1 ;  /* 0x0000001b13037211 */ /* 0x000fe200008f0eff */
[----:B------:R1:W-:Y:S01]  /*1610*/  STL.64 [R1+0x2c8], R8 ;  /* 0x0002c80801007387 */ /* 0x0003e20000100a00 */
[----:B------:R-:W-:Y:S01]  /*1620*/  IMAD R19, R0, 0x310, RZ ;  /* 0x0000031000137824 */ /* 0x000fe200078e02ff */
[----:B0-----:R-:W-:-:S02]  /*1630*/  IADD3 R6, P6, R23, R26, RZ ;  /* 0x0000001a17067210 */ /* 0x001fc40007fde0ff */
[----:B------:R0:W-:Y:S02]  /*1640*/  STL.64 [R1+0xa58], R2 ;  /* 0x000a580201007387 */ /* 0x0001e40000100a00 */
[-C--:B------:R-:W-:Y:S02]  /*1650*/  LEA.HI.X.SX32 R7, R14, R27.reuse, 0x1, P6 ;  /* 0x0000001b0e077211 */ /* 0x080fe400030f0eff */
[-C--:B-1----:R-:W-:Y:S01]  /*1660*/  IADD3 R8, P2, R25, R26.reuse, RZ ;  /* 0x0000001a19087210 */ /* 0x082fe20007f5e0ff */
[----:B------:R-:W-:Y:S02]  /*1670*/  IMAD R14, R0, 0x5e, RZ ;  /* 0x0000005e000e7824 */ /* 0x000fe400078e02ff */
[----:B------:R1:W-:Y:S01]  /*1680*/  STL.64 [R1+0x9a0], R6 ;  /* 0x0009a00601007387 */ /* 0x0003e20000100a00 */
[----:B------:R-:W-:Y:S02]  /*1690*/  LEA.HI.X.SX32 R9, R23, R27, 0x1, P2 ;  /* 0x0000001b17097211 */ /* 0x000fe400010f0eff */
[----:B0-----:R-:W-:-:S04]  /*16a0*/  IADD3 R2, P1, R21, R26, RZ ;  /* 0x0000001a15027210 */ /* 0x001fc80007f3e0ff */
[-C--:B------:R-:W-:Y:S02]  /*16b0*/  LEA.HI.X.SX32 R3, R25, R27.reuse, 0x1, P1 ;  /* 0x0000001b19037211 */ /* 0x080fe400008f0eff */
[----:B-1----:R-:W-:Y:S01]  /*16c0*/  IADD3 R6, P6, R19, R26, RZ ;  /* 0x0000001a13067210 */ /* 0x002fe20007fde0ff */
[C---:B------:R-:W-:Y:S01]  /*16d0*/  IMAD R19, R0.reuse, 0xbc, RZ ;  /* 0x000000bc00137824 */ /* 0x040fe200078e02ff */
[----:B------:R0:W-:Y:S01]  /*16e0*/  STL.64 [R1+0x848], R8 ;  /* 0x0008480801007387 */ /* 0x0001e20000100a00 */
[C---:B------:R-:W-:Y:S01]  /*16f0*/  IMAD R25, R0.reuse, 0x2f, RZ ;  /* 0x0000002f00197824 */ /* 0x040fe200078e02ff */
[----:B------:R-:W-:Y:S01]  /*1700*/  LEA.HI.X.SX32 R5, R21, R27, 0x1, P4 ;  /* 0x0000001b15057211 */ /* 0x000fe200020f0eff */
[C---:B------:R-:W-:Y:S01]  /*1710*/  IMAD R23, R0.reuse, 0x178, RZ ;  /* 0x0000017800177824 */ /* 0x040fe200078e02ff */
[----:B------:R1:W-:Y:S01]  /*1720*/  STL.64 [R1+0x5b0], R2 ;  /* 0x0005b00201007387 */ /* 0x0003e20000100a00 */
[----:B------:R-:W-:-:S03]  /*1730*/  IMAD R13, R0, 0x2f0, RZ ;  /* 0x000002f0000d7824 */ /* 0x000fc600078e02ff */
[----:B------:R2:W-:Y:S01]  /*1740*/  STL.64 [R1+0x2b0], R4 ;  /* 0x0002b00401007387 */ /* 0x0005e20000100a00 */
[-C--:B0-----:R-:W-:Y:S02]  /*1750*/  IADD3 R8, P2, R14, R26.reuse, RZ ;  /* 0x0000001a0e087210 */ /* 0x081fe40007f5e0ff */
[-C--:B-1----:R-:W-:Y:S02]  /*1760*/  IADD3 R2, P1, R19, R26.reuse, RZ ;  /* 0x0000001a13027210 */ /* 0x082fe40007f3e0ff */
[-C--:B------:R-:W-:Y:S01]  /*1770*/  LEA.HI.X.SX32 R9, R25, R27.reuse, 0x1, P2 ;  /* 0x0000001b19097211 */ /* 0x080fe200010f0eff */
[----:B------:R-:W-:Y:S01]  /*1780*/  IMAD R25, R0, 0x6, RZ ;  /* 0x0000000600197824 */ /* 0x000fe200078e02ff */
[-C--:B--2---:R-:W-:Y:S02]  /*1790*/  IADD3 R4, P4, R23, R26.reuse, RZ ;  /* 0x0000001a17047210 */ /* 0x084fe40007f9e0ff */
[-C--:B------:R-:W-:Y:S01]  /*17a0*/  LEA.HI.X.SX32 R3, R14, R27.reuse, 0x1, P1 ;  /* 0x0000001b0e037211 */ /* 0x080fe200008f0eff */
[C---:B------:R-:W-:Y:S01]  /*17b0*/  IMAD R21, R0.reuse, 0x320, RZ ;  /* 0x0000032000157824 */ /* 0x040fe200078e02ff */
[----:B------:R0:W-:Y:S01]  /*17c0*/  STL.64 [R1+0x998], R8 ;  /* 0x0009980801007387 */ /* 0x0001e20000100a00 */
[----:B------:R-:W-:Y:S01]  /*17d0*/  LEA.HI.X.SX32 R5, R19, R27, 0x1, P4 ;  /* 0x0000001b13057211 */ /* 0x000fe200020f0eff */
[C---:B------:R-:W-:Y:S01]  /*17e0*/  IMAD R19, R0.reuse, 0x3, RZ ;  /* 0x0000000300137824 */ /* 0x040fe200078e02ff */
[----:B------:R-:W-:Y:S01]  /*17f0*/  IADD3 R12, P5, R13, R26, RZ ;  /* 0x0000001a0d0c7210 */ /* 0x000fe20007fbe0ff */
[----:B------:R1:W-:Y:S01]  /*1800*/  STL.64 [R1+0x840], R2 ;  /* 0x0008400201007387 */ /* 0x0003e20000100a00 */
[----:B------:R-:W-:-:S02]  /*1810*/  IMAD R29, R0, 0xc, RZ ;  /* 0x0000000c001d7824 */ /* 0x000fc400078e02ff */
[----:B------:R-:W-:Y:S01]  /*1820*/  LEA.HI.X.SX32 R13, R23, R27, 0x1, P5 ;  /* 0x0000001b170d7211 */ /* 0x000fe200028f0eff */
[C---:B------:R-:W-:Y:S01]  /*1830*/  IMAD R23, R0.reuse, 0x30, RZ ;  /* 0x0000003000177824 */ /* 0x040fe200078e02ff */
[-C--:B0-----:R-:W-:Y:S02]  /*1840*/  IADD3 R8, P2, R21, R26.reuse, RZ ;  /* 0x0000001a15087210 */ /* 0x081fe40007f5e0ff */
[----:B-1----:R-:W-:Y:S01]  /*1850*/  IADD3 R2, P1, R25, R26, RZ ;  /* 0x0000001a19027210 */ /* 0x002fe20007f3e0ff */
[----:B------:R-:W-:-:S03]  /*1860*/  IMAD R21, R0, 0x18, RZ ;  /* 0x0000001800157824 */ /* 0x000fc600078e02ff */
[----:B------:R-:W-:Y:S01]  /*1870*/  LEA.HI.X.SX32 R3, R19, R27, 0x1, P1 ;  /* 0x0000001b13037211 */ /* 0x000fe200008f0eff */
[----:B------:R0:W-:Y:S01]  /*1880*/  STL.64 [R1+0x598], R4 ;  /* 0x0005980401007387 */ /* 0x0001e20000100a00 */
[----:B------:R-:W-:-:S03]  /*1890*/  IADD3 R14, P5, R21, R26, RZ ;  /* 0x0000001a150e7210 */ /* 0x000fc60007fbe0ff */
[----:B------:R-:W-:Y:S04]  /*18a0*/  STL.64 [R1+0x298], R12 ;  /* 0x0002980c01007387 */ /* 0x000fe80000100a00 */
[----:B------:R1:W-:Y:S01]  /*18b0*/  STL.64 [R1+0xaf8], R2 ;  /* 0x000af80201007387 */ /* 0x0003e20000100a00 */
[CC--:B0-----:R-:W-:Y:S01]  /*18c0*/  IADD3 R4, P4, R29.reuse, R26.reuse, RZ ;  /* 0x0000001a1d047210 */ /* 0x0c1fe20007f9e0ff */
[C---:B------:R-:W-:Y:S01]  /*18d0*/  IMAD R19, R0.reuse, 0x60, RZ ;  /* 0x0000006000137824 */ /* 0x040fe200078e02ff */
[-C--:B------:R-:W-:Y:S02]  /*18e0*/  LEA.HI.X.SX32 R15, R29, R27.reuse, 0x1, P5 ;  /* 0x0000001b1d0f7211 */ /* 0x080fe400028f0eff */
[----:B------:R-:W-:Y:S02]  /*18f0*/  LEA.HI.X.SX32 R5, R25, R27, 0x1, P4 ;  /* 0x0000001b19057211 */ /* 0x000fe400020f0eff */
[----:B-1----:R-:W-:Y:S01]  /*1900*/  IADD3 R2, P1, R23, R26, RZ ;  /* 0x0000001a17027210 */ /* 0x002fe20007f3e0ff */
[----:B------:R-:W-:-:S02]  /*1910*/  IMAD R25, R0, 0xc0, RZ ;  /* 0x000000c000197824 */ /* 0x000fc400078e02ff */
[----:B------:R-:W-:Y:S01]  /*1920*/  IMAD R13, R0, 0x180, RZ ;  /* 0x00000180000d7824 */ /* 0x000fe200078e02ff */
[----:B------:R-:W-:Y:S01]  /*1930*/  LEA.HI.X.SX32 R3, R21, R27, 0x1, P1 ;  /* 0x0000001b15037211 */ /* 0x000fe200008f0eff */
[----:B------:R0:W-:Y:S04]  /*1940*/  STL.64 [R1+0xae0], R4 ;  /* 0x000ae00401007387 */ /* 0x0001e80000100a00 */
[----:B------:R1:W-:Y:S04]  /*1950*/  STL.64 [R1+0xab0], R14 ;  /* 0x000ab00e01007387 */ /* 0x0003e80000100a00 */
[----:B------:R2:W-:Y:S01]  /*1960*/  STL.64 [R1+0xa50], R2 ;  /* 0x000a500201007387 */ /* 0x0005e20000100a00 */
[----:B0-----:R-:W-:-:S02]  /*1970*/  IADD3 R4, P4, R19, R26, RZ ;  /* 0x0000001a13047210 */ /* 0x001fc40007f9e0ff */
[-C--:B-1----:R-:W-:Y:S01]  /*1980*/  IADD3 R14, P5, R25, R26.reuse, RZ ;  /* 0x0000001a190e7210 */ /* 0x082fe20007fbe0ff */
[C---:B------:R-:W-:Y:S01]  /*1990*/  IMAD R21, R0.reuse, 0x330, RZ ;  /* 0x0000033000157824 */ /* 0x040fe200078e02ff */
[-C--:B------:R-:W-:Y:S02]  /*19a0*/  LEA.HI.X.SX32 R5, R23, R27.reuse, 0x1, P4 ;  /* 0x0000001b17057211 */ /* 0x080fe400020f0eff */
[----:B--2---:R-:W-:Y:S01]  /*19b0*/  IADD3 R2, P1, R13, R26, RZ ;  /* 0x0000001a0d027210 */ /* 0x004fe20007f3e0ff */
[C---:B------:R-:W-:Y:S01]  /*19c0*/  IMAD R23, R0.reuse, 0x62, RZ ;  /* 0x0000006200177824 */ /* 0x040fe200078e02ff */
[-C--:B------:R-:W-:Y:S01]  /*19d0*/  LEA.HI.X.SX32 R15, R19, R27.reuse, 0x1, P5 ;  /* 0x0000001b130f7211 */ /* 0x080fe200028f0eff */
[C---:B------:R-:W-:Y:S01]  /*19e0*/  IMAD R19, R0.reuse, 0xc4, RZ ;  /* 0x000000c400137824 */ /* 0x040fe200078e02ff */
[----:B------:R-:W-:Y:S01]  /*19f0*/  LEA.HI.X.SX32 R3, R25, R27, 0x1, P1 ;  /* 0x0000001b19037211 */ /* 0x000fe200008f0eff */
[----:B------:R0:W-:Y:S01]  /*1a00*/  STL.64 [R1+0x990], R4 ;  /* 0x0009900401007387 */ /* 0x0001e20000100a00 */
[----:B------:R-:W-:-:S03]  /*1a10*/  IMAD R25, R0, 0x31, RZ ;  /* 0x0000003100197824 */ /* 0x000fc600078e02ff */
[----:B------:R1:W-:Y:S01]  /*1a20*/  STL.64 [R1+0x830], R14 ;  /* 0x0008300e01007387 */ /* 0x0003e20000100a00 */
[----:B------:R-:W-:-:S03]  /*1a30*/  LEA.HI.X.SX32 R11, R13, R27, 0x1, P3 ;  /* 0x0000001b0d0b7211 */ /* 0x000fc600018f0eff */
[----:B------:R2:W-:Y:S01]  /*1a40*/  STL.64 [R1+0x578], R2 ;  /* 0x0005780201007387 */ /* 0x0005e20000100a00 */
[-C--:B0-----:R-:W-:Y:S01]  /*1a50*/  IADD3 R4, P4, R21, R26.reuse, RZ ;  /* 0x0000001a15047210 */ /* 0x081fe20007f9e0ff */
[C---:B------:R-:W-:Y:S01]  /*1a60*/  IMAD R21, R0.reuse, 0x188, RZ ;  /* 0x0000018800157824 */ /* 0x040fe200078e02ff */
[-C--:B-1----:R-:W-:Y:S02]  /*1a70*/  IADD3 R14, P5, R23, R26.reuse, RZ ;  /* 0x0000001a170e7210 */ /* 0x082fe40007fbe0ff */
[-C--:B--2---:R-:W-:Y:S02]  /*1a80*/  IADD3 R2, P1, R19, R26.reuse, RZ ;  /* 0x0000001a13027210 */ /* 0x084fe40007f3e0ff */
[-C--:B------:R-:W-:Y:S01]  /*1a90*/  LEA.HI.X.SX32 R15, R25, R27.reuse, 0x1, P5 ;  /* 0x0000001b190f7211 */ /* 0x080fe200028f0eff */
[C---:B------:R-:W-:Y:S01]  /*1aa0*/  IMAD R25, R0.reuse, 0x32, RZ ;  /* 0x0000003200197824 */ /* 0x040fe200078e02ff */
[----:B------:R-:W-:Y:S02]  /*1ab0*/  IADD3 R12, P3, R21, R26, RZ ;  /* 0x0000001a150c7210 */ /* 0x000fe40007f7e0ff */
[-C--:B------:R-:W-:Y:S01]  /*1ac0*/  LEA.HI.X.SX32 R3, R23, R27.reuse, 0x1, P1 ;  /* 0x0000001b17037211 */ /* 0x080fe200008f0eff */
[----:B------:R-:W-:Y:S01]  /*1ad0*/  STL.64 [R1+0x280], R10 ;  /* 0x0002800a01007387 */ /* 0x000fe20000100a00 */
[----:B------:R-:W-:Y:S01]  /*1ae0*/  LEA.HI.X.SX32 R13, R19, R27, 0x1, P3 ;  /* 0x0000001b130d7211 */ /* 0x000fe200018f0eff */
[----:B------:R-:W-:-:S02]  /*1af0*/  IMAD R19, R0, 0x19, RZ ;  /* 0x0000001900137824 */ /* 0x000fc400078e02ff */
[----:B------:R0:W-:Y:S01]  /*1b00*/  STL.64 [R1+0x988], R14 ;  /* 0x0009880e01007387 */ /* 0x0001e20000100a00 */
[----:B------:R-:W-:-:S03]  /*1b10*/  IMAD R23, R0, 0x64, RZ ;  /* 0x0000006400177824 */ /* 0x000fc600078e02ff */
[----:B------:R1:W-:Y:S01]  /*1b20*/  STL.64 [R1+0x820], R2 ;  /* 0x0008200201007387 */ /* 0x0003e20000100a00 */
[----:B------:R-:W-:Y:S02]  /*1b30*/  LEA.HI.X.SX32 R7, R21, R27, 0x1, P6 ;  /* 0x0000001b15077211 */ /* 0x000fe400030f0eff */
[-C--:B------:R-:W-:Y:S01]  /*1b40*/  IADD3 R16, P3, R23, R26.reuse, RZ ;  /* 0x0000001a17107210 */ /* 0x080fe20007f7e0ff */
[----:B------:R2:W-:Y:S01]  /*1b50*/  STL.64 [R1+0x560], R12 ;  /* 0x0005600c01007387 */ /* 0x0005e20000100a00 */
[----:B0-----:R-:W-:Y:S01]  /*1b60*/  IMAD R14, R0, 0xc8, RZ ;  /* 0x000000c8000e7824 */ /* 0x001fe200078e02ff */
[----:B-1----:R-:W-:-:S04]  /*1b70*/  IADD3 R2, P1, R25, R26, RZ ;  /* 0x0000001a19027210 */ /* 0x002fc80007f3e0ff */
[-C--:B------:R-:W-:Y:S01]  /*1b80*/  LEA.HI.X.SX32 R3, R19, R27.reuse, 0x1, P1 ;  /* 0x0000001b13037211 */ /* 0x080fe200008f0eff */
[C---:B--2---:R-:W-:Y:S01]  /*1b90*/  IMAD R13, R0.reuse, 0x190, RZ ;  /* 0x00000190000d7824 */ /* 0x044fe200078e02ff */
[----:B------:R0:W-:Y:S01]  /*1ba0*/  STL.64 [R1+0x268], R6 ;  /* 0x0002680601007387 */ /* 0x0001e20000100a00 */
[-C--:B------:R-:W-:Y:S01]  /*1bb0*/  LEA.HI.X.SX32 R17, R25, R27.reuse, 0x1, P3 ;  /* 0x0000001b19117211 */ /* 0x080fe200018f0eff */
[C---:B------:R-:W-:Y:S02]  /*1bc0*/  IMAD R19, R0.reuse, 0x350, RZ ;  /* 0x0000035000137824 */ /* 0x040fe400078e02ff */
[----:B------:R1:W-:Y:S01]  /*1bd0*/  STL.64 [R1+0xa48], R2 ;  /* 0x000a480201007387 */ /* 0x0003e20000100a00 */
[----:B------:R-:W-:Y:S01]  /*1be0*/  IMAD R25, R0, 0x66, RZ ;  /* 0x0000006600197824 */ /* 0x000fe200078e02ff */
[----:B------:R-:W-:Y:S02]  /*1bf0*/  LEA.HI.X.SX32 R9, R13, R27, 0x1, P2 ;  /* 0x0000001b0d097211 */ /* 0x000fe400010f0eff */
[----:B0-----:R-:W-:-:S02]  /*1c00*/  IADD3 R6, P6, R14, R26, RZ ;  /* 0x0000001a0e067210 */ /* 0x001fc40007fde0ff */
[-C--:B-1----:R-:W-:Y:S01]  /*1c10*/  IADD3 R2, P1, R13, R26.reuse, RZ ;  /* 0x0000001a0d027210 */ /* 0x082fe20007f3e0ff */
[----:B------:R0:W-:Y:S01]  /*1c20*/  STL.64 [R1+0x980], R16 ;  /* 0x0009801001007387 */ /* 0x0001e20000100a00 */
[-C--:B------:R-:W-:Y:S01]  /*1c30*/  LEA.HI.X.SX32 R7, R23, R27.reuse, 0x1, P6 ;  /* 0x0000001b17077211 */ /* 0x080fe200030f0eff */
[----:B------:R-:W-:Y:S01]  /*1c40*/  IMAD R23, R0, 0xcc, RZ ;  /* 0x000000cc00177824 */ /* 0x000fe200078e02ff */
[----:B------:R-:W-:Y:S01]  /*1c50*/  LEA.HI.X.SX32 R3, R14, R27, 0x1, P1 ;  /* 0x0000001b0e037211 */ /* 0x000fe200008f0eff */
[C---:B------:R-:W-:Y:S02]  /*1c60*/  IMAD R14, R0.reuse, 0x33, RZ ;  /* 0x00000033000e7824 */ /* 0x040fe400078e02ff */
[----:B------:R1:W-:Y:S01]  /*1c70*/  STL.64 [R1+0x810], R6 ;  /* 0x0008100601007387 */ /* 0x0003e20000100a00 */
[-C--:B0-----:R-:W-:Y:S01]  /*1c80*/  IADD3 R16, P3, R19, R26.reuse, RZ ;  /* 0x0000001a13107210 */ /* 0x081fe20007f7e0ff */
[----:B------:R-:W-:Y:S02]  /*1c90*/  IMAD R19, R0, 0x198, RZ ;  /* 0x0000019800137824 */ /* 0x000fe400078e02ff */
[----:B------:R0:W-:Y:S01]  /*1ca0*/  STL.64 [R1+0x540], R2 ;  /* 0x0005400201007387 */ /* 0x0001e20000100a00 */
[----:B-1----:R-:W-:-:S03]  /*1cb0*/  IADD3 R6, P6, R25, R26, RZ ;  /* 0x0000001a19067210 */ /* 0x002fc60007fde0ff */
[----:B------:R1:W-:Y:S01]  /*1cc0*/  STL.64 [R1+0x250], R8 ;  /* 0x0002500801007387 */ /* 0x0003e20000100a00 */
[-C--:B------:R-:W-:Y:S02]  /*1cd0*/  LEA.HI.X.SX32 R7, R14, R27.reuse, 0x1, P6 ;  /* 0x0000001b0e077211 */ /* 0x080fe400030f0eff */
[-C--:B0-----:R-:W-:Y:S01]  /*1ce0*/  IADD3 R2, P1, R23, R26.reuse, RZ ;  /* 0x0000001a17027210 */ /* 0x081fe20007f3e0ff */
[C---:B------:R-:W-:Y:S01]  /*1cf0*/  IMAD R14, R0.reuse, 0x1a, RZ ;  /* 0x0000001a000e7824 */ /* 0x040fe200078e02ff */
[----:B-1----:R-:W-:Y:S02]  /*1d00*/  IADD3 R8, P2, R19, R26, RZ ;  /* 0x0000001a13087210 */ /* 0x002fe40007f5e0ff */
[-C--:B------:R-:W-:Y:S01]  /*1d10*/  LEA.HI.X.SX32 R3, R25, R27.reuse, 0x1, P1 ;  /* 0x0000001b19037211 */ /* 0x080fe200008f0eff */
[C---:B------:R-:W-:Y:S01]  /*1d20*/  IMAD R25, R0.reuse, 0x34, RZ ;  /* 0x0000003400197824 */ /* 0x040fe200078e02ff */
[----:B------:R-:W-:Y:S01]  /*1d30*/  LEA.HI.X.SX32 R9, R23, R27, 0x1, P2 ;  /* 0x0000001b17097211 */ /* 0x000fe200010f0eff */
[----:B------:R0:W-:Y:S01]  /*1d40*/  STL.64 [R1+0x978], R6 ;  /* 0x0009780601007387 */ /* 0x0001e20000100a00 */
[----:B------:R-:W-:-:S02]  /*1d50*/  IMAD R13, R0, 0x360, RZ ;  /* 0x00000360000d7824 */ /* 0x000fc400078e02ff */
[----:B------:R-:W-:Y:S01]  /*1d60*/  IMAD R21, R0, 0xd, RZ ;  /* 0x0000000d00157824 */ /* 0x000fe200078e02ff */
[----:B------:R1:W-:Y:S01]  /*1d70*/  STL.64 [R1+0x808], R2 ;  /* 0x0008080201007387 */ /* 0x0003e20000100a00 */
[----:B------:R-:W-:-:S03]  /*1d80*/  LEA.HI.X.SX32 R5, R19, R27, 0x1, P4 ;  /* 0x0000001b13057211 */ /* 0x000fc600020f0eff */
[----:B------:R2:W-:Y:S01]  /*1d90*/  STL.64 [R1+0x528], R8 ;  /* 0x0005280801007387 */ /* 0x0005e20000100a00 */
[----:B------:R-:W-:Y:S01]  /*1da0*/  IMAD R23, R0, 0x68, RZ ;  /* 0x0000006800177824 */ /* 0x000fe200078e02ff */
[-C--:B0-----:R-:W-:Y:S02]  /*1db0*/  IADD3 R6, P6, R13, R26.reuse, RZ ;  /* 0x0000001a0d067210 */ /* 0x081fe40007fde0ff */
[-C--:B-1----:R-:W-:Y:S02]  /*1dc0*/  IADD3 R2, P1, R14, R26.reuse, RZ ;  /* 0x0000001a0e027210 */ /* 0x082fe40007f3e0ff */
[----:B--2---:R-:W-:Y:S01]  /*1dd0*/  IADD3 R8, P2, R25, R26, RZ ;  /* 0x0000001a19087210 */ /* 0x004fe20007f5e0ff */
[C---:B------:R-:W-:Y:S01]  /*1de0*/  IMAD R13, R0.reuse, 0xd0, RZ ;  /* 0x000000d0000d7824 */ /* 0x040fe200078e02ff */
[-C--:B------:R-:W-:Y:S01]  /*1df0*/  LEA.HI.X.SX32 R3, R21, R27.reuse, 0x1, P1 ;  /* 0x0000001b15037211 */ /* 0x080fe200008f0eff */
[----:B------:R-:W-:Y:S01]  /*1e00*/  IMAD R19, R0, 0x1a0, RZ ;  /* 0x000001a000137824 */ /* 0x000fe200078e02ff */
[----:B------:R-:W-:Y:S01]  /*1e10*/  LEA.HI.X.SX32 R9, R14, R27, 0x1, P2 ;  /* 0x0000001b0e097211 */ /* 0x000fe200010f0eff */
[----:B------:R0:W-:Y:S01]  /*1e20*/  STL.64 [R1+0x238], R4 ;  /* 0x0002380401007387 */ /* 0x0001e20000100a00 */
[----:B------:R-:W-:-:S03]  /*1e30*/  IMAD R11, R0, 0x340, RZ ;  /* 0x00000340000b7824 */ /* 0x000fc600078e02ff */
[----:B------:R1:W-:Y:S04]  /*1e40*/  STL.64 [R1+0xaa8], R2 ;  /* 0x000aa80201007387 */ /* 0x0003e80000100a00 */
[----:B------:R2:W-:Y:S01]  /*1e50*/  STL.64 [R1+0xa40], R8 ;  /* 0x000a400801007387 */ /* 0x0005e20000100a00 */
[-C--:B0-----:R-:W-:Y:S02]  /*1e60*/  IADD3 R4, P4, R23, R26.reuse, RZ ;  /* 0x0000001a17047210 */ /* 0x081fe40007f9e0ff */
[-C--:B-1----:R-:W-:Y:S02]  /*1e70*/  IADD3 R2, P1, R13, R26.reuse, RZ ;  /* 0x0000001a0d027210 */ /* 0x082fe40007f3e0ff */
[-C--:B------:R-:W-:Y:S02]  /*1e80*/  LEA.HI.X.SX32 R5, R25, R27.reuse, 0x1, P4 ;  /* 0x0000001b19057211 */ /* 0x080fe400020f0eff */
[-C--:B--2---:R-:W-:Y:S01]  /*1e90*/  IADD3 R8, P2, R19, R26.reuse, RZ ;  /* 0x0000001a13087210 */ /* 0x084fe20007f5e0ff */
[C---:B------:R-:W-:Y:S01]  /*1ea0*/  IMAD R25, R0.reuse, 0x6a, RZ ;  /* 0x0000006a00197824 */ /* 0x040fe200078e02ff */
[----:B------:R-:W-:Y:S01]  /*1eb0*/  LEA.HI.X.SX32 R3, R23, R27, 0x1, P1 ;  /* 0x0000001b17037211 */ /* 0x000fe200008f0eff */
[----:B------:R-:W-:Y:S01]  /*1ec0*/  IMAD R23, R0, 0xd4, RZ ;  /* 0x000000d400177824 */ /* 0x000fe200078e02ff */
[----:B------:R-:W-:-:S02]  /*1ed0*/  IADD3 R10, P5, R11, R26, RZ ;  /* 0x0000001a0b0a7210 */ /* 0x000fc40007fbe0ff */
[-C--:B------:R-:W-:Y:S01]  /*1ee0*/  LEA.HI.X.SX32 R9, R13, R27.reuse, 0x1, P2 ;  /* 0x0000001b0d097211 */ /* 0x080fe200010f0eff */
[----:B------:R-:W-:Y:S01]  /*1ef0*/  STL.64 [R1+0x970], R4 ;  /* 0x0009700401007387 */ /* 0x000fe20000100a00 */
[C---:B------:R-:W-:Y:S01]  /*1f00*/  IMAD R13, R0.reuse, 0x35, RZ ;  /* 0x00000035000d7824 */ /* 0x040fe200078e02ff */
[----:B------:R-:W-:Y:S01]  /*1f10*/  LEA.HI.X.SX32 R11, R19, R27, 0x1, P5 ;  /* 0x0000001b130b7211 */ /* 0x000fe200028f0eff */
[C---:B------:R-:W-:Y:S01]  /*1f20*/  IMAD R14, R0.reuse, 0x370, RZ ;  /* 0x00000370000e7824 */ /* 0x040fe200078e02ff */
[----:B------:R0:W-:Y:S01]  /*1f30*/  STL.64 [R1+0x7f8], R2 ;  /* 0x0007f80201007387 */ /* 0x0001e20000100a00 */
[----:B------:R-:W-:-:S03]  /*1f40*/  IMAD R21, R0, 0x1a8, RZ ;  /* 0x000001a800157824 */ /* 0x000fc600078e02ff */
[----:B------:R1:W-:Y:S04]  /*1f50*/  STL.64 [R1+0x508], R8 ;  /* 0x0005080801007387 */ /* 0x0003e80000100a00 */
[----:B------:R2:W-:Y:S01]  /*1f60*/  STL.64 [R1+0x220], R10 ;  /* 0x0002200a01007387 */ /* 0x0005e20000100a00 */
[-C--:B0-----:R-:W-:Y:S02]  /*1f70*/  IADD3 R2, P1, R25, R26.reuse, RZ ;  /* 0x0000001a19027210 */ /* 0x081fe40007f3e0ff */
[-C--:B-1----:R-:W-:Y:S02]  /*1f80*/  IADD3 R8, P2, R23, R26.reuse, RZ ;  /* 0x0000001a17087210 */ /* 0x082fe40007f5e0ff */
[----:B------:R-:W-:Y:S02]  /*1f90*/  LEA.HI.X.SX32 R3, R13, R27, 0x1, P1 ;  /* 0x0000001b0d037211 */ /* 0x000fe400008f0eff */
[-C--:B------:R-:W-:Y:S01]  /*1fa0*/  IADD3 R4, P4, R14, R26.reuse, RZ ;  /* 0x0000001a0e047210 */ /* 0x080fe20007f9e0ff */
[----:B------:R-:W-:Y:S01]  /*1fb0*/  IMAD R14, R0, 0x36, RZ ;  /* 0x00000036000e7824 */ /* 0x000fe200078e02ff */
[----:B--2---:R-:W-:-:S02]  /*1fc0*/  IADD3 R10, P5, R21, R26, RZ ;  /* 0x0000001a150a7210 */ /* 0x004fc40007fbe0ff */
[-C--:B------:R-:W-:Y:S01]  /*1fd0*/  LEA.HI.X.SX32 R9, R25, R27.reuse, 0x1, P2 ;  /* 0x0000001b19097211 */ /* 0x080fe200010f0eff */
[C---:B------:R-:W-:Y:S01]  /*1fe0*/  IMAD R19, R0.reuse, 0x3fe, RZ ;  /* 0x000003fe00137824 */ /* 0x040fe200078e02ff */
[----:B------:R0:W-:Y:S01]  /*1ff0*/  STL.64 [R1+0x968], R2 ;  /* 0x0009680201007387 */ /* 0x0001e20000100a00 */
[-C--:B------:R-:W-:Y:S01]  /*2000*/  LEA.HI.X.SX32 R11, R23, R27.reuse, 0x1, P5 ;  /* 0x0000001b170b7211 */ /* 0x080fe200028f0eff */
[C---:B------:R-:W-:Y:S02]  /*2010*/  IMAD R25, R0.reuse, 0x6c, RZ ;  /* 0x0000006c00197824 */ /* 0x040fe400078e02ff */
[----:B------:R1:W-:Y:S01]  /*2020*/  STL.64 [R1+0x7e8], R8 ;  /* 0x0007e80801007387 */ /* 0x0003e20000100a00 */
[----:B------:R-:W-:Y:S01]  /*2030*/  IMAD R23, R0, 0x1b, RZ ;  /* 0x0000001b00177824 */ /* 0x000fe200078e02ff */
[----:B------:R-:W-:Y:S02]  /*2040*/  LEA.HI.X.SX32 R17, R21, R27, 0x1, P3 ;  /* 0x0000001b15117211 */ /* 0x000fe400018f0eff */
[-C--:B------:R-:W-:Y:S01]  /*2050*/  IADD3 R12, P5, R25, R26.reuse, RZ ;  /* 0x0000001a190c7210 */ /* 0x080fe20007fbe0ff */
[----:B------:R2:W-:Y:S01]  /*2060*/  STL.64 [R1+0x4f0], R10 ;  /* 0x0004f00a01007387 */ /* 0x0005e20000100a00 */
[----:B0-----:R-:W-:-:S02]  /*2070*/  IADD3 R2, P1, R19, R26, RZ ;  /* 0x0000001a13027210 */ /* 0x001fc40007f3e0ff */
[----:B-1----:R-:W-:Y:S01]  /*2080*/  IADD3 R8, P2, R14, R26, RZ ;  /* 0x0000001a0e087210 */ /* 0x002fe20007f5e0ff */
[----:B------:R-:W-:-:S03]  /*2090*/  IMAD R19, R0, 0xd8, RZ ;  /* 0x000000d800137824 */ /* 0x000fc600078e02ff */
[-C--:B------:R-:W-:Y:S01]  /*20a0*/  LEA.HI.X.SX32 R9, R23, R27.reuse, 0x1, P2 ;  /* 0x0000001b17097211 */ /* 0x080fe200010f0eff */
[----:B--2---:R-:W-:Y:S01]  /*20b0*/  IMAD R11, R0, 0x1b0, RZ ;  /* 0x000001b0000b7824 */ /* 0x004fe200078e02ff */
[----:B------:R0:W-:Y:S01]  /*20c0*/  STL.64 [R1+0x208], R16 ;  /* 0x0002081001007387 */ /* 0x0001e20000100a00 */
[-C--:B------:R-:W-:Y:S01]  /*20d0*/  LEA.HI.X.SX32 R13, R14, R27.reuse, 0x1, P5 ;  /* 0x0000001b0e0d7211 */ /* 0x080fe200028f0eff */
[----:B------:R-:W-:Y:S02]  /*20e0*/  IMAD R23, R0, 0x380, RZ ;  /* 0x0000038000177824 */ /* 0x000fe400078e02ff */
[----:B------:R1:W-:Y:S01]  /*20f0*/  STL.64 [R1+0xa38], R8 ;  /* 0x000a380801007387 */ /* 0x0003e20000100a00 */
[----:B------:R-:W-:-:S03]  /*2100*/  LEA.HI.X.SX32 R7, R11, R27, 0x1, P6 ;  /* 0x0000001b0b077211 */ /* 0x000fc600030f0eff */
[----:B------:R2:W-:Y:S01]  /*2110*/  STL.64 [R1+0x960], R12 ;  /* 0x0009600c01007387 */ /* 0x0005e20000100a00 */
[-C--:B0-----:R-:W-:Y:S02]  /*2120*/  IADD3 R16, P3, R19, R26.reuse, RZ ;  /* 0x0000001a13107210 */ /* 0x081fe40007f7e0ff */
[-C--:B-1----:R-:W-:Y:S02]  /*2130*/  IADD3 R8, P2, R11, R26.reuse, RZ ;  /* 0x0000001a0b087210 */ /* 0x082fe40007f5e0ff */
[-C--:B------:R-:W-:Y:S01]  /*2140*/  LEA.HI.X.SX32 R17, R25, R27.reuse, 0x1, P3 ;  /* 0x0000001b19117211 */ /* 0x080fe200018f0eff */
[C---:B------:R-:W-:Y:S01]  /*2150*/  IMAD R25, R0.reuse, 0xdc, RZ ;  /* 0x000000dc00197824 */ /* 0x040fe200078e02ff */
[----:B------:R-:W-:Y:S01]  /*2160*/  LEA.HI.X.SX32 R9, R19, R27, 0x1, P2 ;  /* 0x0000001b13097211 */ /* 0x000fe200010f0eff */
[C---:B--2---:R-:W-:Y:S01]  /*2170*/  IMAD R13, R0.reuse, 0x6e, RZ ;  /* 0x0000006e000d7824 */ /* 0x044fe200078e02ff */
[----:B------:R-:W-:Y:S01]  /*2180*/  IADD3 R14, P5, R23, R26, RZ ;  /* 0x0000001a170e7210 */ /* 0x000fe20007fbe0ff */
[C---:B------:R-:W-:Y:S01]  /*2190*/  IMAD R23, R0.reuse, 0x1b8, RZ ;  /* 0x000001b800177824 */ /* 0x040fe200078e02ff */
[----:B------:R0:W-:Y:S01]  /*21a0*/  STL.64 [R1+0x7d8], R16 ;  /* 0x0007d81001007387 */ /* 0x0001e20000100a00 */
[----:B------:R-:W-:-:S03]  /*21b0*/  IMAD R19, R0, 0x37, RZ ;  /* 0x0000003700137824 */ /* 0x000fc600078e02ff */
[----:B------:R1:W-:Y:S04]  /*21c0*/  STL.64 [R1+0x4d0], R8 ;  /* 0x0004d00801007387 */ /* 0x0003e80000100a00 */
[----:B------:R2:W-:Y:S01]  /*21d0*/  STL.64 [R1+0x1f0], R6 ;  /* 0x0001f00601007387 */ /* 0x0005e20000100a00 */
[-C--:B0-----:R-:W-:Y:S02]  /*21e0*/  IADD3 R16, P3, R13, R26.reuse, RZ ;  /* 0x0000001a0d107210 */ /* 0x081fe40007f7e0ff */
[-C--:B-1----:R-:W-:Y:S02]  /*21f0*/  IADD3 R8, P2, R25, R26.reuse, RZ ;  /* 0x0000001a19087210 */ /* 0x082fe40007f5e0ff */
[-C--:B------:R-:W-:Y:S02]  /*2200*/  LEA.HI.X.SX32 R17, R19, R27.reuse, 0x1, P3 ;  /* 0x0000001b13117211 */ /* 0x080fe400018f0eff */
[----:B--2---:R-:W-:Y:S01]  /*2210*/  IADD3 R6, P6, R23, R26, RZ ;  /* 0x0000001a17067210 */ /* 0x004fe20007fde0ff */
[C---:B------:R-:W-:Y:S01]  /*2220*/  IMAD R19, R0.reuse, 0x3a0, RZ ;  /* 0x000003a000137824 */ /* 0x040fe200078e02ff */
[-C--:B------:R-:W-:Y:S01]  /*2230*/  LEA.HI.X.SX32 R9, R13, R27.reuse, 0x1, P2 ;  /* 0x0000001b0d097211 */ /* 0x080fe200010f0eff */
[C---:B------:R-:W-:Y:S01]  /*2240*/  IMAD R29, R0.reuse, 0xe, RZ ;  /* 0x0000000e001d7824 */ /* 0x040fe200078e02ff */
[-C--:B------:R-:W-:Y:S01]  /*2250*/  LEA.HI.X.SX32 R7, R25, R27.reuse, 0x1, P6 ;  /* 0x0000001b19077211 */ /* 0x080fe200030f0eff */
[----:B------:R-:W-:Y:S01]  /*2260*/  STL.64 [R1+0x958], R16 ;  /* 0x0009581001007387 */ /* 0x000fe20000100a00 */
[----:B------:R-:W-:Y:S01]  /*2270*/  LEA.HI.X.SX32 R5, R23, R27, 0x1, P4 ;  /* 0x0000001b17057211 */ /* 0x000fe200020f0eff */
[----:B------:R-:W-:-:S02]  /*2280*/  IMAD R21, R0, 0x1c, RZ ;  /* 0x0000001c00157824 */ /* 0x000fc400078e02ff */
        /* <DEDUP_REMOVED lines=8> */
[-C--:B------:R-:W-:Y:S02]  /*2310*/  LEA.HI.X.SX32 R3, R25, R27.reuse, 0x1, P1 ;  /* 0x0000001b19037211 */ /* 0x080fe400008f0eff */
[-C--:B--2---:R-:W-:Y:S01]  /*2320*/  IADD3 R4, P4, R21, R26.reuse, RZ ;  /* 0x0000001a15047210 */ /* 0x084fe20007f9e0ff */
[C---:B------:R-:W-:Y:S01]  /*2330*/  IMAD R25, R0.reuse, 0x70, RZ ;  /* 0x0000007000197824 */ /* 0x040fe200078e02ff */
[-C--:B------:R-:W-:Y:S01]  /*2340*/  LEA.HI.X.SX32 R7, R19, R27.reuse, 0x1, P6 ;  /* 0x0000001b13077211 */ /* 0x080fe200030f0eff */
[C---:B------:R-:W-:Y:S01]  /*2350*/  IMAD R13, R0.reuse, 0xe0, RZ ;  /* 0x000000e0000d7824 */ /* 0x040fe200078e02ff */
[----:B------:R-:W-:Y:S01]  /*2360*/  LEA.HI.X.SX32 R5, R29, R27, 0x1, P4 ;  /* 0x0000001b1d057211 */ /* 0x000fe200020f0eff */
[C---:B------:R-:W-:Y:S01]  /*2370*/  IMAD R11, R0.reuse, 0x390, RZ ;  /* 0x00000390000b7824 */ /* 0x040fe200078e02ff */
[----:B------:R0:W-:Y:S01]  /*2380*/  STL.64 [R1+0x1758], R2 ;  /* 0x0017580201007387 */ /* 0x0001e20000100a00 */
[----:B------:R-:W-:Y:S01]  /*2390*/  IADD3 R10, P1, R23, R26, RZ ;  /* 0x0000001a170a7210 */ /* 0x000fe20007f3e0ff */
[----:B------:R-:W-:-:S02]  /*23a0*/  IMAD R19, R0, 0x1c0, RZ ;  /* 0x000001c000137824 */ /* 0x000fc400078e02ff */
[----:B------:R1:W-:Y:S01]  /*23b0*/  STL.64 [R1+0xad8], R6 ;  /* 0x000ad80601007387 */ /* 0x0003e20000100a00 */
[----:B------:R-:W-:-:S03]  /*23c0*/  IADD3 R16, P3, R11, R26, RZ ;  /* 0x0000001a0b107210 */ /* 0x000fc60007f7e0ff */
[----:B------:R2:W-:Y:S01]  /*23d0*/  STL.64 [R1+0xaa0], R4 ;  /* 0x000aa00401007387 */ /* 0x0005e20000100a00 */
[-C--:B------:R-:W-:Y:S02]  /*23e0*/  LEA.HI.X.SX32 R11, R21, R27.reuse, 0x1, P1 ;  /* 0x0000001b150b7211 */ /* 0x080fe400008f0eff */
[-C--:B0-----:R-:W-:Y:S02]  /*23f0*/  IADD3 R2, P1, R19, R26.reuse, RZ ;  /* 0x0000001a13027210 */ /* 0x081fe40007f3e0ff */
[-C--:B-1----:R-:W-:Y:S02]  /*2400*/  IADD3 R6, P6, R25, R26.reuse, RZ ;  /* 0x0000001a19067210 */ /* 0x082fe40007fde0ff */
[----:B--2---:R-:W-:Y:S02]  /*2410*/  IADD3 R4, P4, R13, R26, RZ ;  /* 0x0000001a0d047210 */ /* 0x004fe40007f9e0ff */
[-C--:B------:R-:W-:Y:S01]  /*2420*/  LEA.HI.X.SX32 R7, R23, R27.reuse, 0x1, P6 ;  /* 0x0000001b17077211 */ /* 0x080fe200030f0eff */
[C---:B------:R-:W-:Y:S01]  /*2430*/  IMAD R23, R0.reuse, 0x72, RZ ;  /* 0x0000007200177824 */ /* 0x040fe200078e02ff */
[-C--:B------:R-:W-:Y:S01]  /*2440*/  LEA.HI.X.SX32 R5, R25, R27.reuse, 0x1, P4 ;  /* 0x0000001b19057211 */ /* 0x080fe200020f0eff */
[C---:B------:R-:W-:Y:S01]  /*2450*/  IMAD R25, R0.reuse, 0xe4, RZ ;  /* 0x000000e400197824 */ /* 0x040fe200078e02ff */
[----:B------:R-:W-:Y:S01]  /*2460*/  STL.64 [R1+0xa30], R10 ;  /* 0x000a300a01007387 */ /* 0x000fe20000100a00 */
[----:B------:R-:W-:Y:S01]  /*2470*/  LEA.HI.X.SX32 R3, R13, R27, 0x1, P1 ;  /* 0x0000001b0d037211 */ /* 0x000fe200008f0eff */
[----:B------:R-:W-:-:S02]  /*2480*/  IMAD R13, R0, 0x39, RZ ;  /* 0x00000039000d7824 */ /* 0x000fc400078e02ff */
[----:B------:R0:W-:Y:S01]  /*2490*/  STL.64 [R1+0x950], R6 ;  /* 0x0009500601007387 */ /* 0x0001e20000100a00 */
[----:B------:R-:W-:-:S03]  /*24a0*/  LEA.HI.X.SX32 R15, R19, R27, 0x1, P5 ;  /* 0x0000001b130f7211 */ /* 0x000fc600028f0eff */
[----:B------:R1:W-:Y:S01]  /*24b0*/  STL.64 [R1+0x7c0], R4 ;  /* 0x0007c00401007387 */ /* 0x0003e20000100a00 */
[C---:B------:R-:W-:Y:S01]  /*24c0*/  IMAD R29, R0.reuse, 0x1c8, RZ ;  /* 0x000001c8001d7824 */ /* 0x040fe200078e02ff */
[-C--:B0-----:R-:W-:Y:S02]  /*24d0*/  IADD3 R6, P4, R23, R26.reuse, RZ ;  /* 0x0000001a17067210 */ /* 0x081fe40007f9e0ff */
[----:B-1----:R-:W-:Y:S02]  /*24e0*/  IADD3 R4, P1, R25, R26, RZ ;  /* 0x0000001a19047210 */ /* 0x002fe40007f3e0ff */
[-C--:B------:R-:W-:Y:S01]  /*24f0*/  LEA.HI.X.SX32 R7, R13, R27.reuse, 0x1, P4 ;  /* 0x0000001b0d077211 */ /* 0x080fe200020f0eff */
[C---:B------:R-:W-:Y:S01]  /*2500*/  IMAD R21, R0.reuse, 0x3a, RZ ;  /* 0x0000003a00157824 */ /* 0x040fe200078e02ff */
[----:B------:R-:W-:Y:S01]  /*2510*/  LEA.HI.X.SX32 R5, R23, R27, 0x1, P1 ;  /* 0x0000001b17057211 */ /* 0x000fe200008f0eff */
[----:B------:R0:W-:Y:S01]  /*2520*/  STL.64 [R1+0x498], R2 ;  /* 0x0004980201007387 */ /* 0x0001e20000100a00 */
[----:B------:R-:W-:-:S03]  /*2530*/  IMAD R19, R0, 0x3c0, RZ ;  /* 0x000003c000137824 */ /* 0x000fc600078e02ff */
[----:B------:R-:W-:Y:S01]  /*2540*/  STL.64 [R1+0x1c0], R14 ;  /* 0x0001c00e01007387 */ /* 0x000fe20000100a00 */
[----:B------:R-:W-:-:S03]  /*2550*/  IMAD R13, R0, 0x1d, RZ ;  /* 0x0000001d000d7824 */ /* 0x000fc600078e02ff */
[----:B------:R1:W-:Y:S01]  /*2560*/  STL.64 [R1+0x948], R6 ;  /* 0x0009480601007387 */ /* 0x0003e20000100a00 */
[----:B0-----:R-:W-:-:S03]  /*2570*/  IADD3 R2, P5, R29, R26, RZ ;  /* 0x0000001a1d027210 */ /* 0x001fc60007fbe0ff */
[----:B------:R0:W-:Y:S01]  /*2580*/  STL.64 [R1+0x7b0], R4 ;  /* 0x0007b00401007387 */ /* 0x0001e20000100a00 */
[-C--:B------:R-:W-:Y:S02]  /*2590*/  LEA.HI.X.SX32 R17, R29, R27.reuse, 0x1, P3 ;  /* 0x0000001b1d117211 */ /* 0x080fe400018f0eff */
[----:B------:R-:W-:Y:S01]  /*25a0*/  LEA.HI.X.SX32 R3, R25, R27, 0x1, P5 ;  /* 0x0000001b19037211 */ /* 0x000fe200028f0eff */
[C---:B------:R-:W-:Y:S01]  /*25b0*/  IMAD R23, R0.reuse, 0xe8, RZ ;  /* 0x000000e800177824 */ /* 0x040fe200078e02ff */
[-C--:B-1----:R-:W-:Y:S01]  /*25c0*/  IADD3 R6, P4, R19, R26.reuse, RZ ;  /* 0x0000001a13067210 */ /* 0x082fe20007f9e0ff */
[C---:B------:R-:W-:Y:S01]  /*25d0*/  IMAD R19, R0.reuse, 0x74, RZ ;  /* 0x0000007400137824 */ /* 0x040fe200078e02ff */
[----:B0-----:R-:W-:Y:S01]  /*25e0*/  IADD3 R4, P1, R21, R26, RZ ;  /* 0x0000001a15047210 */ /* 0x001fe20007f3e0ff */
[----:B------:R-:W-:-:S03]  /*25f0*/  IMAD R25, R0, 0x1d0, RZ ;  /* 0x000001d000197824 */ /* 0x000fc600078e02ff */
[----:B------:R-:W-:Y:S01]  /*2600*/  LEA.HI.X.SX32 R5, R13, R27, 0x1, P1 ;  /* 0x0000001b0d057211 */ /* 0x000fe200008f0eff */
[----:B------:R0:W-:Y:S01]  /*2610*/  STL.64 [R1+0x480], R2 ;  /* 0x0004800201007387 */ /* 0x0001e20000100a00 */
[----:B------:R-:W-:-:S03]  /*2620*/  IADD3 R14, P5, R19, R26, RZ ;  /* 0x0000001a130e7210 */ /* 0x000fc60007fbe0ff */
[----:B------:R-:W-:Y:S01]  /*2630*/  STL.64 [R1+0x1a8], R16 ;  /* 0x0001a81001007387 */ /* 0x000fe20000100a00 */
[----:B------:R-:W-:-:S03]  /*2640*/  LEA.HI.X.SX32 R15, R21, R27, 0x1, P5 ;  /* 0x0000001b150f7211 */ /* 0x000fc600028f0eff */
[----:B------:R1:W-:Y:S01]  /*2650*/  STL.64 [R1+0xa28], R4 ;  /* 0x000a280401007387 */ /* 0x0003e20000100a00 */
[----:B0-----:R-:W-:Y:S01]  /*2660*/  IADD3 R2, P3, R23, R26, RZ ;  /* 0x0000001a17027210 */ /* 0x001fe20007f7e0ff */
[----:B------:R-:W-:-:S03]  /*2670*/  IMAD R21, R0, 0x76, RZ ;  /* 0x0000007600157824 */ /* 0x000fc600078e02ff */
[----:B------:R-:W-:Y:S02]  /*2680*/  LEA.HI.X.SX32 R3, R19, R27, 0x1, P3 ;  /* 0x0000001b13037211 */ /* 0x000fe400018f0eff */
[----:B-1----:R-:W-:Y:S01]  /*2690*/  IADD3 R4, P1, R25, R26, RZ ;  /* 0x0000001a19047210 */ /* 0x002fe20007f3e0ff */
[----:B------:R-:W-:-:S03]  /*26a0*/  IMAD R19, R0, 0xec, RZ ;  /* 0x000000ec00137824 */ /* 0x000fc600078e02ff */
[-C--:B------:R-:W-:Y:S01]  /*26b0*/  LEA.HI.X.SX32 R5, R23, R27.reuse, 0x1, P1 ;  /* 0x0000001b17057211 */ /* 0x080fe200008f0eff */
[----:B------:R0:W-:Y:S01]  /*26c0*/  STL.64 [R1+0x940], R14 ;  /* 0x0009400e01007387 */ /* 0x0001e20000100a00 */
[C---:B------:R-:W-:Y:S01]  /*26d0*/  IMAD R23, R0.reuse, 0x3b, RZ ;  /* 0x0000003b00177824 */ /* 0x040fe200078e02ff */
[----:B------:R-:W-:Y:S02]  /*26e0*/  LEA.HI.X.SX32 R9, R25, R27, 0x1, P2 ;  /* 0x0000001b19097211 */ /* 0x000fe400010f0eff */
[----:B------:R1:W-:Y:S01]  /*26f0*/  STL.64 [R1+0x7a0], R2 ;  /* 0x0007a00201007387 */ /* 0x0003e20000100a00 */
[----:B------:R-:W-:-:S03]  /*2700*/  IMAD R11, R0, 0x3b0, RZ ;  /* 0x000003b0000b7824 */ /* 0x000fc600078e02ff */
[----:B------:R2:W-:Y:S01]  /*2710*/  STL.64 [R1+0x460], R4 ;  /* 0x0004600401007387 */ /* 0x0005e20000100a00 */
[C---:B0-----:R-:W-:Y:S01]  /*2720*/  IMAD R14, R0.reuse, 0x1d8, RZ ;  /* 0x000001d8000e7824 */ /* 0x041fe200078e02ff */
[-C--:B-1----:R-:W-:Y:S02]  /*2730*/  IADD3 R2, P3, R21, R26.reuse, RZ ;  /* 0x0000001a15027210 */ /* 0x082fe40007f7e0ff */
[----:B------:R0:W-:Y:S01]  /*2740*/  STL.64 [R1+0x190], R8 ;  /* 0x0001900801007387 */ /* 0x0001e20000100a00 */
[-C--:B--2---:R-:W-:Y:S02]  /*2750*/  IADD3 R4, P1, R19, R26.reuse, RZ ;  /* 0x0000001a13047210 */ /* 0x084fe40007f3e0ff */
[-C--:B------:R-:W-:Y:S01]  /*2760*/  LEA.HI.X.SX32 R3, R23, R27.reuse, 0x1, P3 ;  /* 0x0000001b17037211 */ /* 0x080fe200018f0eff */
[----:B------:R-:W-:Y:S01]  /*2770*/  IMAD R23, R0, 0x1e, RZ ;  /* 0x0000001e00177824 */ /* 0x000fe200078e02ff */
[----:B------:R-:W-:Y:S02]  /*2780*/  LEA.HI.X.SX32 R5, R21, R27, 0x1, P1 ;  /* 0x0000001b15057211 */ /* 0x000fe400008f0eff */
[----:B------:R-:W-:-:S02]  /*2790*/  IADD3 R10, P6, R11, R26, RZ ;  /* 0x0000001a0b0a7210 */ /* 0x000fc40007fde0ff */
[----:B0-----:R-:W-:Y:S01]  /*27a0*/  IADD3 R8, P2, R14, R26, RZ ;  /* 0x0000001a0e087210 */ /* 0x001fe20007f5e0ff */
[----:B------:R-:W-:Y:S01]  /*27b0*/  STL.64 [R1+0x1760], R2 ;  /* 0x0017600201007387 */ /* 0x000fe20000100a00 */
[----:B------:R-:W-:Y:S01]  /*27c0*/  IMAD R21, R0, 0x3c, RZ ;  /* 0x0000003c00157824 */ /* 0x000fe200078e02ff */
[-C--:B------:R-:W-:Y:S01]  /*27d0*/  LEA.HI.X.SX32 R11, R14, R27.reuse, 0x1, P6 ;  /* 0x0000001b0e0b7211 */ /* 0x080fe200030f0eff */
[C---:B------:R-:W-:Y:S01]  /*27e0*/  IMAD R15, R0.reuse, 0xf, RZ ;  /* 0x0000000f000f7824 */ /* 0x040fe200078e02ff */
[----:B------:R-:W-:Y:S01]  /*27f0*/  LEA.HI.X.SX32 R9, R19, R27, 0x1, P2 ;  /* 0x0000001b13097211 */ /* 0x000fe200010f0eff */
[----:B------:R0:W-:Y:S01]  /*2800*/  STL.64 [R1+0x790], R4 ;  /* 0x0007900401007387 */ /* 0x0001e20000100a00 */
[----:B------:R-:W-:-:S03]  /*2810*/  IMAD R19, R0, 0x78, RZ ;  /* 0x0000007800137824 */ /* 0x000fc600078e02ff */
[----:B------:R1:W-:Y:S01]  /*2820*/  STL.64 [R1+0x448], R8 ;  /* 0x0004480801007387 */ /* 0x0003e20000100a00 */
[----:B------:R-:W-:-:S03]  /*2830*/  IMAD R29, R0, 0xf0, RZ ;  /* 0x000000f0001d7824 */ /* 0x000fc600078e02ff */
[----:B------:R2:W-:Y:S01]  /*2840*/  STL.64 [R1+0x178], R10 ;  /* 0x0001780a01007387 */ /* 0x0005e20000100a00 */
[-C--:B0-----:R-:W-:Y:S02]  /*2850*/  IADD3 R4, P1, R23, R26.reuse, RZ ;  /* 0x0000001a17047210 */ /* 0x081fe40007f3e0ff */
[-C--:B-1----:R-:W-:Y:S02]  /*2860*/  IADD3 R8, P2, R21, R26.reuse, RZ ;  /* 0x0000001a15087210 */ /* 0x082fe40007f5e0ff */
[-C--:B------:R-:W-:Y:S02]  /*2870*/  LEA.HI.X.SX32 R5, R15, R27.reuse, 0x1, P1 ;  /* 0x0000001b0f057211 */ /* 0x080fe400008f0eff */
[----:B--2---:R-:W-:Y:S01]  /*2880*/  IADD3 R10, P6, R19, R26, RZ ;  /* 0x0000001a130a7210 */ /* 0x004fe20007fde0ff */
[----:B------:R-:W-:Y:S01]  /*2890*/  IMAD R14, R0, 0x1e0, RZ ;  /* 0x000001e0000e7824 */ /* 0x000fe200078e02ff */
[-C--:B------:R-:W-:Y:S01]  /*28a0*/  LEA.HI.X.SX32 R9, R23, R27.reuse, 0x1, P2 ;  /* 0x0000001b17097211 */ /* 0x080fe200010f0eff */
[----:B------:R0:W-:Y:S01]  /*28b0*/  STL.64 [R1+0xa98], R4 ;  /* 0x000a980401007387 */ /* 0x0001e20000100a00 */
[----:B------:R-:W-:-:S03]  /*28c0*/  LEA.HI.X.SX32 R11, R21, R27, 0x1, P6 ;  /* 0x0000001b150b7211 */ /* 0x000fc600030f0eff */
[----:B------:R1:W-:Y:S04]  /*28d0*/  STL.64 [R1+0xa20], R8 ;  /* 0x000a200801007387 */ /* 0x0003e80000100a00 */
[----:B------:R2:W-:Y:S01]  /*28e0*/  STL.64 [R1+0x930], R10 ;  /* 0x0009300a01007387 */ /* 0x0005e20000100a00 */
[-C--:B0-----:R-:W-:Y:S02]  /*28f0*/  IADD3 R4, P1, R29, R26.reuse, RZ ;  /* 0x0000001a1d047210 */ /* 0x081fe40007f3e0ff */
[----:B-1----:R-:W-:Y:S02]  /*2900*/  IADD3 R8, P2, R14, R26, RZ ;  /* 0x0000001a0e087210 */ /* 0x002fe40007f5e0ff */
[-C--:B------:R-:W-:Y:S01]  /*2910*/  LEA.HI.X.SX32 R5, R19, R27.reuse, 0x1, P1 ;  /* 0x0000001b13057211 */ /* 0x080fe200008f0eff */
[C---:B--2---:R-:W-:Y:S01]  /*2920*/  IMAD R11, R0.reuse, 0x7a, RZ ;  /* 0x0000007a000b7824 */ /* 0x044fe200078e02ff */
[----:B------:R-:W-:Y:S01]  /*2930*/  LEA.HI.X.SX32 R9, R29, R27, 0x1, P2 ;  /* 0x0000001b1d097211 */ /* 0x000fe200010f0eff */
[----:B------:R-:W-:-:S02]  /*2940*/  IMAD R29, R0, 0x3d, RZ ;  /* 0x0000003d001d7824 */ /* 0x000fc400078e02ff */
[----:B------:R0:W-:Y:S01]  /*2950*/  STL.64 [R1+0x780], R4 ;  /* 0x0007800401007387 */ /* 0x0001e20000100a00 */
[----:B------:R-:W-:Y:S01]  /*2960*/  IMAD R21, R0, 0xf4, RZ ;  /* 0x000000f400157824 */ /* 0x000fe200078e02ff */
[----:B------:R-:W-:Y:S01]  /*2970*/  LEA.HI.X.SX32 R7, R14, R27, 0x1, P4 ;  /* 0x0000001b0e077211 */ /* 0x000fe200020f0eff */
[----:B------:R-:W-:Y:S01]  /*2980*/  IMAD R19, R0, 0x1e8, RZ ;  /* 0x000001e800137824 */ /* 0x000fe200078e02ff */
[----:B------:R1:W-:Y:S01]  /*2990*/  STL.64 [R1+0x438], R8 ;  /* 0x0004380801007387 */ /* 0x0003e20000100a00 */
[----:B0-----:R-:W-:-:S04]  /*29a0*/  IADD3 R4, P1, R11, R26, RZ ;  /* 0x0000001a0b047210 */ /* 0x001fc80007f3e0ff */
[-C--:B------:R-:W-:Y:S01]  /*29b0*/  LEA.HI.X.SX32 R5, R29, R27.reuse, 0x1, P1 ;  /* 0x0000001b1d057211 */ /* 0x080fe200008f0eff */
[----:B------:R0:W-:Y:S01]  /*29c0*/  STL.64 [R1+0x160], R6 ;  /* 0x0001600601007387 */ /* 0x0001e20000100a00 */
[-C--:B-1----:R-:W-:Y:S01]  /*29d0*/  IADD3 R8, P2, R21, R26.reuse, RZ ;  /* 0x0000001a15087210 */ /* 0x082fe20007f5e0ff */
[C---:B------:R-:W-:Y:S02]  /*29e0*/  IMAD R13, R0.reuse, 0x3d0, RZ ;  /* 0x000003d0000d7824 */ /* 0x040fe400078e02ff */
[----:B------:R1:W-:Y:S01]  /*29f0*/  STL.64 [R1+0x928], R4 ;  /* 0x0009280401007387 */ /* 0x0003e20000100a00 */
[----:B------:R-:W-:Y:S01]  /*2a00*/  LEA.HI.X.SX32 R9, R11, R27, 0x1, P2 ;  /* 0x0000001b0b097211 */ /* 0x000fe200010f0eff */
[C---:B------:R-:W-:Y:S01]  /*2a10*/  IMAD R29, R0.reuse, 0x7c, RZ ;  /* 0x0000007c001d7824 */ /* 0x040fe200078e02ff */
[-C--:B------:R-:W-:Y:S02]  /*2a20*/  IADD3 R12, P5, R13, R26.reuse, RZ ;  /* 0x0000001a0d0c7210 */ /* 0x080fe40007fbe0ff */
[----:B0-----:R-:W-:Y:S01]  /*2a30*/  IADD3 R6, P4, R19, R26, RZ ;  /* 0x0000001a13067210 */ /* 0x001fe20007f9e0ff */
[----:B-1----:R-:W-:-:S03]  /*2a40*/  IMAD R5, R0, 0x3e, RZ ;  /* 0x0000003e00057824 */ /* 0x002fc600078e02ff */
[-C--:B------:R-:W-:Y:S01]  /*2a50*/  LEA.HI.X.SX32 R7, R21, R27.reuse, 0x1, P4 ;  /* 0x0000001b15077211 */ /* 0x080fe200020f0eff */
[C---:B------:R-:W-:Y:S02]  /*2a60*/  IMAD R21, R0.reuse, 0xf8, RZ ;  /* 0x000000f800157824 */ /* 0x040fe400078e02ff */
[C---:B------:R-:W-:Y:S01]  /*2a70*/  IMAD R4, R0.reuse, 0x1f, RZ ;  /* 0x0000001f00047824 */ /* 0x040fe200078e02ff */
[-C--:B------:R-:W-:Y:S01]  /*2a80*/  IADD3 R10, P2, R5, R26.reuse, RZ ;  /* 0x0000001a050a7210 */ /* 0x080fe20007f5e0ff */
[----:B------:R0:W-:Y:S01]  /*2a90*/  STL.64 [R1+0x770], R8 ;  /* 0x0007700801007387 */ /* 0x0001e20000100a00 */
[-C--:B------:R-:W-:Y:S01]  /*2aa0*/  LEA.HI.X.SX32 R13, R19, R27.reuse, 0x1, P5 ;  /* 0x0000001b130d7211 */ /* 0x080fe200028f0eff */
[----:B------:R-:W-:Y:S01]  /*2ab0*/  IMAD R19, R0, 0x1f0, RZ ;  /* 0x000001f000137824 */ /* 0x000fe200078e02ff */
[----:B------:R-:W-:Y:S01]  /*2ac0*/  LEA.HI.X.SX32 R11, R4, R27, 0x1, P2 ;  /* 0x0000001b040b7211 */ /* 0x000fe200010f0eff */
[----:B------:R1:W-:Y:S01]  /*2ad0*/  STL.64 [R1+0x428], R6 ;  /* 0x0004280601007387 */ /* 0x0003e20000100a00 */
[----:B------:R-:W-:Y:S01]  /*2ae0*/  IMAD R4, R0, 0x212, RZ ;  /* 0x0000021200047824 */ /* 0x000fe200078e02ff */
[----:B0-----:R-:W-:-:S02]  /*2af0*/  IADD3 R8, P4, R29, R26, RZ ;  /* 0x0000001a1d087210 */ /* 0x001fc40007f9e0ff */
[-C--:B-1----:R-:W-:Y:S02]  /*2b00*/  IADD3 R6, P5, R21, R26.reuse, RZ ;  /* 0x0000001a15067210 */ /* 0x082fe40007fbe0ff */
[-C--:B------:R-:W-:Y:S01]  /*2b10*/  LEA.HI.X.SX32 R9, R5, R27.reuse, 0x1, P4 ;  /* 0x0000001b05097211 */ /* 0x080fe200020f0eff */
[C---:B------:R-:W-:Y:S01]  /*2b20*/  IMAD R25, R0.reuse, 0x3e0, RZ ;  /* 0x000003e000197824 */ /* 0x040fe200078e02ff */
[----:B------:R-:W-:Y:S01]  /*2b30*/  STL.64 [R1+0x18b0], R12 ;  /* 0x0018b00c01007387 */ /* 0x000fe20000100a00 */
[----:B------:R-:W-:Y:S01]  /*2b40*/  LEA.HI.X.SX32 R7, R29, R27, 0x1, P5 ;  /* 0x0000001b1d077211 */ /* 0x000fe200028f0eff */
[----:B------:R-:W-:Y:S02]  /*2b50*/  IMAD R5, R0, 0x7e, RZ ;  /* 0x0000007e00057824 */ /* 0x000fe400078e02ff */
[----:B------:R0:W-:Y:S01]  /*2b60*/  STL.64 [R1+0xa18], R10 ;  /* 0x000a180a01007387 */ /* 0x0001e20000100a00 */
[----:B------:R-:W-:-:S03]  /*2b70*/  IADD3 R24, P3, R25, R26, RZ ;  /* 0x0000001a19187210 */ /* 0x000fc60007f7e0ff */
[----:B------:R1:W-:Y:S04]  /*2b80*/  STL.64 [R1+0x920], R8 ;  /* 0x0009200801007387 */ /* 0x0003e80000100a00 */
[----:B------:R2:W-:Y:S01]  /*2b90*/  STL.64 [R1+0x760], R6 ;  /* 0x0007600601007387 */ /* 0x0005e20000100a00 */
[-C--:B0-----:R-:W-:Y:S02]  /*2ba0*/  IADD3 R10, P2, R19, R26.reuse, RZ ;  /* 0x0000001a130a7210 */ /* 0x081fe40007f5e0ff */
[-C--:B-1----:R-:W-:Y:S01]  /*2bb0*/  IADD3 R8, P4, R4, R26.reuse, RZ ;  /* 0x0000001a04087210 */ /* 0x082fe20007f9e0ff */
[C---:B------:R-:W-:Y:S01]  /*2bc0*/  IMAD R4, R0.reuse, 0x3f, RZ ;  /* 0x0000003f00047824 */ /* 0x040fe200078e02ff */
[----:B------:R-:W-:Y:S01]  /*2bd0*/  LEA.HI.X.SX32 R11, R21, R27, 0x1, P2 ;  /* 0x0000001b150b7211 */ /* 0x000fe200010f0eff */
[----:B------:R-:W-:Y:S01]  /*2be0*/  IMAD R21, R0, 0x1f8, RZ ;  /* 0x000001f800157824 */ /* 0x000fe200078e02ff */
[----:B--2---:R-:W-:-:S02]  /*2bf0*/  IADD3 R6, P5, R5, R26, RZ ;  /* 0x0000001a05067210 */ /* 0x004fc40007fbe0ff */
[-C--:B------:R-:W-:Y:S01]  /*2c00*/  LEA.HI.X.SX32 R25, R19, R27.reuse, 0x1, P3 ;  /* 0x0000001b13197211 */ /* 0x080fe200018f0eff */
[----:B------:R-:W-:Y:S01]  /*2c10*/  IMAD R29, R0, 0xfc, RZ ;  /* 0x000000fc001d7824 */ /* 0x000fe200078e02ff */
[----:B------:R-:W-:Y:S01]  /*2c20*/  LEA.HI.X.SX32 R7, R4, R27, 0x1, P5 ;  /* 0x0000001b04077211 */ /* 0x000fe200028f0eff */
[----:B------:R0:W-:Y:S01]  /*2c30*/  STL.64 [R1+0x418], R10 ;  /* 0x0004180a01007387 */ /* 0x0001e20000100a00 */
[C---:B------:R-:W-:Y:S02]  /*2c40*/  IMAD R19, R0.reuse, 0x222, RZ ;  /* 0x0000022200137824 */ /* 0x040fe400078e02ff */
[----:B------:R-:W-:Y:S01]  /*2c50*/  IMAD R23, R0, 0x3f0, RZ ;  /* 0x000003f000177824 */ /* 0x000fe200078e02ff */
[----:B------:R-:W-:Y:S01]  /*2c60*/  STL.64 [R1+0x18a8], R24 ;  /* 0x0018a81801007387 */ /* 0x000fe20000100a00 */
[----:B------:R-:W-:-:S03]  /*2c70*/  IADD3 R12, P2, R29, R26, RZ ;  /* 0x0000001a1d0c7210 */ /* 0x000fc60007f5e0ff */
[----:B------:R1:W-:Y:S01]  /*2c80*/  STL.64 [R1+0x918], R6 ;  /* 0x0009180601007387 */ /* 0x0003e20000100a00 */
[-C--:B0-----:R-:W-:Y:S01]  /*2c90*/  IADD3 R10, P3, R21, R26.reuse, RZ ;  /* 0x0000001a150a7210 */ /* 0x081fe20007f7e0ff */
[C---:B------:R-:W-:Y:S01]  /*2ca0*/  IMAD R14, R0.reuse, 0x202, RZ ;  /* 0x00000202000e7824 */ /* 0x040fe200078e02ff */
[-C--:B------:R-:W-:Y:S02]  /*2cb0*/  IADD3 R22, P6, R23, R26.reuse, RZ ;  /* 0x0000001a17167210 */ /* 0x080fe40007fde0ff */
[-C--:B------:R-:W-:Y:S02]  /*2cc0*/  LEA.HI.X.SX32 R11, R29, R27.reuse, 0x1, P3 ;  /* 0x0000001b1d0b7211 */ /* 0x080fe400018f0eff */
[----:B-1----:R-:W-:Y:S01]  /*2cd0*/  IADD3 R6, P5, R19, R26, RZ ;  /* 0x0000001a13067210 */ /* 0x002fe20007fbe0ff */
[----:B------:R-:W-:Y:S02]  /*2ce0*/  IMAD R19, R0, 0x242, RZ ;  /* 0x0000024200137824 */ /* 0x000fe400078e02ff */
[----:B------:R0:W-:Y:S01]  /*2cf0*/  STL.64 [R1+0x408], R10 ;  /* 0x0004080a01007387 */ /* 0x0001e20000100a00 */
[----:B------:R-:W-:-:S02]  /*2d00*/  LEA.HI.X.SX32 R13, R5, R27, 0x1, P2 ;  /* 0x0000001b050d7211 */ /* 0x000fc400010f0eff */
[-C--:B------:R-:W-:Y:S01]  /*2d10*/  LEA.HI.X.SX32 R23, R21, R27.reuse, 0x1, P6 ;  /* 0x0000001b15177211 */ /* 0x080fe200030f0eff */
[----:B------:R-:W-:Y:S01]  /*2d20*/  IMAD R21, R0, 0x101, RZ ;  /* 0x0000010100157824 */ /* 0x000fe200078e02ff */
[-C--:B------:R-:W-:Y:S01]  /*2d30*/  IADD3 R14, P1, R14, R26.reuse, RZ ;  /* 0x0000001a0e0e7210 */ /* 0x080fe20007f3e0ff */
[----:B------:R1:W-:Y:S01]  /*2d40*/  STL.64 [R1+0x750], R12 ;  /* 0x0007500c01007387 */ /* 0x0003e20000100a00 */
[----:B0-----:R-:W-:Y:S01]  /*2d50*/  IADD3 R10, P3, R19, R26, RZ ;  /* 0x0000001a130a7210 */ /* 0x001fe20007f7e0ff */
[C---:B------:R-:W-:Y:S01]  /*2d60*/  IMAD R19, R0.reuse, 0x252, RZ ;  /* 0x0000025200137824 */ /* 0x040fe200078e02ff */
[----:B------:R-:W-:Y:S01]  /*2d70*/  LEA.HI.X.SX32 R15, R21, R27, 0x1, P1 ;  /* 0x0000001b150f7211 */ /* 0x000fe200008f0eff */
[----:B------:R-:W-:-:S03]  /*2d80*/  IMAD R29, R0, 0x109, RZ ;  /* 0x00000109001d7824 */ /* 0x000fc600078e02ff */
[----:B-1----:R-:W-:Y:S01]  /*2d90*/  IADD3 R12, P6, R19, R26, RZ ;  /* 0x0000001a130c7210 */ /* 0x002fe20007fde0ff */
[C---:B------:R-:W-:Y:S01]  /*2da0*/  IMAD R19, R0.reuse, 0x262, RZ ;  /* 0x0000026200137824 */ /* 0x040fe200078e02ff */
[----:B------:R-:W-:Y:S01]  /*2db0*/  STL.64 [R1+0x18b8], R22 ;  /* 0x0018b81601007387 */ /* 0x000fe20000100a00 */
[----:B------:R-:W-:Y:S01]  /*2dc0*/  LEA.HI.X.SX32 R9, R29, R27, 0x1, P4 ;  /* 0x0000001b1d097211 */ /* 0x000fe200020f0eff */
[C---:B------:R-:W-:Y:S02]  /*2dd0*/  IMAD R21, R0.reuse, 0x272, RZ ;  /* 0x0000027200157824 */ /* 0x040fe400078e02ff */
[----:B------:R0:W-:Y:S01]  /*2de0*/  STL.64 [R1+0x3f8], R14 ;  /* 0x0003f80e01007387 */ /* 0x0001e20000100a00 */
[----:B------:R-:W-:-:S03]  /*2df0*/  IMAD R4, R0, 0x232, RZ ;  /* 0x0000023200047824 */ /* 0x000fc600078e02ff */
[----:B------:R1:W-:Y:S01]  /*2e00*/  STL.64 [R1+0x3e0], R8 ;  /* 0x0003e00801007387 */ /* 0x0003e20000100a00 */
[C---:B------:R-:W-:Y:S01]  /*2e10*/  IMAD R29, R0.reuse, 0x119, RZ ;  /* 0x00000119001d7824 */ /* 0x040fe200078e02ff */
[-C--:B0-----:R-:W-:Y:S01]  /*2e20*/  IADD3 R14, P1, R19, R26.reuse, RZ ;  /* 0x0000001a130e7210 */ /* 0x081fe20007f3e0ff */
[----:B------:R-:W-:Y:S01]  /*2e30*/  IMAD R19, R0, 0x111, RZ ;  /* 0x0000011100137824 */ /* 0x000fe200078e02ff */
[-C--:B------:R-:W-:Y:S02]  /*2e40*/  IADD3 R4, P2, R4, R26.reuse, RZ ;  /* 0x0000001a04047210 */ /* 0x080fe40007f5e0ff */
[----:B-1----:R-:W-:Y:S01]  /*2e50*/  IADD3 R8, P4, R21, R26, RZ ;  /* 0x0000001a15087210 */ /* 0x002fe20007f9e0ff */
[C---:B------:R-:W-:Y:S01]  /*2e60*/  IMAD R21, R0.reuse, 0x282, RZ ;  /* 0x0000028200157824 */ /* 0x040fe200078e02ff */
[-C--:B------:R-:W-:Y:S01]  /*2e70*/  LEA.HI.X.SX32 R7, R19, R27.reuse, 0x1, P5 ;  /* 0x0000001b13077211 */ /* 0x080fe200028f0eff */
[----:B------:R-:W-:Y:S01]  /*2e80*/  IMAD R19, R0, 0x292, RZ ;  /* 0x0000029200137824 */ /* 0x000fe200078e02ff */
[----:B------:R-:W-:-:S03]  /*2e90*/  LEA.HI.X.SX32 R5, R29, R27, 0x1, P2 ;  /* 0x0000001b1d057211 */ /* 0x000fc600010f0eff */
[----:B------:R0:W-:Y:S04]  /*2ea0*/  STL.64 [R1+0x3c8], R6 ;  /* 0x0003c80601007387 */ /* 0x0001e80000100a00 */
[----:B------:R1:W-:Y:S01]  /*2eb0*/  STL.64 [R1+0x3b0], R4 ;  /* 0x0003b00401007387 */ /* 0x0003e20000100a00 */
[-C--:B0-----:R-:W-:Y:S01]  /*2ec0*/  IADD3 R6, P5, R21, R26.reuse, RZ ;  /* 0x0000001a15067210 */ /* 0x081fe20007fbe0ff */
[C---:B------:R-:W-:Y:S01]  /*2ed0*/  IMAD R21, R0.reuse, 0x121, RZ ;  /* 0x0000012100157824 */ /* 0x040fe200078e02ff */
[----:B-1----:R-:W-:Y:S01]  /*2ee0*/  IADD3 R4, P2, R19, R26, RZ ;  /* 0x0000001a13047210 */ /* 0x002fe20007f5e0ff */
[----:B------:R-:W-:-:S03]  /*2ef0*/  IMAD R19, R0, 0x2a2, RZ ;  /* 0x000002a200137824 */ /* 0x000fc600078e02ff */
[----:B------:R-:W-:Y:S01]  /*2f00*/  LEA.HI.X.SX32 R11, R21, R27, 0x1, P3 ;  /* 0x0000001b150b7211 */ /* 0x000fe200018f0eff */
[----:B------:R-:W-:Y:S01]  /*2f10*/  IMAD R21, R0, 0x129, RZ ;  /* 0x0000012900157824 */ /* 0x000fe200078e02ff */
[----:B------:R-:W-:-:S03]  /*2f20*/  IADD3 R16, P3, R19, R26, RZ ;  /* 0x0000001a13107210 */ /* 0x000fc60007f7e0ff */
[----:B------:R0:W-:Y:S01]  /*2f30*/  STL.64 [R1+0x398], R10 ;  /* 0x0003980a01007387 */ /* 0x0001e20000100a00 */
[-C--:B------:R-:W-:Y:S01]  /*2f40*/  LEA.HI.X.SX32 R13, R21, R27.reuse, 0x1, P6 ;  /* 0x0000001b150d7211 */ /* 0x080fe200030f0eff */
[C---:B------:R-:W-:Y:S02]  /*2f50*/  IMAD R19, R0.reuse, 0x131, RZ ;  /* 0x0000013100137824 */ /* 0x040fe400078e02ff */
[C---:B------:R-:W-:Y:S02]  /*2f60*/  IMAD R21, R0.reuse, 0x139, RZ ;  /* 0x0000013900157824 */ /* 0x040fe400078e02ff */
[----:B------:R1:W-:Y:S01]  /*2f70*/  STL.64 [R1+0x380], R12 ;  /* 0x0003800c01007387 */ /* 0x0003e20000100a00 */
[----:B------:R-:W-:Y:S01]  /*2f80*/  LEA.HI.X.SX32 R15, R19, R27, 0x1, P1 ;  /* 0x0000001b130f7211 */ /* 0x000fe200008f0eff */
[----:B0-----:R-:W-:-:S04]  /*2f90*/  IMAD R11, R0, 0x2b2, RZ ;  /* 0x000002b2000b7824 */ /* 0x001fc800078e02ff */
[----:B------:R0:W-:Y:S01]  /*2fa0*/  STL.64 [R1+0x368], R14 ;  /* 0x0003680e01007387 */ /* 0x0001e20000100a00 */
[----:B-1----:R-:W-:Y:S01]  /*2fb0*/  IADD3 R12, P6, R11, R26, RZ ;  /* 0x0000001a0b0c7210 */ /* 0x002fe20007fde0ff */
[C---:B------:R-:W-:Y:S01]  /*2fc0*/  IMAD R11, R0.reuse, 0x2c2, RZ ;  /* 0x000002c2000b7824 */ /* 0x040fe200078e02ff */
[----:B------:R-:W-:Y:S01]  /*2fd0*/  LEA.HI.X.SX32 R9, R21, R27, 0x1, P4 ;  /* 0x0000001b15097211 */ /* 0x000fe200020f0eff */
[----:B------:R-:W-:-:S03]  /*2fe0*/  IMAD R19, R0, 0x2d2, RZ ;  /* 0x000002d200137824 */ /* 0x000fc600078e02ff */
[-C--:B0-----:R-:W-:Y:S01]  /*2ff0*/  IADD3 R14, P1, R11, R26.reuse, RZ ;  /* 0x0000001a0b0e7210 */ /* 0x081fe20007f3e0ff */
[C---:B------:R-:W-:Y:S01]  /*3000*/  IMAD R11, R0.reuse, 0x141, RZ ;  /* 0x00000141000b7824 */ /* 0x040fe200078e02ff */
[----:B------:R0:W-:Y:S04]  /*3010*/  STL.64 [R1+0x350], R8 ;  /* 0x0003500801007387 */ /* 0x0001e80000100a00 */
[-C--:B------:R-:W-:Y:S01]  /*3020*/  LEA.HI.X.SX32 R7, R11, R27.reuse, 0x1, P5 ;  /* 0x0000001b0b077211 */ /* 0x080fe200028f0eff */
[C---:B------:R-:W-:Y:S01]  /*3030*/  IMAD R21, R0.reuse, 0x149, RZ ;  /* 0x0000014900157824 */ /* 0x040fe200078e02ff */
[-C--:B0-----:R-:W-:Y:S01]  /*3040*/  IADD3 R8, P4, R19, R26.reuse, RZ ;  /* 0x0000001a13087210 */ /* 0x081fe20007f9e0ff */
[C---:B------:R-:W-:Y:S02]  /*3050*/  IMAD R19, R0.reuse, 0x2e2, RZ ;  /* 0x000002e200137824 */ /* 0x040fe400078e02ff */
[----:B------:R0:W-:Y:S01]  /*3060*/  STL.64 [R1+0x338], R6 ;  /* 0x0003380601007387 */ /* 0x0001e20000100a00 */
[C---:B------:R-:W-:Y:S01]  /*3070*/  IMAD R29, R0.reuse, 0x159, RZ ;  /* 0x00000159001d7824 */ /* 0x040fe200078e02ff */
[-C--:B------:R-:W-:Y:S01]  /*3080*/  LEA.HI.X.SX32 R5, R21, R27.reuse, 0x1, P2 ;  /* 0x0000001b15057211 */ /* 0x080fe200010f0eff */
[C---:B------:R-:W-:Y:S01]  /*3090*/  IMAD R21, R0.reuse, 0x161, RZ ;  /* 0x0000016100157824 */ /* 0x040fe200078e02ff */
[----:B0-----:R-:W-:Y:S01]  /*30a0*/  IADD3 R6, P5, R19, R26, RZ ;  /* 0x0000001a13067210 */ /* 0x001fe20007fbe0ff */
[----:B------:R-:W-:Y:S01]  /*30b0*/  IMAD R19, R0, 0x151, RZ ;  /* 0x0000015100137824 */ /* 0x000fe200078e02ff */
[----:B------:R-:W-:-:S04]  /*30c0*/  LEA.HI.X.SX32 R13, R29, R27, 0x1, P6 ;  /* 0x0000001b1d0d7211 */ /* 0x000fc800030f0eff */
[-C--:B------:R-:W-:Y:S01]  /*30d0*/  LEA.HI.X.SX32 R17, R19, R27.reuse, 0x1, P3 ;  /* 0x0000001b13117211 */ /* 0x080fe200018f0eff */
[----:B------:R-:W-:Y:S01]  /*30e0*/  IMAD R19, R0, 0x312, RZ ;  /* 0x0000031200137824 */ /* 0x000fe200078e02ff */
[----:B------:R-:W-:Y:S01]  /*30f0*/  STL.64 [R1+0x320], R4 ;  /* 0x0003200401007387 */ /* 0x000fe20000100a00 */
[----:B------:R-:W-:-:S03]  /*3100*/  LEA.HI.X.SX32 R15, R21, R27, 0x1, P1 ;  /* 0x0000001b150f7211 */ /* 0x000fc600008f0eff */
[----:B------:R-:W-:Y:S01]  /*3110*/  STL.64 [R1+0x308], R16 ;  /* 0x0003081001007387 */ /* 0x000fe20000100a00 */
[----:B------:R-:W-:-:S03]  /*3120*/  IMAD R29, R0, 0x169, RZ ;  /* 0x00000169001d7824 */ /* 0x000fc600078e02ff */
[----:B------:R0:W-:Y:S01]  /*3130*/  STL.64 [R1+0x2f0], R12 ;  /* 0x0002f00c01007387 */ /* 0x0001e20000100a00 */
[C---:B------:R-:W-:Y:S01]  /*3140*/  IMAD R11, R0.reuse, 0x2f2, RZ ;  /* 0x000002f2000b7824 */ /* 0x040fe200078e02ff */
[----:B------:R-:W-:Y:S02]  /*3150*/  LEA.HI.X.SX32 R9, R29, R27, 0x1, P4 ;  /* 0x0000001b1d097211 */ /* 0x000fe400020f0eff */
[----:B------:R1:W-:Y:S01]  /*3160*/  STL.64 [R1+0x2d8], R14 ;  /* 0x0002d80e01007387 */ /* 0x0003e20000100a00 */
[C---:B------:R-:W-:Y:S01]  /*3170*/  IMAD R21, R0.reuse, 0x332, RZ ;  /* 0x0000033200157824 */ /* 0x040fe200078e02ff */
[-C--:B0-----:R-:W-:Y:S01]  /*3180*/  IADD3 R12, P6, R19, R26.reuse, RZ ;  /* 0x0000001a130c7210 */ /* 0x081fe20007fde0ff */
[C---:B------:R-:W-:Y:S01]  /*3190*/  IMAD R19, R0.reuse, 0x322, RZ ;  /* 0x0000032200137824 */ /* 0x040fe200078e02ff */
[----:B------:R-:W-:Y:S01]  /*31a0*/  IADD3 R4, P2, R11, R26, RZ ;  /* 0x0000001a0b047210 */ /* 0x000fe20007f5e0ff */
[----:B------:R-:W-:-:S03]  /*31b0*/  IMAD R29, R0, 0x179, RZ ;  /* 0x00000179001d7824 */ /* 0x000fc600078e02ff */
[----:B-1----:R-:W-:Y:S01]  /*31c0*/  IADD3 R14, P1, R19, R26, RZ ;  /* 0x0000001a130e7210 */ /* 0x002fe20007f3e0ff */
[----:B------:R-:W-:Y:S01]  /*31d0*/  IMAD R19, R0, 0x171, RZ ;  /* 0x0000017100137824 */ /* 0x000fe200078e02ff */
[----:B------:R0:W-:Y:S01]  /*31e0*/  STL.64 [R1+0x2c0], R8 ;  /* 0x0002c00801007387 */ /* 0x0001e20000100a00 */
[----:B------:R-:W-:-:S03]  /*31f0*/  LEA.HI.X.SX32 R5, R29, R27, 0x1, P2 ;  /* 0x0000001b1d057211 */ /* 0x000fc600010f0eff */
[----:B------:R-:W-:Y:S01]  /*3200*/  LEA.HI.X.SX32 R7, R19, R27, 0x1, P5 ;  /* 0x0000001b13077211 */ /* 0x000fe200028f0eff */
[C---:B------:R-:W-:Y:S02]  /*3210*/  IMAD R19, R0.reuse, 0x352, RZ ;  /* 0x0000035200137824 */ /* 0x040fe400078e02ff */
[C---:B------:R-:W-:Y:S01]  /*3220*/  IMAD R11, R0.reuse, 0x302, RZ ;  /* 0x00000302000b7824 */ /* 0x040fe200078e02ff */
[-C--:B0-----:R-:W-:Y:S01]  /*3230*/  IADD3 R8, P4, R21, R26.reuse, RZ ;  /* 0x0000001a15087210 */ /* 0x081fe20007f9e0ff */
[C---:B------:R-:W-:Y:S01]  /*3240*/  IMAD R21, R0.reuse, 0x342, RZ ;  /* 0x0000034200157824 */ /* 0x040fe200078e02ff */
[----:B------:R0:W-:Y:S02]  /*3250*/  STL.64 [R1+0x2a8], R6 ;  /* 0x0002a80601007387 */ /* 0x0001e40000100a00 */
[-C--:B------:R-:W-:Y:S02]  /*3260*/  IADD3 R10, P3, R11, R26.reuse, RZ ;  /* 0x0000001a0b0a7210 */ /* 0x080fe40007f7e0ff */
[----:B------:R1:W-:Y:S01]  /*3270*/  STL.64 [R1+0x290], R4 ;  /* 0x0002900401007387 */ /* 0x0003e20000100a00 */
[-C--:B0-----:R-:W-:Y:S01]  /*3280*/  IADD3 R6, P5, R21, R26.reuse, RZ ;  /* 0x0000001a15067210 */ /* 0x081fe20007fbe0ff */
[C---:B------:R-:W-:Y:S01]  /*3290*/  IMAD R21, R0.reuse, 0x181, RZ ;  /* 0x0000018100157824 */ /* 0x040fe200078e02ff */
[----:B-1----:R-:W-:Y:S01]  /*32a0*/  IADD3 R4, P2, R19, R26, RZ ;  /* 0x0000001a13047210 */ /* 0x002fe20007f5e0ff */
[----:B------:R-:W-:-:S03]  /*32b0*/  IMAD R19, R0, 0x362, RZ ;  /* 0x0000036200137824 */ /* 0x000fc600078e02ff */
[----:B------:R-:W-:Y:S01]  /*32c0*/  LEA.HI.X.SX32 R11, R21, R27, 0x1, P3 ;  /* 0x0000001b150b7211 */ /* 0x000fe200018f0eff */
[C---:B------:R-:W-:Y:S01]  /*32d0*/  IMAD R21, R0.reuse, 0x189, RZ ;  /* 0x0000018900157824 */ /* 0x040fe200078e02ff */
[----:B------:R-:W-:Y:S01]  /*32e0*/  IADD3 R16, P3, R19, R26, RZ ;  /* 0x0000001a13107210 */ /* 0x000fe20007f7e0ff */
[----:B------:R-:W-:-:S03]  /*32f0*/  IMAD R19, R0, 0x191, RZ ;  /* 0x0000019100137824 */ /* 0x000fc600078e02ff */
[-C--:B------:R-:W-:Y:S01]  /*3300*/  LEA.HI.X.SX32 R13, R21, R27.reuse, 0x1, P6 ;  /* 0x0000001b150d7211 */ /* 0x080fe200030f0eff */
[C---:B------:R-:W-:Y:S01]  /*3310*/  IMAD R21, R0.reuse, 0x199, RZ ;  /* 0x0000019900157824 */ /* 0x040fe200078e02ff */
[-C--:B------:R-:W-:Y:S01]  /*3320*/  LEA.HI.X.SX32 R15, R19, R27.reuse, 0x1, P1 ;  /* 0x0000001b130f7211 */ /* 0x080fe200008f0eff */
[----:B------:R-:W-:Y:S03]  /*3330*/  STL.64 [R1+0x278], R10 ;  /* 0x0002780a01007387 */ /* 0x000fe60000100a00 */
[----:B------:R-:W-:Y:S01]  /*3340*/  LEA.HI.X.SX32 R9, R21, R27, 0x1, P4 ;  /* 0x0000001b15097211 */ /* 0x000fe200020f0eff */
[C---:B------:R-:W-:Y:S01]  /*3350*/  IMAD R19, R0.reuse, 0x392, RZ ;  /* 0x0000039200137824 */ /* 0x040fe200078e02ff */
[----:B------:R-:W-:Y:S01]  /*3360*/  STL.64 [R1+0x260], R12 ;  /* 0x0002600c01007387 */ /* 0x000fe20000100a00 */
[----:B------:R-:W-:-:S03]  /*3370*/  IMAD R21, R0, 0x1a9, RZ ;  /* 0x000001a900157824 */ /* 0x000fc600078e02ff */
[----:B------:R0:W-:Y:S02]  /*3380*/  STL.64 [R1+0x248], R14 ;  /* 0x0002480e01007387 */ /* 0x0001e40000100a00 */
[----:B------:R-:W-:Y:S02]  /*3390*/  LEA.HI.X.SX32 R5, R21, R27, 0x1, P2 ;  /* 0x0000001b15057211 */ /* 0x000fe400010f0eff */
[----:B------:R1:W-:Y:S01]  /*33a0*/  STL.64 [R1+0x230], R8 ;  /* 0x0002300801007387 */ /* 0x0003e20000100a00 */
[C---:B0-----:R-:W-:Y:S01]  /*33b0*/  IMAD R14, R0.reuse, 0x1a1, RZ ;  /* 0x000001a1000e7824 */ /* 0x041fe200078e02ff */
[----:B-1----:R-:W-:Y:S01]  /*33c0*/  IADD3 R8, P4, R19, R26, RZ ;  /* 0x0000001a13087210 */ /* 0x002fe20007f9e0ff */
[----:B------:R-:W-:-:S03]  /*33d0*/  IMAD R19, R0, 0x3a2, RZ ;  /* 0x000003a200137824 */ /* 0x000fc600078e02ff */
[----:B------:R-:W-:Y:S01]  /*33e0*/  LEA.HI.X.SX32 R7, R14, R27, 0x1, P5 ;  /* 0x0000001b0e077211 */ /* 0x000fe200028f0eff */
[C---:B------:R-:W-:Y:S02]  /*33f0*/  IMAD R14, R0.reuse, 0x3b2, RZ ;  /* 0x000003b2000e7824 */ /* 0x040fe400078e02ff */
[C---:B------:R-:W-:Y:S02]  /*3400*/  IMAD R11, R0.reuse, 0x372, RZ ;  /* 0x00000372000b7824 */ /* 0x040fe400078e02ff */
[----:B------:R0:W-:Y:S04]  /*3410*/  STL.64 [R1+0x218], R6 ;  /* 0x0002180601007387 */ /* 0x0001e80000100a00 */
[----:B------:R1:W-:Y:S01]  /*3420*/  STL.64 [R1+0x200], R4 ;  /* 0x0002000401007387 */ /* 0x0003e20000100a00 */
[-C--:B------:R-:W-:Y:S01]  /*3430*/  IADD3 R12, P6, R11, R26.reuse, RZ ;  /* 0x0000001a0b0c7210 */ /* 0x080fe20007fde0ff */
[C---:B------:R-:W-:Y:S01]  /*3440*/  IMAD R11, R0.reuse, 0x382, RZ ;  /* 0x00000382000b7824 */ /* 0x040fe200078e02ff */
[-C--:B0-----:R-:W-:Y:S01]  /*3450*/  IADD3 R6, P5, R19, R26.reuse, RZ ;  /* 0x0000001a13067210 */ /* 0x081fe20007fbe0ff */
[----:B------:R-:W-:Y:S01]  /*3460*/  IMAD R19, R0, 0x1b1, RZ ;  /* 0x000001b100137824 */ /* 0x000fe200078e02ff */
[----:B-1----:R-:W-:Y:S01]  /*3470*/  IADD3 R4, P2, R14, R26, RZ ;  /* 0x0000001a0e047210 */ /* 0x002fe20007f5e0ff */
[----:B------:R-:W-:-:S03]  /*3480*/  IMAD R14, R0, 0x3c2, RZ ;  /* 0x000003c2000e7824 */ /* 0x000fc600078e02ff */
[-C--:B------:R-:W-:Y:S01]  /*3490*/  LEA.HI.X.SX32 R17, R19, R27.reuse, 0x1, P3 ;  /* 0x0000001b13117211 */ /* 0x080fe200018f0eff */
[----:B------:R-:W-:Y:S01]  /*34a0*/  IMAD R29, R0, 0x1b9, RZ ;  /* 0x000001b9001d7824 */ /* 0x000fe200078e02ff */
[-C--:B------:R-:W-:Y:S02]  /*34b0*/  IADD3 R10, P1, R11, R26.reuse, RZ ;  /* 0x0000001a0b0a7210 */ /* 0x080fe40007f3e0ff */
[----:B------:R-:W-:Y:S01]  /*34c0*/  IADD3 R20, P3, R14, R26, RZ ;  /* 0x0000001a0e147210 */ /* 0x000fe20007f7e0ff */
[C---:B------:R-:W-:Y:S01]  /*34d0*/  IMAD R14, R0.reuse, 0x1c1, RZ ;  /* 0x000001c1000e7824 */ /* 0x040fe200078e02ff */
[----:B------:R-:W-:Y:S01]  /*34e0*/  LEA.HI.X.SX32 R13, R29, R27, 0x1, P6 ;  /* 0x0000001b1d0d7211 */ /* 0x000fe200030f0eff */
[----:B------:R-:W-:-:S03]  /*34f0*/  IMAD R29, R0, 0x3e2, RZ ;  /* 0x000003e2001d7824 */ /* 0x000fc600078e02ff */
[----:B------:R-:W-:Y:S01]  /*3500*/  LEA.HI.X.SX32 R11, R14, R27, 0x1, P1 ;  /* 0x0000001b0e0b7211 */ /* 0x000fe200008f0eff */
[----:B------:R0:W-:Y:S01]  /*3510*/  STL.64 [R1+0x1e8], R16 ;  /* 0x0001e81001007387 */ /* 0x0001e20000100a00 */
[----:B------:R-:W-:-:S03]  /*3520*/  IMAD R14, R0, 0x1c9, RZ ;  /* 0x000001c9000e7824 */ /* 0x000fc600078e02ff */
[----:B------:R-:W-:Y:S04]  /*3530*/  STL.64 [R1+0x1d0], R12 ;  /* 0x0001d00c01007387 */ /* 0x000fe80000100a00 */
[----:B------:R1:W-:Y:S01]  /*3540*/  STL.64 [R1+0x1b8], R10 ;  /* 0x0001b80a01007387 */ /* 0x0003e20000100a00 */
[----:B0-----:R-:W-:Y:S01]  /*3550*/  IADD3 R16, P1, R29, R26, RZ ;  /* 0x0000001a1d107210 */ /* 0x001fe20007f3e0ff */
[----:B------:R-:W-:Y:S01]  /*3560*/  IMAD R29, R0, 0x1d1, RZ ;  /* 0x000001d1001d7824 */ /* 0x000fe200078e02ff */
[----:B------:R-:W-:Y:S01]  /*3570*/  LEA.HI.X.SX32 R9, R14, R27, 0x1, P4 ;  /* 0x0000001b0e097211 */ /* 0x000fe200020f0eff */
[----:B-1----:R-:W-:-:S03]  /*3580*/  IMAD R11, R0, 0x3f2, RZ ;  /* 0x000003f2000b7824 */ /* 0x002fc600078e02ff */
[----:B------:R-:W-:Y:S02]  /*3590*/  LEA.HI.X.SX32 R7, R29, R27, 0x1, P5 ;  /* 0x0000001b1d077211 */ /* 0x000fe400028f0eff */
[-C--:B------:R-:W-:Y:S01]  /*35a0*/  IADD3 R14, P4, R11, R26.reuse, RZ ;  /* 0x0000001a0b0e7210 */ /* 0x080fe20007f9e0ff */
[C---:B------:R-:W-:Y:S01]  /*35b0*/  IMAD R11, R0.reuse, 0x204, RZ ;  /* 0x00000204000b7824 */ /* 0x040fe200078e02ff */
[----:B------:R-:W-:Y:S04]  /*35c0*/  STL.64 [R1+0x1a0], R8 ;  /* 0x0001a00801007387 */ /* 0x000fe80000100a00 */
[----:B------:R0:W-:Y:S01]  /*35d0*/  STL.64 [R1+0x188], R6 ;  /* 0x0001880601007387 */ /* 0x0001e20000100a00 */
[C---:B------:R-:W-:Y:S01]  /*35e0*/  IMAD R19, R0.reuse, 0x3d2, RZ ;  /* 0x000003d200137824 */ /* 0x040fe200078e02ff */
[----:B0-----:R-:W-:Y:S01]  /*35f0*/  IADD3 R6, P5, R11, R26, RZ ;  /* 0x0000001a0b067210 */ /* 0x001fe20007fbe0ff */
[----:B------:R-:W-:-:S03]  /*3600*/  IMAD R11, R0, 0x1e1, RZ ;  /* 0x000001e1000b7824 */ /* 0x000fc600078e02ff */
[----:B------:R-:W-:Y:S02]  /*3610*/  IADD3 R18, P6, R19, R26, RZ ;  /* 0x0000001a13127210 */ /* 0x000fe40007fde0ff */
[----:B------:R-:W-:Y:S01]  /*3620*/  LEA.HI.X.SX32 R21, R11, R27, 0x1, P3 ;  /* 0x0000001b0b157211 */ /* 0x000fe200018f0eff */
[C---:B------:R-:W-:Y:S02]  /*3630*/  IMAD R11, R0.reuse, 0x1e9, RZ ;  /* 0x000001e9000b7824 */ /* 0x040fe400078e02ff */
[----:B------:R-:W-:-:S03]  /*3640*/  IMAD R8, R0, 0x1d9, RZ ;  /* 0x000001d900087824 */ /* 0x000fc600078e02ff */
[-C--:B------:R-:W-:Y:S01]  /*3650*/  LEA.HI.X.SX32 R19, R11, R27.reuse, 0x1, P6 ;  /* 0x0000001b0b137211 */ /* 0x080fe200030f0eff */
[C---:B------:R-:W-:Y:S02]  /*3660*/  IMAD R11, R0.reuse, 0x1f1, RZ ;  /* 0x000001f1000b7824 */ /* 0x040fe400078e02ff */
[----:B------:R-:W-:Y:S01]  /*3670*/  IMAD R29, R0, 0x214, RZ ;  /* 0x00000214001d7824 */ /* 0x000fe200078e02ff */
[-C--:B------:R-:W-:Y:S02]  /*3680*/  LEA.HI.X.SX32 R5, R8, R27.reuse, 0x1, P2 ;  /* 0x0000001b08057211 */ /* 0x080fe400010f0eff */
[-C--:B------:R-:W-:Y:S01]  /*3690*/  LEA.HI.X.SX32 R17, R11, R27.reuse, 0x1, P1 ;  /* 0x0000001b0b117211 */ /* 0x080fe200008f0eff */
[C---:B------:R-:W-:Y:S01]  /*36a0*/  IMAD R11, R0.reuse, 0x1f9, RZ ;  /* 0x000001f9000b7824 */ /* 0x040fe200078e02ff */
[-C--:B------:R-:W-:Y:S01]  /*36b0*/  IADD3 R2, P2, R29, R26.reuse, RZ ;  /* 0x0000001a1d027210 */ /* 0x080fe20007f5e0ff */
[C---:B------:R-:W-:Y:S01]  /*36c0*/  IMAD R28, R0.reuse, 0x82, RZ ;  /* 0x00000082001c7824 */ /* 0x040fe200078e02ff */
[----:B------:R-:W-:Y:S02]  /*36d0*/  STL.64 [R1+0x170], R4 ;  /* 0x0001700401007387 */ /* 0x000fe40000100a00 */
[----:B------:R-:W-:Y:S01]  /*36e0*/  LEA.HI.X.SX32 R15, R11, R27, 0x1, P4 ;  /* 0x0000001b0b0f7211 */ /* 0x000fe200020f0eff */
[----:B------:R-:W-:Y:S01]  /*36f0*/  IMAD R11, R0, 0x41, RZ ;  /* 0x00000041000b7824 */ /* 0x000fe200078e02ff */
[----:B------:R-:W-:Y:S01]  /*3700*/  STL [R1+0x3d8], R2 ;  /* 0x0003d80201007387 */ /* 0x000fe20000100800 */
[----:B------:R-:W-:-:S03]  /*3710*/  IADD3 R8, P6, R28, R26, RZ ;  /* 0x0000001a1c087210 */ /* 0x000fc60007fde0ff */
[----:B------:R0:W-:Y:S01]  /*3720*/  STL.64 [R1+0x1838], R20 ;  /* 0x0018381401007387 */ /* 0x0001e20000100a00 */
[----:B------:R-:W-:Y:S01]  /*3730*/  LEA.HI.X.SX32 R9, R11, R27, 0x1, P6 ;  /* 0x0000001b0b097211 */ /* 0x000fe200030f0eff */
[C---:B------:R-:W-:Y:S02]  /*3740*/  IMAD R11, R0.reuse, 0x49, RZ ;  /* 0x00000049000b7824 */ /* 0x040fe400078e02ff */
[C---:B------:R-:W-:Y:S02]  /*3750*/  IMAD R29, R0.reuse, 0x224, RZ ;  /* 0x00000224001d7824 */ /* 0x040fe400078e02ff */
[C---:B0-----:R-:W-:Y:S01]  /*3760*/  IMAD R20, R0.reuse, 0x92, RZ ;  /* 0x0000009200147824 */ /* 0x041fe200078e02ff */
[----:B------:R-:W-:Y:S01]  /*3770*/  STL.64 [R1+0x1840], R18 ;  /* 0x0018401201007387 */ /* 0x000fe20000100a00 */
[----:B------:R-:W-:-:S03]  /*3780*/  IMAD R21, R0, 0xa2, RZ ;  /* 0x000000a200157824 */ /* 0x000fc600078e02ff */
[-C--:B------:R-:W-:Y:S01]  /*3790*/  IADD3 R2, P1, R20, R26.reuse, RZ ;  /* 0x0000001a14027210 */ /* 0x080fe20007f3e0ff */
[----:B------:R-:W-:Y:S01]  /*37a0*/  STL.64 [R1+0x1848], R16 ;  /* 0x0018481001007387 */ /* 0x000fe20000100a00 */
[C---:B------:R-:W-:Y:S02]  /*37b0*/  IMAD R22, R0.reuse, 0xb2, RZ ;  /* 0x000000b200167824 */ /* 0x040fe400078e02ff */
[----:B------:R-:W-:Y:S01]  /*37c0*/  LEA.HI.X.SX32 R3, R11, R27, 0x1, P1 ;  /* 0x0000001b0b037211 */ /* 0x000fe200008f0eff */
[----:B------:R-:W-:Y:S01]  /*37d0*/  STL [R1+0x1b30], R17 ;  /* 0x001b301101007387 */ /* 0x000fe20000100800 */
[C---:B------:R-:W-:Y:S01]  /*37e0*/  IMAD R24, R0.reuse, 0xc2, RZ ;  /* 0x000000c200187824 */ /* 0x040fe200078e02ff */
[-C--:B------:R-:W-:Y:S02]  /*37f0*/  IADD3 R12, P3, R29, R26.reuse, RZ ;  /* 0x0000001a1d0c7210 */ /* 0x080fe40007f7e0ff */
[----:B------:R-:W-:Y:S01]  /*3800*/  STL.64 [R1+0x1850], R14 ;  /* 0x0018500e01007387 */ /* 0x000fe20000100a00 */
[----:B------:R-:W-:Y:S01]  /*3810*/  IMAD R29, R0, 0x51, RZ ;  /* 0x00000051001d7824 */ /* 0x000fe200078e02ff */
[----:B------:R-:W-:-:S02]  /*3820*/  IADD3 R4, P4, R21, R26, RZ ;  /* 0x0000001a15047210 */ /* 0x000fc40007f9e0ff */
[----:B------:R-:W-:Y:S01]  /*3830*/  STL.64 [R1+0x1b28], R20 ;  /* 0x001b281401007387 */ /* 0x000fe20000100a00 */
[----:B------:R-:W-:-:S03]  /*3840*/  IMAD R23, R0, 0x59, RZ ;  /* 0x0000005900177824 */ /* 0x000fc600078e02ff */
[----:B------:R0:W-:Y:S01]  /*3850*/  STL.64 [R1+0x908], R8 ;  /* 0x0009080801007387 */ /* 0x0001e20000100a00 */
[----:B------:R-:W-:-:S03]  /*3860*/  IADD3 R10, P1, R24, R26, RZ ;  /* 0x0000001a180a7210 */ /* 0x000fc60007f3e0ff */
[----:B------:R1:W-:Y:S01]  /*3870*/  STL.64 [R1+0x8d0], R2 ;  /* 0x0008d00201007387 */ /* 0x0003e20000100a00 */
[----:B------:R-:W-:Y:S02]  /*3880*/  LEA.HI.X.SX32 R5, R29, R27, 0x1, P4 ;  /* 0x0000001b1d057211 */ /* 0x000fe400020f0eff */
[----:B0-----:R-:W-:Y:S01]  /*3890*/  IADD3 R8, P6, R22, R26, RZ ;  /* 0x0000001a16087210 */ /* 0x001fe20007fde0ff */
[----:B-1----:R-:W-:-:S03]  /*38a0*/  IMAD R3, R0, 0x61, RZ ;  /* 0x0000006100037824 */ /* 0x002fc600078e02ff */
[-C--:B------:R-:W-:Y:S01]  /*38b0*/  LEA.HI.X.SX32 R9, R23, R27.reuse, 0x1, P6 ;  /* 0x0000001b17097211 */ /* 0x080fe200030f0eff */
[C---:B------:R-:W-:Y:S01]  /*38c0*/  IMAD R2, R0.reuse, 0xd2, RZ ;  /* 0x000000d200027824 */ /* 0x040fe200078e02ff */
[----:B------:R-:W-:Y:S01]  /*38d0*/  LEA.HI.X.SX32 R11, R3, R27, 0x1, P1 ;  /* 0x0000001b030b7211 */ /* 0x000fe200008f0eff */
[----:B------:R-:W-:Y:S01]  /*38e0*/  IMAD R29, R0, 0xe2, RZ ;  /* 0x000000e2001d7824 */ /* 0x000fe200078e02ff */
[----:B------:R0:W-:Y:S04]  /*38f0*/  STL.64 [R1+0x898], R4 ;  /* 0x0008980401007387 */ /* 0x0001e80000100a00 */
[----:B------:R1:W-:Y:S04]  /*3900*/  STL.64 [R1+0x860], R8 ;  /* 0x0008600801007387 */ /* 0x0003e80000100a00 */
[----:B------:R2:W-:Y:S01]  /*3910*/  STL.64 [R1+0x828], R10 ;  /* 0x0008280a01007387 */ /* 0x0005e20000100a00 */
[----:B0-----:R-:W-:-:S02]  /*3920*/  IADD3 R4, P4, R2, R26, RZ ;  /* 0x0000001a02047210 */ /* 0x001fc40007f9e0ff */
[----:B-1----:R-:W-:Y:S01]  /*3930*/  IADD3 R8, P6, R29, R26, RZ ;  /* 0x0000001a1d087210 */ /* 0x002fe20007fde0ff */
[C---:B--2---:R-:W-:Y:S02]  /*3940*/  IMAD R10, R0.reuse, 0x69, RZ ;  /* 0x00000069000a7824 */ /* 0x044fe400078e02ff */
[----:B------:R-:W-:-:S03]  /*3950*/  IMAD R11, R0, 0x71, RZ ;  /* 0x00000071000b7824 */ /* 0x000fc600078e02ff */
[-C--:B------:R-:W-:Y:S02]  /*3960*/  LEA.HI.X.SX32 R5, R10, R27.reuse, 0x1, P4 ;  /* 0x0000001b0a057211 */ /* 0x080fe400020f0eff */
[----:B------:R-:W-:Y:S01]  /*3970*/  LEA.HI.X.SX32 R9, R11, R27, 0x1, P6 ;  /* 0x0000001b0b097211 */ /* 0x000fe200030f0eff */
[C---:B------:R-:W-:Y:S02]  /*3980*/  IMAD R25, R0.reuse, 0xf2, RZ ;  /* 0x000000f200197824 */ /* 0x040fe400078e02ff */
[C---:B------:R-:W-:Y:S01]  /*3990*/  IMAD R7, R0.reuse, 0x102, RZ ;  /* 0x0000010200077824 */ /* 0x040fe200078e02ff */
[----:B------:R0:W-:Y:S01]  /*39a0*/  STL.64 [R1+0x7f0], R4 ;  /* 0x0007f00401007387 */ /* 0x0001e20000100a00 */
[C---:B------:R-:W-:Y:S01]  /*39b0*/  IMAD R10, R0.reuse, 0x81, RZ ;  /* 0x00000081000a7824 */ /* 0x040fe200078e02ff */
[-C--:B------:R-:W-:Y:S02]  /*39c0*/  IADD3 R16, P1, R25, R26.reuse, RZ ;  /* 0x0000001a19107210 */ /* 0x080fe40007f3e0ff */
[----:B------:R1:W-:Y:S01]  /*39d0*/  STL.64 [R1+0x7b8], R8 ;  /* 0x0007b80801007387 */ /* 0x0003e20000100a00 */
[C---:B------:R-:W-:Y:S01]  /*39e0*/  IMAD R13, R0.reuse, 0x112, RZ ;  /* 0x00000112000d7824 */ /* 0x040fe200078e02ff */
[----:B0-----:R-:W-:Y:S01]  /*39f0*/  IADD3 R4, P4, R7, R26, RZ ;  /* 0x0000001a07047210 */ /* 0x001fe20007f9e0ff */
[----:B-1----:R-:W-:-:S03]  /*3a00*/  IMAD R9, R0, 0x79, RZ ;  /* 0x0000007900097824 */ /* 0x002fc600078e02ff */
[-C--:B------:R-:W-:Y:S02]  /*3a10*/  LEA.HI.X.SX32 R5, R10, R27.reuse, 0x1, P4 ;  /* 0x0000001b0a057211 */ /* 0x080fe400020f0eff */
[----:B------:R-:W-:Y:S01]  /*3a20*/  LEA.HI.X.SX32 R17, R9, R27, 0x1, P1 ;  /* 0x0000001b09117211 */ /* 0x000fe200008f0eff */
[----:B------:R-:W-:Y:S01]  /*3a30*/  IMAD R8, R0, 0x122, RZ ;  /* 0x0000012200087824 */ /* 0x000fe200078e02ff */
[----:B------:R-:W-:-:S03]  /*3a40*/  IADD3 R14, P6, R13, R26, RZ ;  /* 0x0000001a0d0e7210 */ /* 0x000fc60007fde0ff */
[----:B------:R-:W-:Y:S01]  /*3a50*/  STL.64 [R1+0x778], R16 ;  /* 0x0007781001007387 */ /* 0x000fe20000100a00 */
[----:B------:R-:W-:-:S03]  /*3a60*/  IMAD R10, R0, 0x91, RZ ;  /* 0x00000091000a7824 */ /* 0x000fc600078e02ff */
[----:B------:R0:W-:Y:S01]  /*3a70*/  STL.64 [R1+0x738], R4 ;  /* 0x0007380401007387 */ /* 0x0001e20000100a00 */
[----:B------:R-:W-:Y:S01]  /*3a80*/  IADD3 R8, P1, R8, R26, RZ ;  /* 0x0000001a08087210 */ /* 0x000fe20007f3e0ff */
[----:B------:R-:W-:-:S03]  /*3a90*/  IMAD R11, R0, 0x132, RZ ;  /* 0x00000132000b7824 */ /* 0x000fc600078e02ff */
[----:B------:R-:W-:Y:S01]  /*3aa0*/  LEA.HI.X.SX32 R9, R10, R27, 0x1, P1 ;  /* 0x0000001b0a097211 */ /* 0x000fe200008f0eff */
[----:B0-----:R-:W-:-:S05]  /*3ab0*/  IMAD R5, R0, 0x89, RZ ;  /* 0x0000008900057824 */ /* 0x001fca00078e02ff */
        /* <DEDUP_REMOVED lines=16> */
[----:B------:R-:W-:-:S04]  /*3bc0*/  IADD3 R8, P4, R8, R26, RZ ;  /* 0x0000001a08087210 */ /* 0x000fc80007f9e0ff */
[----:B------:R-:W-:Y:S01]  /*3bd0*/  LEA.HI.X.SX32 R9, R10, R27, 0x1, P4 ;  /* 0x0000001b0a097211 */ /* 0x000fe200020f0eff */
[----:B0-----:R-:W-:-:S05]  /*3be0*/  IMAD R5, R0, 0xa9, RZ ;  /* 0x000000a900057824 */ /* 0x001fca00078e02ff */
[----:B------:R-:W-:-:S05]  /*3bf0*/  LEA.HI.X.SX32 R15, R5, R27, 0x1, P1 ;  /* 0x0000001b050f7211 */ /* 0x000fca00008f0eff */
[----:B------:R-:W-:Y:S04]  /*3c00*/  STL.64 [R1+0x618], R14 ;  /* 0x0006180e01007387 */ /* 0x000fe80000100a00 */
[----:B------:R0:W-:Y:S04]  /*3c10*/  STL.64 [R1+0x5e0], R8 ;  /* 0x0005e00801007387 */ /* 0x0001e80000100a00 */
[----:B------:R1:W2:Y:S01]  /*3c20*/  LDL.64 R20, [R1+0x3d8] ;  /* 0x0003d80001147983 */ /* 0x0002a20000100a00 */
[C---:B------:R-:W-:Y:S02]  /*3c30*/  IMAD R11, R0.reuse, 0x172, RZ ;  /* 0x00000172000b7824 */ /* 0x040fe400078e02ff */
[----:B------:R-:W-:-:S03]  /*3c40*/  IMAD R4, R0, 0x182, RZ ;  /* 0x0000018200047824 */ /* 0x000fc600078e02ff */
[-C--:B------:R-:W-:Y:S01]  /*3c50*/  IADD3 R16, P6, R11, R26.reuse, RZ ;  /* 0x0000001a0b107210 */ /* 0x080fe20007fde0ff */
[----:B0-----:R-:W-:Y:S01]  /*3c60*/  IMAD R9, R0, 0xb9, RZ ;  /* 0x000000b900097824 */ /* 0x001fe200078e02ff */
[-C--:B------:R-:W-:Y:S01]  /*3c70*/  IADD3 R4, P1, R4, R26.reuse, RZ ;  /* 0x0000001a04047210 */ /* 0x080fe20007f3e0ff */
[C---:B------:R-:W-:Y:S02]  /*3c80*/  IMAD R8, R0.reuse, 0xc1, RZ ;  /* 0x000000c100087824 */ /* 0x040fe400078e02ff */
[----:B------:R-:W-:Y:S01]  /*3c90*/  IMAD R11, R0, 0x192, RZ ;  /* 0x00000192000b7824 */ /* 0x000fe200078e02ff */
[-C--:B------:R-:W-:Y:S02]  /*3ca0*/  LEA.HI.X.SX32 R17, R9, R27.reuse, 0x1, P6 ;  /* 0x0000001b09117211 */ /* 0x080fe400030f0eff */
[----:B------:R-:W-:Y:S02]  /*3cb0*/  LEA.HI.X.SX32 R5, R8, R27, 0x1, P1 ;  /* 0x0000001b08057211 */ /* 0x000fe400008f0eff */
[-C--:B------:R-:W-:Y:S01]  /*3cc0*/  IADD3 R14, P4, R11, R26.reuse, RZ ;  /* 0x0000001a0b0e7210 */ /* 0x080fe20007f9e0ff */
[C---:B------:R-:W-:Y:S01]  /*3cd0*/  IMAD R11, R0.reuse, 0x1a2, RZ ;  /* 0x000001a2000b7824 */ /* 0x040fe200078e02ff */
[----:B------:R-:W-:Y:S04]  /*3ce0*/  STL.64 [R1+0x5a8], R16 ;  /* 0x0005a81001007387 */ /* 0x000fe80000100a00 */
[----:B------:R0:W-:Y:S01]  /*3cf0*/  STL.64 [R1+0x570], R4 ;  /* 0x0005700401007387 */ /* 0x0001e20000100a00 */
[----:B------:R-:W-:Y:S01]  /*3d00*/  IADD3 R10, P6, R11, R26, RZ ;  /* 0x0000001a0b0a7210 */ /* 0x000fe20007fde0ff */
[----:B------:R-:W-:-:S02]  /*3d10*/  IMAD R19, R0, 0x1b2, RZ ;  /* 0x000001b200137824 */ /* 0x000fc400078e02ff */
[C---:B0-----:R-:W-:Y:S02]  /*3d20*/  IMAD R5, R0.reuse, 0xc9, RZ ;  /* 0x000000c900057824 */ /* 0x041fe400078e02ff */
[----:B------:R-:W-:-:S03]  /*3d30*/  IMAD R4, R0, 0xd1, RZ ;  /* 0x000000d100047824 */ /* 0x000fc600078e02ff */
[-C--:B------:R-:W-:Y:S02]  /*3d40*/  LEA.HI.X.SX32 R15, R5, R27.reuse, 0x1, P4 ;  /* 0x0000001b050f7211 */ /* 0x080fe400020f0eff */
[----:B------:R-:W-:-:S03]  /*3d50*/  LEA.HI.X.SX32 R11, R4, R27, 0x1, P6 ;  /* 0x0000001b040b7211 */ /* 0x000fc600030f0eff */
[----:B------:R-:W-:Y:S01]  /*3d60*/  STL.64 [R1+0x538], R14 ;  /* 0x0005380e01007387 */ /* 0x000fe20000100a00 */
[----:B------:R-:W-:-:S03]  /*3d70*/  IADD3 R8, P1, R19, R26, RZ ;  /* 0x0000001a13087210 */ /* 0x000fc60007f3e0ff */
[----:B------:R0:W-:Y:S01]  /*3d80*/  STL.64 [R1+0x500], R10 ;  /* 0x0005000a01007387 */ /* 0x0001e20000100a00 */
[C---:B------:R-:W-:Y:S02]  /*3d90*/  IMAD R3, R0.reuse, 0x1c2, RZ ;  /* 0x000001c200037824 */ /* 0x040fe400078e02ff */
[C---:B------:R-:W-:Y:S02]  /*3da0*/  IMAD R5, R0.reuse, 0x1d2, RZ ;  /* 0x000001d200057824 */ /* 0x040fe400078e02ff */
[C---:B0-----:R-:W-:Y:S01]  /*3db0*/  IMAD R11, R0.reuse, 0xd9, RZ ;  /* 0x000000d9000b7824 */ /* 0x041fe200078e02ff */
[----:B------:R-:W-:Y:S01]  /*3dc0*/  IADD3 R16, P4, R3, R26, RZ ;  /* 0x0000001a03107210 */ /* 0x000fe20007f9e0ff */
[----:B------:R-:W-:-:S03]  /*3dd0*/  IMAD R23, R0, 0x1e2, RZ ;  /* 0x000001e200177824 */ /* 0x000fc600078e02ff */
[-C--:B------:R-:W-:Y:S01]  /*3de0*/  LEA.HI.X.SX32 R9, R11, R27.reuse, 0x1, P1 ;  /* 0x0000001b0b097211 */ /* 0x080fe200008f0eff */
[C---:B------:R-:W-:Y:S01]  /*3df0*/  IMAD R11, R0.reuse, 0xe1, RZ ;  /* 0x000000e1000b7824 */ /* 0x040fe200078e02ff */
[----:B------:R-:W-:Y:S01]  /*3e00*/  IADD3 R14, P6, R5, R26, RZ ;  /* 0x0000001a050e7210 */ /* 0x000fe20007fde0ff */
[C---:B------:R-:W-:Y:S02]  /*3e10*/  IMAD R10, R0.reuse, 0xe9, RZ ;  /* 0x000000e9000a7824 */ /* 0x040fe400078e02ff */
[C---:B------:R-:W-:Y:S01]  /*3e20*/  IMAD R3, R0.reuse, 0x1f2, RZ ;  /* 0x000001f200037824 */ /* 0x040fe200078e02ff */
[-C--:B------:R-:W-:Y:S01]  /*3e30*/  LEA.HI.X.SX32 R17, R11, R27.reuse, 0x1, P4 ;  /* 0x0000001b0b117211 */ /* 0x080fe200020f0eff */
[----:B------:R0:W-:Y:S01]  /*3e40*/  STL.64 [R1+0x4c8], R8 ;  /* 0x0004c80801007387 */ /* 0x0001e20000100a00 */
[----:B------:R-:W-:Y:S01]  /*3e50*/  IMAD R11, R0, 0xf1, RZ ;  /* 0x000000f1000b7824 */ /* 0x000fe200078e02ff */
[----:B------:R-:W-:Y:S01]  /*3e60*/  LEA.HI.X.SX32 R15, R10, R27, 0x1, P6 ;  /* 0x0000001b0a0f7211 */ /* 0x000fe200030f0eff */
[C---:B------:R-:W-:Y:S01]  /*3e70*/  IMAD R18, R0.reuse, 0xf9, RZ ;  /* 0x000000f900127824 */ /* 0x040fe200078e02ff */
[----:B------:R3:W-:Y:S01]  /*3e80*/  STL.64 [R1+0x490], R16 ;  /* 0x0004901001007387 */ /* 0x0007e20000100a00 */
[----:B------:R-:W-:-:S02]  /*3e90*/  SHF.L.U32 R4, R0, 0x1, RZ ;  /* 0x0000000100047819 */ /* 0x000fc400000006ff */
[-C--:B0-----:R-:W-:Y:S02]  /*3ea0*/  IADD3 R8, P1, R23, R26.reuse, RZ ;  /* 0x0000001a17087210 */ /* 0x081fe40007f3e0ff */
[-C--:B---3--:R-:W-:Y:S02]  /*3eb0*/  IADD3 R16, P4, R3, R26.reuse, RZ ;  /* 0x0000001a03107210 */ /* 0x088fe40007f9e0ff */
[-C--:B------:R-:W-:Y:S01]  /*3ec0*/  LEA.HI.X.SX32 R9, R11, R27.reuse, 0x1, P1 ;  /* 0x0000001b0b097211 */ /* 0x080fe200008f0eff */
[----:B------:R0:W-:Y:S01]  /*3ed0*/  STL.64 [R1+0x458], R14 ;  /* 0x0004580e01007387 */ /* 0x0001e20000100a00 */
[----:B------:R-:W-:Y:S01]  /*3ee0*/  LEA.HI.X.SX32 R17, R18, R27, 0x1, P4 ;  /* 0x0000001b12117211 */ /* 0x000fe200020f0eff */
[----:B------:R-:W-:Y:S02]  /*3ef0*/  IMAD R11, R0, 0x234, RZ ;  /* 0x00000234000b7824 */ /* 0x000fe400078e02ff */
[----:B------:R3:W-:Y:S04]  /*3f00*/  STL.64 [R1+0x430], R8 ;  /* 0x0004300801007387 */ /* 0x0007e80000100a00 */
[----:B------:R4:W-:Y:S01]  /*3f10*/  STL.64 [R1+0x410], R16 ;  /* 0x0004101001007387 */ /* 0x0009e20000100a00 */
[----:B0-----:R-:W-:-:S02]  /*3f20*/  IADD3 R14, P6, R4, R26, RZ ;  /* 0x0000001a040e7210 */ /* 0x001fc40007fde0ff */
[CC--:B---3--:R-:W-:Y:S02]  /*3f30*/  LEA R8, P1, R0.reuse, R26.reuse, 0x2 ;  /* 0x0000001a00087211 */ /* 0x0c8fe400078210ff */
[CC--:B------:R-:W-:Y:S02]  /*3f40*/  LEA.HI.X.SX32 R15, R0.reuse, R27.reuse, 0x1, P6 ;  /* 0x0000001b000f7211 */ /* 0x0c0fe400030f0eff */
[----:B----4-:R-:W-:Y:S01]  /*3f50*/  IADD3 R16, P4, R11, R26, RZ ;  /* 0x0000001a0b107210 */ /* 0x010fe20007f9e0ff */
[----:B------:R-:W-:Y:S01]  /*3f60*/  IMAD R11, R0, 0x244, RZ ;  /* 0x00000244000b7824 */ /* 0x000fe200078e02ff */
[-C--:B------:R-:W-:Y:S01]  /*3f70*/  LEA.HI.X.SX32 R9, R4, R27.reuse, 0x1, P1 ;  /* 0x0000001b04097211 */ /* 0x080fe200008f0eff */
[----:B------:R-:W-:Y:S01]  /*3f80*/  IMAD R10, R0, 0x10a, RZ ;  /* 0x0000010a000a7824 */ /* 0x000fe200078e02ff */
[----:B------:R0:W-:Y:S01]  /*3f90*/  STL.64 [R1+0xb08], R14 ;  /* 0x000b080e01007387 */ /* 0x0001e20000100a00 */
[----:B------:R-:W-:-:S03]  /*3fa0*/  LEA.HI.X.SX32 R7, R7, R27, 0x1, P5 ;  /* 0x0000001b07077211 */ /* 0x000fc600028f0eff */
[----:B------:R3:W-:Y:S01]  /*3fb0*/  STL.64 [R1+0xb00], R8 ;  /* 0x000b000801007387 */ /* 0x0007e20000100a00 */
[----:B------:R-:W-:-:S03]  /*3fc0*/  IMAD R18, R0, 0x85, RZ ;  /* 0x0000008500127824 */ /* 0x000fc600078e02ff */
[----:B------:R4:W-:Y:S01]  /*3fd0*/  STL.64 [R1+0x3f0], R6 ;  /* 0x0003f00601007387 */ /* 0x0009e20000100a00 */
[-C--:B0-----:R-:W-:Y:S02]  /*3fe0*/  IADD3 R14, P6, R10, R26.reuse, RZ ;  /* 0x0000001a0a0e7210 */ /* 0x081fe40007fde0ff */
[----:B---3--:R-:W-:Y:S01]  /*3ff0*/  IADD3 R8, P1, R11, R26, RZ ;  /* 0x0000001a0b087210 */ /* 0x008fe20007f3e0ff */
[----:B------:R-:W-:Y:S01]  /*4000*/  IMAD R11, R0, 0x254, RZ ;  /* 0x00000254000b7824 */ /* 0x000fe200078e02ff */
[----:B------:R-:W-:Y:S01]  /*4010*/  LEA.HI.X.SX32 R15, R18, R27, 0x1, P6 ;  /* 0x0000001b120f7211 */ /* 0x000fe200030f0eff */
[----:B------:R-:W-:-:S03]  /*4020*/  IMAD R4, R0, 0x11a, RZ ;  /* 0x0000011a00047824 */ /* 0x000fc600078e02ff */
[-C--:B----4-:R-:W-:Y:S01]  /*4030*/  IADD3 R6, P5, R11, R26.reuse, RZ ;  /* 0x0000001a0b067210 */ /* 0x090fe20007fbe0ff */
[C---:B------:R-:W-:Y:S01]  /*4040*/  IMAD R11, R0.reuse, 0x264, RZ ;  /* 0x00000264000b7824 */ /* 0x040fe200078e02ff */
[----:B------:R0:W-:Y:S01]  /*4050*/  STL.64 [R1+0x720], R14 ;  /* 0x0007200e01007387 */ /* 0x0001e20000100a00 */
[C---:B------:R-:W-:Y:S01]  /*4060*/  IMAD R18, R0.reuse, 0x8d, RZ ;  /* 0x0000008d00127824 */ /* 0x040fe200078e02ff */
[-C--:B------:R-:W-:Y:S01]  /*4070*/  LEA.HI.X.SX32 R13, R13, R27.reuse, 0x1, P3 ;  /* 0x0000001b0d0d7211 */ /* 0x080fe200018f0eff */
[----:B------:R-:W-:Y:S01]  /*4080*/  IMAD R9, R0, 0x122, RZ ;  /* 0x0000012200097824 */ /* 0x000fe200078e02ff */
[C---:B------:R-:W-:Y:S02]  /*4090*/  LEA.HI.X.SX32 R17, R4.reuse, R27, 0x1, P4 ;  /* 0x0000001b04117211 */ /* 0x040fe400020f0eff */
[----:B0-----:R-:W-:-:S04]  /*40a0*/  IADD3 R14, P6, R4, R26, RZ ;  /* 0x0000001a040e7210 */ /* 0x001fc80007fde0ff */
[-C--:B------:R-:W-:Y:S01]  /*40b0*/  LEA.HI.X.SX32 R15, R18, R27.reuse, 0x1, P6 ;  /* 0x0000001b120f7211 */ /* 0x080fe200030f0eff */
[C---:B------:R-:W-:Y:S01]  /*40c0*/  IMAD R18, R0.reuse, 0x95, RZ ;  /* 0x0000009500127824 */ /* 0x040fe200078e02ff */
[-C--:B------:R-:W-:Y:S01]  /*40d0*/  LEA.HI.X.SX32 R9, R9, R27.reuse, 0x1, P1 ;  /* 0x0000001b09097211 */ /* 0x080fe200008f0eff */
[----:B------:R-:W-:Y:S01]  /*40e0*/  IMAD R4, R0, 0x13a, RZ ;  /* 0x0000013a00047824 */ /* 0x000fe200078e02ff */
[----:B--2---:R-:W-:Y:S02]  /*40f0*/  LEA.HI.X.SX32 R21, R10, R27, 0x1, P2 ;  /* 0x0000001b0a157211 */ /* 0x004fe400010f0eff */
[----:B------:R-:W-:Y:S01]  /*4100*/  IADD3 R20, P2, R11, R26, RZ ;  /* 0x0000001a0b147210 */ /* 0x000fe20007f5e0ff */
[C---:B------:R-:W-:Y:S02]  /*4110*/  IMAD R11, R0.reuse, 0x274, RZ ;  /* 0x00000274000b7824 */ /* 0x040fe400078e02ff */
[----:B------:R-:W-:Y:S01]  /*4120*/  STL [R1+0x3dc], R21 ;  /* 0x0003dc1501007387 */ /* 0x000fe20000100800 */
[----:B------:R-:W-:-:S03]  /*4130*/  IMAD R10, R0, 0x12a, RZ ;  /* 0x0000012a000a7824 */ /* 0x000fc600078e02ff */
[----:B------:R0:W-:Y:S04]  /*4140*/  STL.64 [R1+0x3c0], R12 ;  /* 0x0003c00c01007387 */ /* 0x0001e80000100a00 */
[----:B------:R2:W-:Y:S01]  /*4150*/  STL.64 [R1+0x6e0], R14 ;  /* 0x0006e00e01007387 */ /* 0x0005e20000100a00 */
[-C--:B0-----:R-:W-:Y:S01]  /*4160*/  IADD3 R12, P3, R11, R26.reuse, RZ ;  /* 0x0000001a0b0c7210 */ /* 0x081fe20007f7e0ff */
[----:B------:R-:W-:Y:S02]  /*4170*/  IMAD R11, R0, 0x284, RZ ;  /* 0x00000284000b7824 */ /* 0x000fe400078e02ff */
[----:B------:R0:W-:Y:S01]  /*4180*/  STL.64 [R1+0x3a8], R16 ;  /* 0x0003a81001007387 */ /* 0x0001e20000100a00 */
[----:B--2---:R-:W-:-:S03]  /*4190*/  IADD3 R14, P6, R10, R26, RZ ;  /* 0x0000001a0a0e7210 */ /* 0x004fc60007fde0ff */
[----:B------:R2:W-:Y:S01]  /*41a0*/  STL.64 [R1+0x390], R8 ;  /* 0x0003900801007387 */ /* 0x0005e20000100a00 */
[-C--:B------:R-:W-:Y:S02]  /*41b0*/  LEA.HI.X.SX32 R7, R10, R27.reuse, 0x1, P5 ;  /* 0x0000001b0a077211 */ /* 0x080fe400028f0eff */
[----:B------:R-:W-:Y:S02]  /*41c0*/  LEA.HI.X.SX32 R15, R18, R27, 0x1, P6 ;  /* 0x0000001b120f7211 */ /* 0x000fe400030f0eff */
[----:B0-----:R-:W-:Y:S01]  /*41d0*/  IADD3 R16, P4, R11, R26, RZ ;  /* 0x0000001a0b107210 */ /* 0x001fe20007f9e0ff */
[C---:B------:R-:W-:Y:S02]  /*41e0*/  IMAD R11, R0.reuse, 0x294, RZ ;  /* 0x00000294000b7824 */ /* 0x040fe400078e02ff */
[----:B------:R-:W-:-:S03]  /*41f0*/  IMAD R21, R0, 0x132, RZ ;  /* 0x0000013200157824 */ /* 0x000fc600078e02ff */
[-C--:B--2---:R-:W-:Y:S01]  /*4200*/  IADD3 R8, P1, R11, R26.reuse, RZ ;  /* 0x0000001a0b087210 */ /* 0x084fe20007f3e0ff */
[C---:B------:R-:W-:Y:S01]  /*4210*/  IMAD R11, R0.reuse, 0x2a4, RZ ;  /* 0x000002a4000b7824 */ /* 0x040fe200078e02ff */
[----:B------:R0:W-:Y:S01]  /*4220*/  STL.64 [R1+0x6a8], R14 ;  /* 0x0006a80e01007387 */ /* 0x0001e20000100a00 */
[----:B------:R-:W-:Y:S01]  /*4230*/  IMAD R18, R0, 0x9d, RZ ;  /* 0x0000009d00127824 */ /* 0x000fe200078e02ff */
[-C--:B------:R-:W-:Y:S02]  /*4240*/  LEA.HI.X.SX32 R21, R21, R27.reuse, 0x1, P2 ;  /* 0x0000001b15157211 */ /* 0x080fe400010f0eff */
[----:B------:R2:W-:Y:S01]  /*4250*/  STL.64 [R1+0x378], R6 ;  /* 0x0003780601007387 */ /* 0x0005e20000100a00 */
[----:B------:R-:W-:Y:S01]  /*4260*/  LEA.HI.X.SX32 R13, R4, R27, 0x1, P3 ;  /* 0x0000001b040d7211 */ /* 0x000fe200018f0eff */
[----:B------:R-:W-:Y:S02]  /*4270*/  IMAD R10, R0, 0x14a, RZ ;  /* 0x0000014a000a7824 */ /* 0x000fe400078e02ff */
[----:B------:R3:W-:Y:S01]  /*4280*/  STL.64 [R1+0x360], R20 ;  /* 0x0003601401007387 */ /* 0x0007e20000100a00 */
[----:B0-----:R-:W-:-:S02]  /*4290*/  IADD3 R14, P6, R4, R26, RZ ;  /* 0x0000001a040e7210 */ /* 0x001fc40007fde0ff */
[----:B--2---:R-:W-:Y:S01]  /*42a0*/  IADD3 R6, P5, R11, R26, RZ ;  /* 0x0000001a0b067210 */ /* 0x004fe20007fbe0ff */
[----:B------:R-:W-:Y:S01]  /*42b0*/  IMAD R11, R0, 0x2b4, RZ ;  /* 0x000002b4000b7824 */ /* 0x000fe200078e02ff */
[----:B------:R-:W-:Y:S01]  /*42c0*/  LEA.HI.X.SX32 R15, R18, R27, 0x1, P6 ;  /* 0x0000001b120f7211 */ /* 0x000fe200030f0eff */
[----:B------:R-:W-:-:S03]  /*42d0*/  IMAD R17, R0, 0x142, RZ ;  /* 0x0000014200117824 */ /* 0x000fc600078e02ff */
[-C--:B---3--:R-:W-:Y:S01]  /*42e0*/  IADD3 R20, P2, R11, R26.reuse, RZ ;  /* 0x0000001a0b147210 */ /* 0x088fe20007f5e0ff */
[C---:B------:R-:W-:Y:S01]  /*42f0*/  IMAD R11, R0.reuse, 0x2c4, RZ ;  /* 0x000002c4000b7824 */ /* 0x040fe200078e02ff */
[----:B------:R0:W-:Y:S01]  /*4300*/  STL.64 [R1+0x670], R14 ;  /* 0x0006700e01007387 */ /* 0x0001e20000100a00 */
[C---:B------:R-:W-:Y:S01]  /*4310*/  IMAD R18, R0.reuse, 0xa5, RZ ;  /* 0x000000a500127824 */ /* 0x040fe200078e02ff */
[-C--:B------:R-:W-:Y:S02]  /*4320*/  LEA.HI.X.SX32 R17, R17, R27.reuse, 0x1, P4 ;  /* 0x0000001b11117211 */ /* 0x080fe400020f0eff */
[----:B------:R2:W-:Y:S01]  /*4330*/  STL.64 [R1+0x348], R12 ;  /* 0x0003480c01007387 */ /* 0x0005e20000100a00 */
[----:B------:R-:W-:Y:S01]  /*4340*/  IMAD R4, R0, 0x15a, RZ ;  /* 0x0000015a00047824 */ /* 0x000fe200078e02ff */
[C---:B------:R-:W-:Y:S02]  /*4350*/  LEA.HI.X.SX32 R9, R10.reuse, R27, 0x1, P1 ;  /* 0x0000001b0a097211 */ /* 0x040fe400008f0eff */
[----:B0-----:R-:W-:-:S02]  /*4360*/  IADD3 R14, P6, R10, R26, RZ ;  /* 0x0000001a0a0e7210 */ /* 0x001fc40007fde0ff */
[-C--:B--2---:R-:W-:Y:S01]  /*4370*/  IADD3 R12, P3, R11, R26.reuse, RZ ;  /* 0x0000001a0b0c7210 */ /* 0x084fe20007f7e0ff */
[----:B------:R-:W-:Y:S01]  /*4380*/  IMAD R11, R0, 0x2d4, RZ ;  /* 0x000002d4000b7824 */ /* 0x000fe200078e02ff */
[-C--:B------:R-:W-:Y:S01]  /*4390*/  LEA.HI.X.SX32 R15, R18, R27.reuse, 0x1, P6 ;  /* 0x0000001b120f7211 */ /* 0x080fe200030f0eff */
[----:B------:R0:W-:Y:S01]  /*43a0*/  STL.64 [R1+0x330], R16 ;  /* 0x0003301001007387 */ /* 0x0001e20000100a00 */
[C---:B------:R-:W-:Y:S02]  /*43b0*/  IMAD R7, R0.reuse, 0x152, RZ ;  /* 0x0000015200077824 */ /* 0x040fe400078e02ff */
[C---:B------:R-:W-:Y:S01]  /*43c0*/  IMAD R18, R0.reuse, 0xad, RZ ;  /* 0x000000ad00127824 */ /* 0x040fe200078e02ff */
[----:B------:R2:W-:Y:S02]  /*43d0*/  STL.64 [R1+0x638], R14 ;  /* 0x0006380e01007387 */ /* 0x0005e40000100a00 */
[----:B------:R-:W-:Y:S02]  /*43e0*/  LEA.HI.X.SX32 R7, R7, R27, 0x1, P5 ;  /* 0x0000001b07077211 */ /* 0x000fe400028f0eff */
[-C--:B0-----:R-:W-:Y:S01]  /*43f0*/  IADD3 R16, P4, R11, R26.reuse, RZ ;  /* 0x0000001a0b107210 */ /* 0x081fe20007f9e0ff */
[----:B------:R-:W-:Y:S01]  /*4400*/  IMAD R11, R0, 0x2e4, RZ ;  /* 0x000002e4000b7824 */ /* 0x000fe200078e02ff */
[----:B------:R0:W-:Y:S01]  /*4410*/  STL.64 [R1+0x318], R8 ;  /* 0x0003180801007387 */ /* 0x0001e20000100a00 */
[----:B--2---:R-:W-:Y:S01]  /*4420*/  IADD3 R14, P6, R4, R26, RZ ;  /* 0x0000001a040e7210 */ /* 0x004fe20007fde0ff */
[----:B------:R-:W-:-:S03]  /*4430*/  IMAD R10, R0, 0x16a, RZ ;  /* 0x0000016a000a7824 */ /* 0x000fc600078e02ff */
[-C--:B------:R-:W-:Y:S01]  /*4440*/  LEA.HI.X.SX32 R15, R18, R27.reuse, 0x1, P6 ;  /* 0x0000001b120f7211 */ /* 0x080fe200030f0eff */
[----:B------:R2:W-:Y:S01]  /*4450*/  STL.64 [R1+0x300], R6 ;  /* 0x0003000601007387 */ /* 0x0005e20000100a00 */
[-C--:B0-----:R-:W-:Y:S01]  /*4460*/  IADD3 R8, P1, R11, R26.reuse, RZ ;  /* 0x0000001a0b087210 */ /* 0x081fe20007f3e0ff */
[----:B------:R-:W-:Y:S01]  /*4470*/  IMAD R11, R0, 0x2f4, RZ ;  /* 0x000002f4000b7824 */ /* 0x000fe200078e02ff */
[-C--:B------:R-:W-:Y:S01]  /*4480*/  LEA.HI.X.SX32 R21, R4, R27.reuse, 0x1, P2 ;  /* 0x0000001b04157211 */ /* 0x080fe200010f0eff */
[C---:B------:R-:W-:Y:S01]  /*4490*/  IMAD R13, R0.reuse, 0x162, RZ ;  /* 0x00000162000d7824 */ /* 0x040fe200078e02ff */
[----:B------:R0:W-:Y:S01]  /*44a0*/  STL.64 [R1+0x600], R14 ;  /* 0x0006000e01007387 */ /* 0x0001e20000100a00 */
[C---:B------:R-:W-:Y:S01]  /*44b0*/  IMAD R18, R0.reuse, 0xb5, RZ ;  /* 0x000000b500127824 */ /* 0x040fe200078e02ff */
[-C--:B--2---:R-:W-:Y:S01]  /*44c0*/  IADD3 R6, P5, R11, R26.reuse, RZ ;  /* 0x0000001a0b067210 */ /* 0x084fe20007fbe0ff */
[C---:B------:R-:W-:Y:S01]  /*44d0*/  IMAD R11, R0.reuse, 0x304, RZ ;  /* 0x00000304000b7824 */ /* 0x040fe200078e02ff */
[----:B------:R2:W-:Y:S01]  /*44e0*/  STL.64 [R1+0x2e8], R20 ;  /* 0x0002e81401007387 */ /* 0x0005e20000100a00 */
[----:B------:R-:W-:Y:S01]  /*44f0*/  LEA.HI.X.SX32 R13, R13, R27, 0x1, P3 ;  /* 0x0000001b0d0d7211 */ /* 0x000fe200018f0eff */
[----:B------:R-:W-:Y:S01]  /*4500*/  IMAD R4, R0, 0x17a, RZ ;  /* 0x0000017a00047824 */ /* 0x000fe200078e02ff */
[----:B0-----:R-:W-:-:S04]  /*4510*/  IADD3 R14, P6, R10, R26, RZ ;  /* 0x0000001a0a0e7210 */ /* 0x001fc80007fde0ff */
[-C--:B------:R-:W-:Y:S02]  /*4520*/  LEA.HI.X.SX32 R15, R18, R27.reuse, 0x1, P6 ;  /* 0x0000001b120f7211 */ /* 0x080fe400030f0eff */
[-C--:B--2---:R-:W-:Y:S01]  /*4530*/  IADD3 R20, P2, R11, R26.reuse, RZ ;  /* 0x0000001a0b147210 */ /* 0x084fe20007f5e0ff */
[C---:B------:R-:W-:Y:S01]  /*4540*/  IMAD R11, R0.reuse, 0x314, RZ ;  /* 0x00000314000b7824 */ /* 0x040fe200078e02ff */
[----:B------:R0:W-:Y:S01]  /*4550*/  STL.64 [R1+0x2d0], R12 ;  /* 0x0002d00c01007387 */ /* 0x0001e20000100a00 */
[----:B------:R-:W-:Y:S01]  /*4560*/  IMAD R9, R0, 0x172, RZ ;  /* 0x0000017200097824 */ /* 0x000fe200078e02ff */
[-C--:B------:R-:W-:Y:S01]  /*4570*/  LEA.HI.X.SX32 R17, R10, R27.reuse, 0x1, P4 ;  /* 0x0000001b0a117211 */ /* 0x080fe200020f0eff */
[C---:B------:R-:W-:Y:S01]  /*4580*/  IMAD R18, R0.reuse, 0xbd, RZ ;  /* 0x000000bd00127824 */ /* 0x040fe200078e02ff */
[----:B------:R2:W-:Y:S02]  /*4590*/  STL.64 [R1+0x5c8], R14 ;  /* 0x0005c80e01007387 */ /* 0x0005e40000100a00 */
[-C--:B------:R-:W-:Y:S01]  /*45a0*/  LEA.HI.X.SX32 R9, R9, R27.reuse, 0x1, P1 ;  /* 0x0000001b09097211 */ /* 0x080fe200008f0eff */
[C---:B------:R-:W-:Y:S01]  /*45b0*/  IMAD R10, R0.reuse, 0x18a, RZ ;  /* 0x0000018a000a7824 */ /* 0x040fe200078e02ff */
[-C--:B0-----:R-:W-:Y:S01]  /*45c0*/  IADD3 R12, P3, R11, R26.reuse, RZ ;  /* 0x0000001a0b0c7210 */ /* 0x081fe20007f7e0ff */
[----:B------:R-:W-:Y:S01]  /*45d0*/  IMAD R11, R0, 0x324, RZ ;  /* 0x00000324000b7824 */ /* 0x000fe200078e02ff */
[----:B--2---:R-:W-:Y:S01]  /*45e0*/  IADD3 R14, P6, R4, R26, RZ ;  /* 0x0000001a040e7210 */ /* 0x004fe20007fde0ff */
[----:B------:R0:W-:Y:S03]  /*45f0*/  STL.64 [R1+0x2b8], R16 ;  /* 0x0002b81001007387 */ /* 0x0001e60000100a00 */
[----:B------:R-:W-:Y:S01]  /*4600*/  LEA.HI.X.SX32 R15, R18, R27, 0x1, P6 ;  /* 0x0000001b120f7211 */ /* 0x000fe200030f0eff */
[----:B------:R2:W-:Y:S01]  /*4610*/  STL.64 [R1+0x2a0], R8 ;  /* 0x0002a00801007387 */ /* 0x0005e20000100a00 */
[----:B------:R-:W-:-:S02]  /*4620*/  IMAD R21, R0, 0x182, RZ ;  /* 0x0000018200157824 */ /* 0x000fc400078e02ff */
[C---:B------:R-:W-:Y:S01]  /*4630*/  IMAD R18, R0.reuse, 0xc5, RZ ;  /* 0x000000c500127824 */ /* 0x040fe200078e02ff */
[----:B------:R3:W-:Y:S01]  /*4640*/  STL.64 [R1+0x590], R14 ;  /* 0x0005900e01007387 */ /* 0x0007e20000100a00 */
[-C--:B0-----:R-:W-:Y:S01]  /*4650*/  IADD3 R16, P4, R11, R26.reuse, RZ ;  /* 0x0000001a0b107210 */ /* 0x081fe20007f9e0ff */
[----:B------:R-:W-:Y:S01]  /*4660*/  IMAD R11, R0, 0x334, RZ ;  /* 0x00000334000b7824 */ /* 0x000fe200078e02ff */
[-C--:B------:R-:W-:Y:S02]  /*4670*/  LEA.HI.X.SX32 R7, R4, R27.reuse, 0x1, P5 ;  /* 0x0000001b04077211 */ /* 0x080fe400028f0eff */
[----:B------:R-:W-:Y:S02]  /*4680*/  LEA.HI.X.SX32 R21, R21, R27, 0x1, P2 ;  /* 0x0000001b15157211 */ /* 0x000fe400010f0eff */
[-C--:B--2---:R-:W-:Y:S02]  /*4690*/  IADD3 R8, P1, R11, R26.reuse, RZ ;  /* 0x0000001a0b087210 */ /* 0x084fe40007f3e0ff */
[----:B---3--:R-:W-:Y:S01]  /*46a0*/  IADD3 R14, P6, R10, R26, RZ ;  /* 0x0000001a0a0e7210 */ /* 0x008fe20007fde0ff */
[----:B------:R-:W-:-:S02]  /*46b0*/  IMAD R11, R0, 0x344, RZ ;  /* 0x00000344000b7824 */ /* 0x000fc400078e02ff */
[----:B------:R-:W-:Y:S01]  /*46c0*/  IMAD R4, R0, 0x19a, RZ ;  /* 0x0000019a00047824 */ /* 0x000fe200078e02ff */
[-C--:B------:R-:W-:Y:S01]  /*46d0*/  LEA.HI.X.SX32 R15, R18, R27.reuse, 0x1, P6 ;  /* 0x0000001b120f7211 */ /* 0x080fe200030f0eff */
[----:B------:R0:W-:Y:S01]  /*46e0*/  STL.64 [R1+0x288], R6 ;  /* 0x0002880601007387 */ /* 0x0001e20000100a00 */
[C---:B------:R-:W-:Y:S02]  /*46f0*/  IMAD R17, R0.reuse, 0x192, RZ ;  /* 0x0000019200117824 */ /* 0x040fe400078e02ff */
[----:B------:R-:W-:Y:S01]  /*4700*/  IMAD R18, R0, 0xcd, RZ ;  /* 0x000000cd00127824 */ /* 0x000fe200078e02ff */
[----:B------:R-:W-:Y:S01]  /*4710*/  STL.64 [R1+0x270], R20 ;  /* 0x0002701401007387 */ /* 0x000fe20000100a00 */
[----:B------:R-:W-:-:S03]  /*4720*/  LEA.HI.X.SX32 R13, R10, R27, 0x1, P3 ;  /* 0x0000001b0a0d7211 */ /* 0x000fc600018f0eff */
[----:B------:R2:W-:Y:S01]  /*4730*/  STL.64 [R1+0x558], R14 ;  /* 0x0005580e01007387 */ /* 0x0005e20000100a00 */
[-C--:B0-----:R-:W-:Y:S01]  /*4740*/  IADD3 R6, P5, R11, R26.reuse, RZ ;  /* 0x0000001a0b067210 */ /* 0x081fe20007fbe0ff */
[C---:B------:R-:W-:Y:S01]  /*4750*/  IMAD R11, R0.reuse, 0x354, RZ ;  /* 0x00000354000b7824 */ /* 0x040fe200078e02ff */
[-C--:B------:R-:W-:Y:S01]  /*4760*/  LEA.HI.X.SX32 R17, R17, R27.reuse, 0x1, P4 ;  /* 0x0000001b11117211 */ /* 0x080fe200020f0eff */
[----:B------:R-:W-:Y:S01]  /*4770*/  IMAD R10, R0, 0x1aa, RZ ;  /* 0x000001aa000a7824 */ /* 0x000fe200078e02ff */
[-C--:B--2---:R-:W-:Y:S02]  /*4780*/  IADD3 R14, P6, R4, R26.reuse, RZ ;  /* 0x0000001a040e7210 */ /* 0x084fe40007fde0ff */
[----:B------:R-:W-:Y:S01]  /*4790*/  IADD3 R20, P2, R11, R26, RZ ;  /* 0x0000001a0b147210 */ /* 0x000fe20007f5e0ff */
[----:B------:R-:W-:Y:S01]  /*47a0*/  IMAD R11, R0, 0x364, RZ ;  /* 0x00000364000b7824 */ /* 0x000fe200078e02ff */
[----:B------:R-:W-:Y:S01]  /*47b0*/  LEA.HI.X.SX32 R15, R18, R27, 0x1, P6 ;  /* 0x0000001b120f7211 */ /* 0x000fe200030f0eff */
[----:B------:R0:W-:Y:S01]  /*47c0*/  STL.64 [R1+0x258], R12 ;  /* 0x0002580c01007387 */ /* 0x0001e20000100a00 */
[----:B------:R-:W-:-:S02]  /*47d0*/  IMAD R7, R0, 0x1a2, RZ ;  /* 0x000001a200077824 */ /* 0x000fc400078e02ff */
[----:B------:R-:W-:Y:S01]  /*47e0*/  IMAD R18, R0, 0xd5, RZ ;  /* 0x000000d500127824 */ /* 0x000fe200078e02ff */
[----:B------:R-:W-:Y:S01]  /*47f0*/  STL.64 [R1+0x240], R16 ;  /* 0x0002401001007387 */ /* 0x000fe20000100a00 */
[----:B------:R-:W-:-:S03]  /*4800*/  LEA.HI.X.SX32 R9, R4, R27, 0x1, P1 ;  /* 0x0000001b04097211 */ /* 0x000fc600008f0eff */
[----:B------:R2:W-:Y:S01]  /*4810*/  STL.64 [R1+0x520], R14 ;  /* 0x0005200e01007387 */ /* 0x0005e20000100a00 */
[-C--:B------:R-:W-:Y:S02]  /*4820*/  LEA.HI.X.SX32 R7, R7, R27.reuse, 0x1, P5 ;  /* 0x0000001b07077211 */ /* 0x080fe400028f0eff */
[-C--:B0-----:R-:W-:Y:S01]  /*4830*/  IADD3 R12, P3, R11, R26.reuse, RZ ;  /* 0x0000001a0b0c7210 */ /* 0x081fe20007f7e0ff */
[C---:B------:R-:W-:Y:S02]  /*4840*/  IMAD R11, R0.reuse, 0x374, RZ ;  /* 0x00000374000b7824 */ /* 0x040fe400078e02ff */
[----:B------:R-:W-:Y:S01]  /*4850*/  IMAD R4, R0, 0x1ba, RZ ;  /* 0x000001ba00047824 */ /* 0x000fe200078e02ff */
[-C--:B--2---:R-:W-:Y:S01]  /*4860*/  IADD3 R14, P6, R10, R26.reuse, RZ ;  /* 0x0000001a0a0e7210 */ /* 0x084fe20007fde0ff */
[----:B------:R0:W-:Y:S01]  /*4870*/  STL.64 [R1+0x228], R8 ;  /* 0x0002280801007387 */ /* 0x0001e20000100a00 */
[----:B------:R-:W-:Y:S02]  /*4880*/  IADD3 R16, P4, R11, R26, RZ ;  /* 0x0000001a0b107210 */ /* 0x000fe40007f9e0ff */
[-C--:B------:R-:W-:Y:S01]  /*4890*/  LEA.HI.X.SX32 R15, R18, R27.reuse, 0x1, P6 ;  /* 0x0000001b120f7211 */ /* 0x080fe200030f0eff */
[----:B------:R-:W-:Y:S01]  /*48a0*/  IMAD R11, R0, 0x384, RZ ;  /* 0x00000384000b7824 */ /* 0x000fe200078e02ff */
[----:B------:R-:W-:Y:S01]  /*48b0*/  STL.64 [R1+0x210], R6 ;  /* 0x0002100601007387 */ /* 0x000fe20000100a00 */
[----:B------:R-:W-:Y:S01]  /*48c0*/  LEA.HI.X.SX32 R21, R10, R27, 0x1, P2 ;  /* 0x0000001b0a157211 */ /* 0x000fe200010f0eff */
[----:B------:R-:W-:-:S02]  /*48d0*/  IMAD R10, R0, 0xdd, RZ ;  /* 0x000000dd000a7824 */ /* 0x000fc400078e02ff */
[----:B------:R2:W-:Y:S01]  /*48e0*/  STL.64 [R1+0x4e8], R14 ;  /* 0x0004e80e01007387 */ /* 0x0005e20000100a00 */
[-C--:B------:R-:W-:Y:S02]  /*48f0*/  LEA.HI.X.SX32 R13, R19, R27.reuse, 0x1, P3 ;  /* 0x0000001b130d7211 */ /* 0x080fe400018f0eff */
[-C--:B0-----:R-:W-:Y:S01]  /*4900*/  IADD3 R8, P1, R11, R26.reuse, RZ ;  /* 0x0000001a0b087210 */ /* 0x081fe20007f3e0ff */
[----:B------:R-:W-:Y:S01]  /*4910*/  IMAD R11, R0, 0x394, RZ ;  /* 0x00000394000b7824 */ /* 0x000fe200078e02ff */
[CC--:B------:R-:W-:Y:S02]  /*4920*/  LEA.HI.X.SX32 R17, R4.reuse, R27.reuse, 0x1, P4 ;  /* 0x0000001b04117211 */ /* 0x0c0fe400020f0eff */
[-C--:B--2---:R-:W-:Y:S01]  /*4930*/  IADD3 R14, P6, R4, R26.reuse, RZ ;  /* 0x0000001a040e7210 */ /* 0x084fe20007fde0ff */
[----:B------:R0:W-:Y:S03]  /*4940*/  STL.64 [R1+0x1f8], R20 ;  /* 0x0001f81401007387 */ /* 0x0001e60000100a00 */
[----:B------:R-:W-:Y:S01]  /*4950*/  LEA.HI.X.SX32 R15, R10, R27, 0x1, P6 ;  /* 0x0000001b0a0f7211 */ /* 0x000fe200030f0eff */
[C---:B------:R-:W-:Y:S01]  /*4960*/  IMAD R18, R0.reuse, 0x1ca, RZ ;  /* 0x000001ca00127824 */ /* 0x040fe200078e02ff */
[----:B------:R-:W-:Y:S01]  /*4970*/  IADD3 R6, P5, R11, R26, RZ ;  /* 0x0000001a0b067210 */ /* 0x000fe20007fbe0ff */
[----:B------:R-:W-:Y:S01]  /*4980*/  STL.64 [R1+0x1e0], R12 ;  /* 0x0001e00c01007387 */ /* 0x000fe20000100a00 */
[----:B------:R-:W-:-:S02]  /*4990*/  IMAD R11, R0, 0x3a4, RZ ;  /* 0x000003a4000b7824 */ /* 0x000fc400078e02ff */
[----:B------:R-:W-:Y:S01]  /*49a0*/  IMAD R9, R0, 0x1c2, RZ ;  /* 0x000001c200097824 */ /* 0x000fe200078e02ff */
[----:B------:R2:W-:Y:S04]  /*49b0*/  STL.64 [R1+0x4b0], R14 ;  /* 0x0004b00e01007387 */ /* 0x0005e80000100a00 */
[----:B------:R3:W-:Y:S01]  /*49c0*/  STL.64 [R1+0x1c8], R16 ;  /* 0x0001c81001007387 */ /* 0x0007e20000100a00 */
[-C--:B0-----:R-:W-:Y:S02]  /*49d0*/  IADD3 R20, P2, R11, R26.reuse, RZ ;  /* 0x0000001a0b147210 */ /* 0x081fe40007f5e0ff */
[-C--:B------:R-:W-:Y:S02]  /*49e0*/  LEA.HI.X.SX32 R9, R9, R27.reuse, 0x1, P1 ;  /* 0x0000001b09097211 */ /* 0x080fe400008f0eff */
[----:B--2---:R-:W-:Y:S01]  /*49f0*/  IADD3 R14, P6, R18, R26, RZ ;  /* 0x0000001a120e7210 */ /* 0x004fe20007fde0ff */
[----:B---3--:R-:W-:Y:S01]  /*4a00*/  IMAD R16, R0, 0xe5, RZ ;  /* 0x000000e500107824 */ /* 0x008fe200078e02ff */
[-C--:B------:R-:W-:Y:S01]  /*4a10*/  LEA.HI.X.SX32 R7, R18, R27.reuse, 0x1, P5 ;  /* 0x0000001b12077211 */ /* 0x080fe200028f0eff */
[----:B------:R1:W2:Y:S01]  /*4a20*/  LDL.LU R17, [R1+0x1b30] ;  /* 0x001b300001117983 */ /* 0x0002a20000300800 */
[----:B------:R-:W-:-:S02]  /*4a30*/  LEA.HI.X.SX32 R21, R5, R27, 0x1, P2 ;  /* 0x0000001b05157211 */ /* 0x000fc400010f0eff */
[----:B------:R-:W-:Y:S01]  /*4a40*/  LEA.HI.X.SX32 R15, R16, R27, 0x1, P6 ;  /* 0x0000001b100f7211 */ /* 0x000fe200030f0eff */
[----:B------:R-:W-:Y:S04]  /*4a50*/  STL.64 [R1+0x1b0], R8 ;  /* 0x0001b00801007387 */ /* 0x000fe80000100a00 */
[----:B------:R-:W-:Y:S04]  /*4a60*/  STL.64 [R1+0x478], R14 ;  /* 0x0004780e01007387 */ /* 0x000fe80000100a00 */
[----:B------:R-:W-:Y:S04]  /*4a70*/  STL.64 [R1+0x198], R6 ;  /* 0x0001980601007387 */ /* 0x000fe80000100a00 */
[----:B------:R0:W-:Y:S04]  /*4a80*/  STL.64 [R1+0x180], R20 ;  /* 0x0001801401007387 */ /* 0x0001e80000100a00 */
[----:B0-----:R-:W3:Y:S01]  /*4a90*/  LDL.LU.64 R20, [R1+0x1b28] ;  /* 0x001b280001147983 */ /* 0x001ee20000300a00 */
[----:B------:R-:W-:-:S02]  /*4aa0*/  IMAD R11, R0, 0x3b4, RZ ;  /* 0x000003b4000b7824 */ /* 0x000fc400078e02ff */
[C---:B------:R-:W-:Y:S02]  /*4ab0*/  IMAD R19, R0.reuse, 0x1da, RZ ;  /* 0x000001da00137824 */ /* 0x040fe400078e02ff */
[C---:B------:R-:W-:Y:S01]  /*4ac0*/  IMAD R16, R0.reuse, 0xed, RZ ;  /* 0x000000ed00107824 */ /* 0x040fe200078e02ff */
[-C--:B------:R-:W-:Y:S02]  /*4ad0*/  IADD3 R12, P3, R11, R26.reuse, RZ ;  /* 0x0000001a0b0c7210 */ /* 0x080fe40007f7e0ff */
[C---:B------:R-:W-:Y:S02]  /*4ae0*/  IADD3 R14, P6, R19.reuse, R26, RZ ;  /* 0x0000001a130e7210 */ /* 0x040fe40007fde0ff */
[-C--:B------:R-:W-:Y:S01]  /*4af0*/  LEA.HI.X.SX32 R13, R19, R27.reuse, 0x1, P3 ;  /* 0x0000001b130d7211 */ /* 0x080fe200018f0eff */
[----:B------:R-:W-:Y:S01]  /*4b00*/  IMAD R18, R0, 0x1ea, RZ ;  /* 0x000001ea00127824 */ /* 0x000fe200078e02ff */
[----:B------:R-:W-:Y:S02]  /*4b10*/  LEA.HI.X.SX32 R15, R16, R27, 0x1, P6 ;  /* 0x0000001b100f7211 */ /* 0x000fe400030f0eff */
[----:B------:R-:W-:Y:S01]  /*4b20*/  MOV R19, c[0x0][0x198] ;  /* 0x0000660000137a02 */ /* 0x000fe20000000f00 */
[----:B------:R-:W-:-:S02]  /*4b30*/  IMAD R11, R0, 0x3c4, RZ ;  /* 0x000003c4000b7824 */ /* 0x000fc400078e02ff */
[----:B------:R0:W-:Y:S01]  /*4b40*/  STL.64 [R1+0x440], R14 ;  /* 0x0004400e01007387 */ /* 0x0001e20000100a00 */
[----:B------:R-:W-:Y:S02]  /*4b50*/  IMAD R4, R0, 0x3d4, RZ ;  /* 0x000003d400047824 */ /* 0x000fe400078e02ff */
[----:B------:R-:W-:Y:S01]  /*4b60*/  IMAD R19, R19, 0xf5, RZ ;  /* 0x000000f513137824 */ /* 0x000fe200078e02ff */
[-C--:B------:R-:W-:Y:S01]  /*4b70*/  IADD3 R10, P4, R11, R26.reuse, RZ ;  /* 0x0000001a0b0a7210 */ /* 0x080fe20007f9e0ff */
[----:B------:R-:W-:Y:S01]  /*4b80*/  IMAD.MOV.U32 R16, RZ, RZ, c[0x0][0x198] ;  /* 0x00006600ff107624 */ /* 0x000fe200078e00ff */
[-C--:B------:R-:W-:Y:S02]  /*4b90*/  IADD3 R8, P1, R4, R26.reuse, RZ ;  /* 0x0000001a04087210 */ /* 0x080fe40007f3e0ff */
[----:B0-----:R-:W-:Y:S01]  /*4ba0*/  IADD3 R14, P6, R18, R26, RZ ;  /* 0x0000001a120e7210 */ /* 0x001fe20007fde0ff */
[----:B------:R-:W-:-:S03]  /*4bb0*/  IMAD R4, R0, 0x3e4, RZ ;  /* 0x000003e400047824 */ /* 0x000fc600078e02ff */
[-C--:B------:R-:W-:Y:S02]  /*4bc0*/  LEA.HI.X.SX32 R15, R19, R27.reuse, 0x1, P6 ;  /* 0x0000001b130f7211 */ /* 0x080fe400030f0eff */
[----:B------:R-:W-:Y:S01]  /*4bd0*/  MOV R19, c[0x0][0x198] ;  /* 0x0000660000137a02 */ /* 0x000fe20000000f00 */
[----:B------:R-:W-:Y:S01]  /*4be0*/  IMAD R16, R16, 0x206, RZ ;  /* 0x0000020610107824 */ /* 0x000fe200078e02ff */
[-C--:B------:R-:W-:Y:S02]  /*4bf0*/  LEA.HI.X.SX32 R11, R23, R27.reuse, 0x1, P4 ;  /* 0x0000001b170b7211 */ /* 0x080fe400020f0eff */
[-C--:B------:R-:W-:Y:S01]  /*4c00*/  IADD3 R6, P5, R4, R26.reuse, RZ ;  /* 0x0000001a04067210 */ /* 0x080fe20007fbe0ff */
[----:B------:R-:W-:Y:S01]  /*4c10*/  IMAD R19, R19, 0x208, RZ ;  /* 0x0000020813137824 */ /* 0x000fe200078e02ff */
[----:B------:R-:W-:Y:S01]  /*4c20*/  MOV R23, c[0x0][0x198] ;  /* 0x0000660000177a02 */ /* 0x000fe20000000f00 */
[----:B------:R-:W-:Y:S01]  /*4c30*/  IMAD R4, R0, 0x3f4, RZ ;  /* 0x000003f400047824 */ /* 0x000fe200078e02ff */
[----:B------:R-:W-:Y:S01]  /*4c40*/  LEA.HI.X.SX32 R9, R18, R27, 0x1, P1 ;  /* 0x0000001b12097211 */ /* 0x000fe200008f0eff */
[----:B------:R-:W-:Y:S01]  /*4c50*/  STL.64 [R1+0x168], R12 ;  /* 0x0001680c01007387 */ /* 0x000fe20000100a00 */
[----:B------:R-:W-:Y:S01]  /*4c60*/  IADD3 R16, P4, R16, R26, RZ ;  /* 0x0000001a10107210 */ /* 0x000fe20007f9e0ff */
[----:B------:R-:W-:-:S02]  /*4c70*/  IMAD.MOV.U32 R18, RZ, RZ, c[0x0][0x198] ;  /* 0x00006600ff127624 */ /* 0x000fc400078e00ff */
[----:B------:R0:W-:Y:S01]  /*4c80*/  STL.64 [R1+0x1768], R10 ;  /* 0x0017680a01007387 */ /* 0x0001e20000100a00 */
[----:B------:R-:W-:Y:S01]  /*4c90*/  IMAD R23, R23, 0x1fa, RZ ;  /* 0x000001fa17177824 */ /* 0x000fe200078e02ff */
[----:B------:R-:W-:Y:S01]  /*4ca0*/  IADD3 R4, P2, R4, R26, RZ ;  /* 0x0000001a04047210 */ /* 0x000fe20007f5e0ff */
[----:B------:R-:W-:Y:S01]  /*4cb0*/  IMAD R18, R18, 0x104, RZ ;  /* 0x0000010412127824 */ /* 0x000fe200078e02ff */
[----:B------:R4:W-:Y:S01]  /*4cc0*/  STL.64 [R1+0x420], R14 ;  /* 0x0004200e01007387 */ /* 0x0009e20000100a00 */
[----:B------:R-:W-:-:S03]  /*4cd0*/  LEA.HI.X.SX32 R7, R3, R27, 0x1, P5 ;  /* 0x0000001b03077211 */ /* 0x000fc600028f0eff */
[----:B------:R-:W-:Y:S01]  /*4ce0*/  STL [R1+0x60], R16 ;  /* 0x0000601001007387 */ /* 0x000fe20000100800 */
[-C--:B0-----:R-:W-:Y:S02]  /*4cf0*/  IADD3 R10, P1, R19, R26.reuse, RZ ;  /* 0x0000001a130a7210 */ /* 0x081fe40007f3e0ff */
[----:B------:R-:W-:Y:S01]  /*4d00*/  MOV R19, c[0x0][0x198] ;  /* 0x0000660000137a02 */ /* 0x000fe20000000f00 */
[----:B------:R-:W-:Y:S01]  /*4d10*/  STL.64 [R1+0x1770], R8 ;  /* 0x0017700801007387 */ /* 0x000fe20000100a00 */
[C---:B----4-:R-:W-:Y:S02]  /*4d20*/  IADD3 R14, P6, R23.reuse, R26, RZ ;  /* 0x0000001a170e7210 */ /* 0x050fe40007fde0ff */
[----:B------:R-:W-:Y:S01]  /*4d30*/  LEA.HI.X.SX32 R5, R23, R27, 0x1, P2 ;  /* 0x0000001b17057211 */ /* 0x000fe200010f0eff */
[----:B------:R-:W-:Y:S01]  /*4d40*/  STL [R1+0x1b20], R9 ;  /* 0x001b200901007387 */ /* 0x000fe20000100800 */
[----:B------:R-:W-:Y:S01]  /*4d50*/  IMAD R19, R19, 0xfd, RZ ;  /* 0x000000fd13137824 */ /* 0x000fe200078e02ff */
[----:B------:R-:W-:-:S02]  /*4d60*/  MOV R23, c[0x0][0x198] ;  /* 0x0000660000177a02 */ /* 0x000fc40000000f00 */
[----:B------:R0:W-:Y:S01]  /*4d70*/  STL [R1+0x58], R10 ;  /* 0x0000580a01007387 */ /* 0x0001e20000100800 */
[----:B------:R-:W-:Y:S02]  /*4d80*/  MOV R3, c[0x0][0x198] ;  /* 0x0000660000037a02 */ /* 0x000fe40000000f00 */
[----:B------:R-:W-:Y:S01]  /*4d90*/  LEA.HI.X.SX32 R15, R19, R27, 0x1, P6 ;  /* 0x0000001b130f7211 */ /* 0x000fe200030f0eff */
[----:B------:R4:W-:Y:S01]  /*4da0*/  STL.64 [R1+0x1778], R6 ;  /* 0x0017780601007387 */ /* 0x0009e20000100a00 */
[----:B------:R-:W-:Y:S01]  /*4db0*/  IMAD R23, R23, 0x114, RZ ;  /* 0x0000011417177824 */ /* 0x000fe200078e02ff */
[----:B0-----:R-:W-:-:S04]  /*4dc0*/  IADD3 R10, P5, R18, R26, RZ ;  /* 0x0000001a120a7210 */ /* 0x001fc80007fbe0ff */
[----:B------:R-:W-:Y:S02]  /*4dd0*/  LEA.HI.X.SX32 R11, R28, R27, 0x1, P5 ;  /* 0x0000001b1c0b7211 */ /* 0x000fe400028f0eff */
[----:B------:R-:W-:Y:S02]  /*4de0*/  MOV R28, c[0x0][0x198] ;  /* 0x00006600001c7a02 */ /* 0x000fe40000000f00 */
[----:B----4-:R-:W-:Y:S01]  /*4df0*/  MOV R6, c[0x0][0x198] ;  /* 0x0000660000067a02 */ /* 0x010fe20000000f00 */
[----:B------:R-:W-:Y:S01]  /*4e00*/  IMAD R3, R3, 0x8a, RZ ;  /* 0x0000008a03037824 */ /* 0x000fe200078e02ff */
[----:B------:R0:W-:Y:S01]  /*4e10*/  STL.64 [R1+0x78], R14 ;  /* 0x0000780e01007387 */ /* 0x0001e20000100a00 */
[----:B------:R-:W-:Y:S02]  /*4e20*/  IMAD.MOV.U32 R19, RZ, RZ, c[0x0][0x198] ;  /* 0x00006600ff137624 */ /* 0x000fe400078e00ff */
[----:B------:R-:W-:Y:S02]  /*4e30*/  IMAD R28, R28, 0x134, RZ ;  /* 0x000001341c1c7824 */ /* 0x000fe400078e02ff */
[----:B------:R-:W-:Y:S01]  /*4e40*/  IMAD R6, R6, 0x124, RZ ;  /* 0x0000012406067824 */ /* 0x000fe200078e02ff */
[-C--:B------:R-:W-:Y:S01]  /*4e50*/  IADD3 R16, P6, R3, R26.reuse, RZ ;  /* 0x0000001a03107210 */ /* 0x080fe20007fde0ff */
[----:B------:R-:W-:Y:S01]  /*4e60*/  IMAD R19, R19, 0x45, RZ ;  /* 0x0000004513137824 */ /* 0x000fe200078e02ff */
[----:B------:R4:W-:Y:S01]  /*4e70*/  STL.64 [R1+0x1780], R4 ;  /* 0x0017800401007387 */ /* 0x0009e20000100a00 */
[----:B0-----:R-:W-:-:S03]  /*4e80*/  IADD3 R14, P2, R23, R26, RZ ;  /* 0x0000001a170e7210 */ /* 0x001fc60007f5e0ff */
[----:B------:R0:W-:Y:S01]  /*4e90*/  STL.64 [R1+0x128], R10 ;  /* 0x0001280a01007387 */ /* 0x0001e20000100a00 */
[----:B------:R-:W-:Y:S02]  /*4ea0*/  MOV R23, c[0x0][0x198] ;  /* 0x0000660000177a02 */ /* 0x000fe40000000f00 */
[----:B------:R-:W-:Y:S02]  /*4eb0*/  LEA.HI.X.SX32 R15, R3, R27, 0x1, P2 ;  /* 0x0000001b030f7211 */ /* 0x000fe400010f0eff */
[-C--:B----4-:R-:W-:Y:S02]  /*4ec0*/  IADD3 R4, P2, R28, R26.reuse, RZ ;  /* 0x0000001a1c047210 */ /* 0x090fe40007f5e0ff */
[----:B------:R-:W-:Y:S02]  /*4ed0*/  MOV R28, c[0x0][0x198] ;  /* 0x00006600001c7a02 */ /* 0x000fe40000000f00 */
[----:B0-----:R-:W-:Y:S01]  /*4ee0*/  IADD3 R10, P5, R6, R26, RZ ;  /* 0x0000001a060a7210 */ /* 0x001fe20007fbe0ff */
[----:B------:R-:W-:Y:S01]  /*4ef0*/  IMAD R23, R23, 0x9a, RZ ;  /* 0x0000009a17177824 */ /* 0x000fe200078e02ff */
[----:B------:R0:W-:Y:S01]  /*4f00*/  STL [R1+0x1b24], R6 ;  /* 0x001b240601007387 */ /* 0x0001e20000100800 */
[----:B------:R-:W-:-:S03]  /*4f10*/  IMAD R28, R28, 0x144, RZ ;  /* 0x000001441c1c7824 */ /* 0x000fc600078e02ff */
[----:B------:R-:W-:Y:S02]  /*4f20*/  LEA.HI.X.SX32 R5, R23, R27, 0x1, P2 ;  /* 0x0000001b17057211 */ /* 0x000fe400010f0eff */
[----:B------:R-:W-:-:S05]  /*4f30*/  MOV R3, c[0x0][0x198] ;  /* 0x0000660000037a02 */ /* 0x000fca0000000f00 */
[----:B------:R-:W-:Y:S01]  /*4f40*/  IMAD R3, R3, 0xaa, RZ ;  /* 0x000000aa03037824 */ /* 0x000fe200078e02ff */
[----:B------:R-:W-:-:S05]  /*4f50*/  MOV R18, c[0x0][0x198] ;  /* 0x0000660000127a02 */ /* 0x000fca0000000f00 */
[----:B------:R-:W-:Y:S01]  /*4f60*/  IMAD R18, R18, 0x1e4, RZ ;  /* 0x000001e412127824 */ /* 0x000fe200078e02ff */
[-C--:B------:R-:W-:Y:S02]  /*4f70*/  LEA R12, P3, R0, R26.reuse, 0x3 ;  /* 0x0000001a000c7211 */ /* 0x080fe400078618ff */
[----:B--2---:R-:W-:Y:S02]  /*4f80*/  LEA.HI.X.SX32 R17, R19, R27, 0x1, P6 ;  /* 0x0000001b13117211 */ /* 0x004fe400030f0eff */
[----:B0-----:R-:W-:-:S03]  /*4f90*/  IADD3 R6, P6, R23, R26, RZ ;  /* 0x0000001a17067210 */ /* 0x001fc60007fde0ff */
[----:B------:R-:W-:Y:S04]  /*4fa0*/  STL.64 [R1+0x158], R16 ;  /* 0x0001581001007387 */ /* 0x000fe80000100a00 */
[----:B------:R-:W-:Y:S01]  /*4fb0*/  STL.64 [R1+0x120], R14 ;  /* 0x0001200e01007387 */ /* 0x000fe20000100a00 */
[----:B---3--:R-:W-:Y:S01]  /*4fc0*/  LEA.HI.X.SX32 R11, R20, R27, 0x1, P5 ;  /* 0x0000001b140b7211 */ /* 0x008fe200028f0eff */
[----:B------:R-:W-:-:S04]  /*4fd0*/  IMAD.MOV.U32 R20, RZ, RZ, c[0x0][0x198] ;  /* 0x00006600ff147624 */ /* 0x000fc800078e00ff */
[----:B------:R-:W-:Y:S01]  /*4fe0*/  IMAD R20, R20, 0x4d, RZ ;  /* 0x0000004d14147824 */ /* 0x000fe200078e02ff */
[----:B------:R0:W-:Y:S04]  /*4ff0*/  STL.64 [R1+0x118], R10 ;  /* 0x0001180a01007387 */ /* 0x0001e80000100a00 */
[-C--:B------:R-:W-:Y:S02]  /*5000*/  LEA.HI.X.SX32 R7, R20, R27.reuse, 0x1, P6 ;  /* 0x0000001b14077211 */ /* 0x080fe400030f0eff */
[----:B0-----:R-:W-:Y:S02]  /*5010*/  IADD3 R10, P5, R28, R26, RZ ;  /* 0x0000001a1c0a7210 */ /* 0x001fe40007fbe0ff */
[----:B------:R-:W-:Y:S01]  /*5020*/  MOV R28, c[0x0][0x198] ;  /* 0x00006600001c7a02 */ /* 0x000fe20000000f00 */
[----:B------:R-:W-:Y:S04]  /*5030*/  STL.64 [R1+0x150], R6 ;  /* 0x0001500601007387 */ /* 0x000fe80000100a00 */
[----:B------:R-:W-:Y:S01]  /*5040*/  IMAD R28, R28, 0x154, RZ ;  /* 0x000001541c1c7824 */ /* 0x000fe200078e02ff */
[----:B------:R0:W-:Y:S01]  /*5050*/  STL.64 [R1+0x110], R4 ;  /* 0x0001100401007387 */ /* 0x0001e20000100a00 */
[----:B------:R-:W-:Y:S01]  /*5060*/  LEA.HI.X.SX32 R11, R21, R27, 0x1, P5 ;  /* 0x0000001b150b7211 */ /* 0x000fe200028f0eff */
[----:B------:R-:W-:-:S02]  /*5070*/  IMAD.MOV.U32 R21, RZ, RZ, c[0x0][0x198] ;  /* 0x00006600ff157624 */ /* 0x000fc400078e00ff */
[----:B0-----:R-:W-:Y:S02]  /*5080*/  IADD3 R4, P2, R28, R26, RZ ;  /* 0x0000001a1c047210 */ /* 0x001fe40007f5e0ff */
[----:B------:R-:W-:Y:S01]  /*5090*/  MOV R28, c[0x0][0x198] ;  /* 0x00006600001c7a02 */ /* 0x000fe20000000f00 */
[----:B------:R-:W-:-:S04]  /*50a0*/  IMAD R21, R21, 0x55, RZ ;  /* 0x0000005515157824 */ /* 0x000fc800078e02ff */
[----:B------:R-:W-:Y:S01]  /*50b0*/  IMAD R28, R28, 0x164, RZ ;  /* 0x000001641c1c7824 */ /* 0x000fe200078e02ff */
[----:B------:R0:W-:Y:S01]  /*50c0*/  STL.64 [R1+0x108], R10 ;  /* 0x0001080a01007387 */ /* 0x0001e20000100a00 */
[CC--:B------:R-:W-:Y:S02]  /*50d0*/  IADD3 R6, P6, R3.reuse, R26.reuse, RZ ;  /* 0x0000001a03067210 */ /* 0x0c0fe40007fde0ff */
[-C--:B------:R-:W-:Y:S02]  /*50e0*/  LEA.HI.X.SX32 R5, R3, R27.reuse, 0x1, P2 ;  /* 0x0000001b03057211 */ /* 0x080fe400010f0eff */
[----:B------:R-:W-:Y:S02]  /*50f0*/  LEA.HI.X.SX32 R7, R21, R27, 0x1, P6 ;  /* 0x0000001b15077211 */ /* 0x000fe400030f0eff */
[----:B0-----:R-:W-:Y:S02]  /*5100*/  IADD3 R10, P5, R28, R26, RZ ;  /* 0x0000001a1c0a7210 */ /* 0x001fe40007fbe0ff */
[----:B------:R-:W-:Y:S01]  /*5110*/  MOV R28, c[0x0][0x198] ;  /* 0x00006600001c7a02 */ /* 0x000fe20000000f00 */
[----:B------:R-:W-:Y:S04]  /*5120*/  STL.64 [R1+0x148], R6 ;  /* 0x0001480601007387 */ /* 0x000fe80000100a00 */
[----:B------:R-:W-:Y:S01]  /*5130*/  IMAD R28, R28, 0x174, RZ ;  /* 0x000001741c1c7824 */ /* 0x000fe200078e02ff */
[----:B------:R0:W-:Y:S01]  /*5140*/  STL.64 [R1+0x100], R4 ;  /* 0x0001000401007387 */ /* 0x0001e20000100a00 */
[----:B------:R-:W-:-:S02]  /*5150*/  MOV R23, c[0x0][0x198] ;  /* 0x0000660000177a02 */ /* 0x000fc40000000f00 */
[----:B------:R-:W-:Y:S01]  /*5160*/  LEA.HI.X.SX32 R11, R22, R27, 0x1, P5 ;  /* 0x0000001b160b7211 */ /* 0x000fe200028f0eff */
[----:B------:R-:W-:Y:S02]  /*5170*/  IMAD.MOV.U32 R22, RZ, RZ, c[0x0][0x198] ;  /* 0x00006600ff167624 */ /* 0x000fe400078e00ff */
[----:B------:R-:W-:Y:S01]  /*5180*/  IMAD R23, R23, 0xba, RZ ;  /* 0x000000ba17177824 */ /* 0x000fe200078e02ff */
        /* <DEDUP_REMOVED lines=27> */
[----:B------:R-:W-:Y:S01]  /*5340*/  STL.64 [R1+0x138], R6 ;  /* 0x0001380601007387 */ /* 0x000fe20000100a00 */
[----:B------:R-:W-:-:S03]  /*5350*/  MOV R23, c[0x0][0x198] ;  /* 0x0000660000177a02 */ /* 0x000fc60000000f00 */
[----:B------:R-:W-:Y:S01]  /*5360*/  IMAD R28, R28, 0x1b4, RZ ;  /* 0x000001b41c1c7824 */ /* 0x000fe200078e02ff */
[----:B------:R0:W-:Y:S01]  /*5370*/  STL.64 [R1+0xe0], R4 ;  /* 0x0000e00401007387 */ /* 0x0001e20000100a00 */
[----:B------:R-:W-:Y:S02]  /*5380*/  IMAD R23, R23, 0xda, RZ ;  /* 0x000000da17177824 */ /* 0x000fe400078e02ff */
[----:B------:R-:W-:Y:S01]  /*5390*/  IMAD.MOV.U32 R3, RZ, RZ, c[0x0][0x198] ;  /* 0x00006600ff037624 */ /* 0x000fe200078e00ff */
[-C--:B0-----:R-:W-:Y:S02]  /*53a0*/  IADD3 R4, P2, R28, R26.reuse, RZ ;  /* 0x0000001a1c047210 */ /* 0x081fe40007f5e0ff */
[----:B------:R-:W-:Y:S01]  /*53b0*/  MOV R28, c[0x0][0x198] ;  /* 0x00006600001c7a02 */ /* 0x000fe20000000f00 */
[----:B------:R-:W-:Y:S01]  /*53c0*/  IMAD R3, R3, 0x1c4, RZ ;  /* 0x000001c403037824 */ /* 0x000fe200078e02ff */
[----:B------:R-:W-:-:S03]  /*53d0*/  IADD3 R6, P6, R23, R26, RZ ;  /* 0x0000001a17067210 */ /* 0x000fc60007fde0ff */
[----:B------:R-:W-:Y:S01]  /*53e0*/  IMAD R28, R28, 0x6d, RZ ;  /* 0x0000006d1c1c7824 */ /* 0x000fe200078e02ff */
[-C--:B------:R-:W-:Y:S02]  /*53f0*/  LEA.HI.X.SX32 R11, R2, R27.reuse, 0x1, P5 ;  /* 0x0000001b020b7211 */ /* 0x080fe400028f0eff */
[----:B------:R-:W-:Y:S02]  /*5400*/  MOV R24, c[0x0][0x198] ;  /* 0x0000660000187a02 */ /* 0x000fe40000000f00 */
[----:B------:R-:W-:Y:S02]  /*5410*/  IADD3 R2, P5, R3, R26, RZ ;  /* 0x0000001a03027210 */ /* 0x000fe40007fbe0ff */
[-C--:B------:R-:W-:Y:S02]  /*5420*/  LEA.HI.X.SX32 R7, R28, R27.reuse, 0x1, P6 ;  /* 0x0000001b1c077211 */ /* 0x080fe400030f0eff */
[----:B------:R-:W-:Y:S01]  /*5430*/  MOV R28, c[0x0][0x198] ;  /* 0x00006600001c7a02 */ /* 0x000fe20000000f00 */
[----:B------:R-:W-:Y:S01]  /*5440*/  IMAD R24, R24, 0xea, RZ ;  /* 0x000000ea18187824 */ /* 0x000fe200078e02ff */
[-C--:B------:R-:W-:Y:S01]  /*5450*/  LEA.HI.X.SX32 R3, R29, R27.reuse, 0x1, P5 ;  /* 0x0000001b1d037211 */ /* 0x080fe200028f0eff */
[----:B------:R-:W-:Y:S01]  /*5460*/  IMAD.MOV.U32 R29, RZ, RZ, c[0x0][0x198] ;  /* 0x00006600ff1d7624 */ /* 0x000fe200078e00ff */
[----:B------:R-:W-:Y:S01]  /*5470*/  LEA.HI.X.SX32 R5, R23, R27, 0x1, P2 ;  /* 0x0000001b17057211 */ /* 0x000fe200010f0eff */
[----:B------:R-:W-:Y:S01]  /*5480*/  IMAD R28, R28, 0x1d4, RZ ;  /* 0x000001d41c1c7824 */ /* 0x000fe200078e02ff */
[----:B------:R0:W-:Y:S01]  /*5490*/  STL.64 [R1+0x130], R6 ;  /* 0x0001300601007387 */ /* 0x0001e20000100a00 */
[----:B------:R-:W-:Y:S01]  /*54a0*/  IMAD R29, R29, 0x75, RZ ;  /* 0x000000751d1d7824 */ /* 0x000fe200078e02ff */
[----:B------:R-:W-:-:S02]  /*54b0*/  MOV R22, c[0x0][0x198] ;  /* 0x0000660000167a02 */ /* 0x000fc40000000f00 */
[----:B------:R2:W-:Y:S04]  /*54c0*/  STL.64 [R1+0xd8], R10 ;  /* 0x0000d80a01007387 */ /* 0x0005e80000100a00 */
[----:B------:R3:W-:Y:S01]  /*54d0*/  STL.64 [R1+0xd0], R4 ;  /* 0x0000d00401007387 */ /* 0x0007e20000100a00 */
[-C--:B0-----:R-:W-:Y:S02]  /*54e0*/  IADD3 R6, P6, R24, R26.reuse, RZ ;  /* 0x0000001a18067210 */ /* 0x081fe40007fde0ff */
[-C--:B--2---:R-:W-:Y:S02]  /*54f0*/  IADD3 R10, P5, R18, R26.reuse, RZ ;  /* 0x0000001a120a7210 */ /* 0x084fe40007fbe0ff */
[----:B---3--:R-:W-:Y:S02]  /*5500*/  IADD3 R4, P2, R28, R26, RZ ;  /* 0x0000001a1c047210 */ /* 0x008fe40007f5e0ff */
[----:B------:R-:W-:-:S02]  /*5510*/  MOV R28, c[0x0][0x198] ;  /* 0x00006600001c7a02 */ /* 0x000fc40000000f00 */
[-C--:B------:R-:W-:Y:S01]  /*5520*/  LEA.HI.X.SX32 R7, R29, R27.reuse, 0x1, P6 ;  /* 0x0000001b1d077211 */ /* 0x080fe200030f0eff */
[----:B------:R-:W-:Y:S01]  /*5530*/  IMAD R22, R22, 0x1f4, RZ ;  /* 0x000001f416167824 */ /* 0x000fe200078e02ff */
[----:B------:R-:W-:Y:S02]  /*5540*/  MOV R29, c[0x0][0x198] ;  /* 0x00006600001d7a02 */ /* 0x000fe40000000f00 */
[-C--:B------:R-:W-:Y:S01]  /*5550*/  LEA.HI.X.SX32 R5, R24, R27.reuse, 0x1, P2 ;  /* 0x0000001b18057211 */ /* 0x080fe200010f0eff */
[----:B------:R-:W-:Y:S01]  /*5560*/  IMAD R28, R28, 0xfa, RZ ;  /* 0x000000fa1c1c7824 */ /* 0x000fe200078e02ff */
[----:B------:R-:W-:Y:S01]  /*5570*/  LEA.HI.X.SX32 R11, R25, R27, 0x1, P5 ;  /* 0x0000001b190b7211 */ /* 0x000fe200028f0eff */
[----:B------:R-:W-:Y:S01]  /*5580*/  IMAD.MOV.U32 R25, RZ, RZ, c[0x0][0x198] ;  /* 0x00006600ff197624 */ /* 0x000fe200078e00ff */
[----:B------:R-:W-:Y:S01]  /*5590*/  STL.64 [R1+0x1788], R2 ;  /* 0x0017880201007387 */ /* 0x000fe20000100a00 */
[----:B------:R-:W-:-:S03]  /*55a0*/  IMAD R29, R29, 0x20a, RZ ;  /* 0x0000020a1d1d7824 */ /* 0x000fc600078e02ff */
[----:B------:R0:W-:Y:S01]  /*55b0*/  STL.64 [R1+0x798], R6 ;  /* 0x0007980601007387 */ /* 0x0001e20000100a00 */
[----:B------:R-:W-:Y:S01]  /*55c0*/  IMAD R25, R25, 0x7d, RZ ;  /* 0x0000007d19197824 */ /* 0x000fe200078e02ff */
[----:B------:R-:W-:Y:S02]  /*55d0*/  MOV R15, c[0x0][0x198] ;  /* 0x00006600000f7a02 */ /* 0x000fe40000000f00 */
[----:B------:R2:W-:Y:S01]  /*55e0*/  STL.64 [R1+0xc0], R4 ;  /* 0x0000c00401007387 */ /* 0x0005e20000100a00 */
[-C--:B------:R-:W-:Y:S02]  /*55f0*/  IADD3 R8, P5, R29, R26.reuse, RZ ;  /* 0x0000001a1d087210 */ /* 0x080fe40007fbe0ff */
[----:B------:R-:W-:Y:S01]  /*5600*/  IMAD R15, R15, 0x86, RZ ;  /* 0x000000860f0f7824 */ /* 0x000fe200078e02ff */
[-C--:B0-----:R-:W-:Y:S02]  /*5610*/  IADD3 R6, P6, R28, R26.reuse, RZ ;  /* 0x0000001a1c067210 */ /* 0x081fe40007fde0ff */
[----:B--2---:R-:W-:-:S02]  /*5620*/  IADD3 R4, P2, R22, R26, RZ ;  /* 0x0000001a16047210 */ /* 0x004fc40007f5e0ff */
[-C--:B------:R-:W-:Y:S02]  /*5630*/  LEA.HI.X.SX32 R7, R25, R27.reuse, 0x1, P6 ;  /* 0x0000001b19077211 */ /* 0x080fe400030f0eff */
[----:B------:R-:W-:Y:S02]  /*5640*/  LEA.HI.X.SX32 R5, R28, R27, 0x1, P2 ;  /* 0x0000001b1c057211 */ /* 0x000fe400010f0eff */
[----:B------:R-:W-:Y:S02]  /*5650*/  MOV R28, c[0x0][0x198] ;  /* 0x00006600001c7a02 */ /* 0x000fe40000000f00 */
[----:B------:R-:W-:Y:S01]  /*5660*/  MOV R25, c[0x0][0x198] ;  /* 0x0000660000197a02 */ /* 0x000fe20000000f00 */
[----:B------:R-:W-:Y:S02]  /*5670*/  STL.64 [R1+0xa8], R10 ;  /* 0x0000a80a01007387 */ /* 0x000fe40000100a00 */
[----:B------:R-:W-:Y:S02]  /*5680*/  IMAD R28, R28, 0x43, RZ ;  /* 0x000000431c1c7824 */ /* 0x000fe400078e02ff */
[----:B------:R-:W-:Y:S01]  /*5690*/  STL [R1+0x50], R8 ;  /* 0x0000500801007387 */ /* 0x000fe20000100800 */
[----:B------:R-:W-:-:S03]  /*56a0*/  IMAD.SHL.U32 R25, R25, 0x4, RZ ;  /* 0x0000000419197824 */ /* 0x000fc600078e00ff */
[----:B------:R0:W-:Y:S01]  /*56b0*/  STL.64 [R1+0x758], R6 ;  /* 0x0007580601007387 */ /* 0x0001e20000100a00 */
[----:B------:R-:W-:Y:S02]  /*56c0*/  MOV R29, c[0x0][0x198] ;  /* 0x00006600001d7a02 */ /* 0x000fe40000000f00 */
[----:B------:R-:W-:Y:S01]  /*56d0*/  LEA.HI.X.SX32 R13, R25, R27, 0x1, P3 ;  /* 0x0000001b190d7211 */ /* 0x000fe200018f0eff */
[----:B------:R2:W-:Y:S01]  /*56e0*/  STL.64 [R1+0x88], R4 ;  /* 0x0000880401007387 */ /* 0x0005e20000100a00 */
[----:B0-----:R-:W-:-:S04]  /*56f0*/  IADD3 R6, P6, R15, R26, RZ ;  /* 0x0000001a0f067210 */ /* 0x001fc80007fde0ff */
[----:B------:R-:W-:Y:S01]  /*5700*/  LEA.HI.X.SX32 R7, R28, R27, 0x1, P6 ;  /* 0x0000001b1c077211 */ /* 0x000fe200030f0eff */
[----:B------:R-:W-:-:S04]  /*5710*/  IMAD R29, R29, 0x8e, RZ ;  /* 0x0000008e1d1d7824 */ /* 0x000fc800078e02ff */
[----:B------:R-:W-:Y:S04]  /*5720*/  STL.64 [R1+0x8f8], R6 ;  /* 0x0008f80601007387 */ /* 0x000fe80000100a00 */
[----:B------:R0:W-:Y:S01]  /*5730*/  STL.64 [R1+0xaf0], R12 ;  /* 0x000af00c01007387 */ /* 0x0001e20000100a00 */
[----:B--2---:R-:W-:Y:S01]  /*5740*/  IADD3 R4, P2, R29, R26, RZ ;  /* 0x0000001a1d047210 */ /* 0x004fe20007f5e0ff */
[----:B------:R-:W-:Y:S01]  /*5750*/  IMAD R0, R0, 0x96, RZ ;  /* 0x0000009600007824 */ /* 0x000fe200078e02ff */
[----:B------:R-:W-:Y:S02]  /*5760*/  MOV R2, c[0x0][0x198] ;  /* 0x0000660000027a02 */ /* 0x000fe40000000f00 */
[----:B------:R-:W-:Y:S01]  /*5770*/  MOV R28, c[0x0][0x198] ;  /* 0x00006600001c7a02 */ /* 0x000fe20000000f00 */
[----:B0-----:R-:W-:-:S04]  /*5780*/  IMAD.MOV.U32 R13, RZ, RZ, c[0x0][0x198] ;  /* 0x00006600ff0d7624 */ /* 0x001fc800078e00ff */
[----:B------:R-:W-:Y:S01]  /*5790*/  IMAD R13, R13, 0x47, RZ ;  /* 0x000000470d0d7824 */ /* 0x000fe200078e02ff */
[-C--:B------:R-:W-:Y:S01]  /*57a0*/  IADD3 R8, P3, R0, R26.reuse, RZ ;  /* 0x0000001a00087210 */ /* 0x080fe20007f7e0ff */
[----:B------:R-:W-:Y:S02]  /*57b0*/  IMAD R2, R2, 0x9e, RZ ;  /* 0x0000009e02027824 */ /* 0x000fe400078e02ff */
[----:B------:R-:W-:Y:S01]  /*57c0*/  IMAD R28, R28, 0x4b, RZ ;  /* 0x0000004b1c1c7824 */ /* 0x000fe200078e02ff */
[----:B------:R-:W-:Y:S01]  /*57d0*/  LEA.HI.X.SX32 R5, R13, R27, 0x1, P2 ;  /* 0x0000001b0d057211 */ /* 0x000fe200010f0eff */
[----:B------:R-:W-:Y:S01]  /*57e0*/  IMAD.MOV.U32 R13, RZ, RZ, c[0x0][0x198] ;  /* 0x00006600ff0d7624 */ /* 0x000fe200078e00ff */
[----:B------:R-:W-:Y:S02]  /*57f0*/  MOV R17, c[0x0][0x198] ;  /* 0x0000660000117a02 */ /* 0x000fe40000000f00 */
[----:B------:R-:W-:Y:S01]  /*5800*/  IADD3 R6, P6, R2, R26, RZ ;  /* 0x0000001a02067210 */ /* 0x000fe20007fde0ff */
[----:B------:R-:W-:Y:S01]  /*5810*/  IMAD R13, R13, 0x4f, RZ ;  /* 0x0000004f0d0d7824 */ /* 0x000fe200078e02ff */
[----:B------:R-:W-:-:S02]  /*5820*/  MOV R14, c[0x0][0x198] ;  /* 0x00006600000e7a02 */ /* 0x000fc40000000f00 */
[-C--:B------:R-:W-:Y:S01]  /*5830*/  LEA.HI.X.SX32 R9, R28, R27.reuse, 0x1, P3 ;  /* 0x0000001b1c097211 */ /* 0x080fe200018f0eff */
[----:B------:R-:W-:Y:S01]  /*5840*/  IMAD R17, R17, 0xa6, RZ ;  /* 0x000000a611117824 */ /* 0x000fe200078e02ff */
[----:B------:R-:W-:Y:S01]  /*5850*/  MOV R28, c[0x0][0x198] ;  /* 0x00006600001c7a02 */ /* 0x000fe20000000f00 */
[----:B------:R-:W-:Y:S01]  /*5860*/  IMAD R14, R14, 0xae, RZ ;  /* 0x000000ae0e0e7824 */ /* 0x000fe200078e02ff */
[----:B------:R-:W-:Y:S01]  /*5870*/  LEA.HI.X.SX32 R7, R13, R27, 0x1, P6 ;  /* 0x0000001b0d077211 */ /* 0x000fe200030f0eff */
[----:B------:R-:W-:Y:S01]  /*5880*/  IMAD.MOV.U32 R13, RZ, RZ, c[0x0][0x198] ;  /* 0x00006600ff0d7624 */ /* 0x000fe200078e00ff */
[----:B------:R0:W-:Y:S01]  /*5890*/  STL.64 [R1+0x8e0], R4 ;  /* 0x0008e00401007387 */ /* 0x0001e20000100a00 */
[----:B------:R-:W-:Y:S01]  /*58a0*/  IMAD R28, R28, 0x53, RZ ;  /* 0x000000531c1c7824 */ /* 0x000fe200078e02ff */
[----:B------:R-:W-:Y:S01]  /*58b0*/  MOV R19, c[0x0][0x198] ;  /* 0x0000660000137a02 */ /* 0x000fe20000000f00 */
[----:B------:R-:W-:Y:S01]  /*58c0*/  IMAD R13, R13, 0x57, RZ ;  /* 0x000000570d0d7824 */ /* 0x000fe200078e02ff */
[----:B------:R2:W-:Y:S01]  /*58d0*/  STL.64 [R1+0x8c0], R8 ;  /* 0x0008c00801007387 */ /* 0x0005e20000100a00 */
[----:B------:R-:W-:-:S02]  /*58e0*/  MOV R16, c[0x0][0x198] ;  /* 0x0000660000107a02 */ /* 0x000fc40000000f00 */
[-C--:B0-----:R-:W-:Y:S01]  /*58f0*/  IADD3 R4, P2, R17, R26.reuse, RZ ;  /* 0x0000001a11047210 */ /* 0x081fe20007f5e0ff */
[----:B------:R-:W-:Y:S01]  /*5900*/  IMAD R19, R19, 0xb6, RZ ;  /* 0x000000b613137824 */ /* 0x000fe200078e02ff */
[----:B--2---:R-:W-:Y:S02]  /*5910*/  IADD3 R8, P3, R14, R26, RZ ;  /* 0x0000001a0e087210 */ /* 0x004fe40007f7e0ff */
[-C--:B------:R-:W-:Y:S02]  /*5920*/  LEA.HI.X.SX32 R5, R28, R27.reuse, 0x1, P2 ;  /* 0x0000001b1c057211 */ /* 0x080fe400010f0eff */
        /* <DEDUP_REMOVED lines=8> */
[----:B------:R-:W-:Y:S01]  /*59b0*/  STL.64 [R1+0x1b18], R18 ;  /* 0x001b181201007387 */ /* 0x000fe20000100a00 */
[----:B------:R-:W-:-:S03]  /*59c0*/  MOV R21, c[0x0][0x198] ;  /* 0x0000660000157a02 */ /* 0x000fc60000000f00 */
[----:B------:R2:W-:Y:S01]  /*59d0*/  STL.64 [R1+0x888], R4 ;  /* 0x0008880401007387 */ /* 0x0005e20000100a00 */
[----:B------:R-:W-:Y:S02]  /*59e0*/  MOV R23, c[0x0][0x198] ;  /* 0x0000660000177a02 */ /* 0x000fe40000000f00 */
[----:B0-----:R-:W-:Y:S01]  /*59f0*/  IADD3 R6, P6, R19, R26, RZ ;  /* 0x0000001a13067210 */ /* 0x001fe20007fde0ff */
[----:B------:R-:W-:-:S03]  /*5a00*/  IMAD R20, R20, 0xc6, RZ ;  /* 0x000000c614147824 */ /* 0x000fc600078e02ff */
[-C--:B------:R-:W-:Y:S02]  /*5a10*/  LEA.HI.X.SX32 R7, R28, R27.reuse, 0x1, P6 ;  /* 0x0000001b1c077211 */ /* 0x080fe400030f0eff */
[----:B--2---:R-:W-:Y:S02]  /*5a20*/  IADD3 R4, P2, R16, R26, RZ ;  /* 0x0000001a10047210 */ /* 0x004fe40007f5e0ff */
[----:B------:R-:W-:Y:S01]  /*5a30*/  MOV R28, c[0x0][0x198] ;  /* 0x00006600001c7a02 */ /* 0x000fe20000000f00 */
[----:B------:R-:W-:Y:S01]  /*5a40*/  IMAD R21, R21, 0xce, RZ ;  /* 0x000000ce15157824 */ /* 0x000fe200078e02ff */
[----:B------:R-:W-:Y:S01]  /*5a50*/  LEA.HI.X.SX32 R5, R13, R27, 0x1, P2 ;  /* 0x0000001b0d057211 */ /* 0x000fe200010f0eff */
[----:B------:R-:W-:Y:S01]  /*5a60*/  IMAD.MOV.U32 R24, RZ, RZ, c[0x0][0x198] ;  /* 0x00006600ff187624 */ /* 0x000fe200078e00ff */
[----:B------:R-:W-:Y:S01]  /*5a70*/  MOV R13, c[0x0][0x198] ;  /* 0x00006600000d7a02 */ /* 0x000fe20000000f00 */
[----:B------:R-:W-:Y:S01]  /*5a80*/  IMAD R23, R23, 0xd6, RZ ;  /* 0x000000d617177824 */ /* 0x000fe200078e02ff */
[----:B------:R0:W-:Y:S01]  /*5a90*/  STL.64 [R1+0x870], R8 ;  /* 0x0008700801007387 */ /* 0x0001e20000100a00 */
[----:B------:R-:W-:Y:S01]  /*5aa0*/  IMAD R28, R28, 0x63, RZ ;  /* 0x000000631c1c7824 */ /* 0x000fe200078e02ff */
[----:B------:R-:W-:Y:S01]  /*5ab0*/  MOV R12, c[0x0][0x198] ;  /* 0x00006600000c7a02 */ /* 0x000fe20000000f00 */
[----:B------:R-:W-:Y:S01]  /*5ac0*/  IMAD R24, R24, 0x67, RZ ;  /* 0x0000006718187824 */ /* 0x000fe200078e02ff */
[----:B------:R2:W-:Y:S01]  /*5ad0*/  STL.64 [R1+0x850], R6 ;  /* 0x0008500601007387 */ /* 0x0005e20000100a00 */
[----:B------:R-:W-:-:S03]  /*5ae0*/  IMAD R13, R13, 0x6b, RZ ;  /* 0x0000006b0d0d7824 */ /* 0x000fc600078e02ff */
[----:B------:R3:W-:Y:S01]  /*5af0*/  STL.64 [R1+0x838], R4 ;  /* 0x0008380401007387 */ /* 0x0007e20000100a00 */
[-C--:B0-----:R-:W-:Y:S02]  /*5b00*/  IADD3 R8, P3, R20, R26.reuse, RZ ;  /* 0x0000001a14087210 */ /* 0x081fe40007f7e0ff */
[-C--:B--2---:R-:W-:Y:S02]  /*5b10*/  IADD3 R6, P6, R21, R26.reuse, RZ ;  /* 0x0000001a15067210 */ /* 0x084fe40007fde0ff */
[-C--:B------:R-:W-:Y:S02]  /*5b20*/  LEA.HI.X.SX32 R9, R28, R27.reuse, 0x1, P3 ;  /* 0x0000001b1c097211 */ /* 0x080fe400018f0eff */
[----:B---3--:R-:W-:Y:S01]  /*5b30*/  IADD3 R4, P2, R23, R26, RZ ;  /* 0x0000001a17047210 */ /* 0x008fe20007f5e0ff */
[----:B------:R-:W-:Y:S01]  /*5b40*/  IMAD R12, R12, 0xde, RZ ;  /* 0x000000de0c0c7824 */ /* 0x000fe200078e02ff */
[-C--:B------:R-:W-:Y:S01]  /*5b50*/  LEA.HI.X.SX32 R7, R24, R27.reuse, 0x1, P6 ;  /* 0x0000001b18077211 */ /* 0x080fe200030f0eff */
[----:B------:R-:W-:Y:S01]  /*5b60*/  IMAD.MOV.U32 R24, RZ, RZ, c[0x0][0x198] ;  /* 0x00006600ff187624 */ /* 0x000fe200078e00ff */
[----:B------:R-:W-:Y:S01]  /*5b70*/  LEA.HI.X.SX32 R5, R13, R27, 0x1, P2 ;  /* 0x0000001b0d057211 */ /* 0x000fe200010f0eff */
[----:B------:R0:W-:Y:S01]  /*5b80*/  STL.64 [R1+0x818], R8 ;  /* 0x0008180801007387 */ /* 0x0001e20000100a00 */
[----:B------:R-:W-:Y:S01]  /*5b90*/  MOV R25, c[0x0][0x198] ;  /* 0x0000660000197a02 */ /* 0x000fe20000000f00 */
[----:B------:R-:W-:Y:S01]  /*5ba0*/  IMAD R24, R24, 0x6f, RZ ;  /* 0x0000006f18187824 */ /* 0x000fe200078e02ff */
[----:B------:R-:W-:Y:S01]  /*5bb0*/  MOV R28, c[0x0][0x198] ;  /* 0x00006600001c7a02 */ /* 0x000fe20000000f00 */
[----:B------:R-:W-:Y:S01]  /*5bc0*/  STL.64 [R1+0x800], R6 ;  /* 0x0008000601007387 */ /* 0x000fe20000100a00 */
[----:B------:R-:W-:-:S03]  /*5bd0*/  MOV R13, c[0x0][0x198] ;  /* 0x00006600000d7a02 */ /* 0x000fc60000000f00 */
[----:B------:R2:W-:Y:S01]  /*5be0*/  STL.64 [R1+0x7e0], R4 ;  /* 0x0007e00401007387 */ /* 0x0005e20000100a00 */
[----:B0-----:R-:W-:Y:S01]  /*5bf0*/  IADD3 R8, P3, R12, R26, RZ ;  /* 0x0000001a0c087210 */ /* 0x001fe20007f7e0ff */
[----:B------:R-:W-:Y:S01]  /*5c00*/  IMAD R25, R25, 0xe6, RZ ;  /* 0x000000e619197824 */ /* 0x000fe200078e02ff */
[----:B------:R-:W-:Y:S01]  /*5c10*/  MOV R10, c[0x0][0x198] ;  /* 0x00006600000a7a02 */ /* 0x000fe20000000f00 */
[----:B------:R-:W-:Y:S01]  /*5c20*/  IMAD R28, R28, 0xee, RZ ;  /* 0x000000ee1c1c7824 */ /* 0x000fe200078e02ff */
[----:B------:R-:W-:Y:S02]  /*5c30*/  LEA.HI.X.SX32 R9, R24, R27, 0x1, P3 ;  /* 0x0000001b18097211 */ /* 0x000fe400018f0eff */
[----:B--2---:R-:W-:Y:S02]  /*5c40*/  MOV R4, c[0x0][0x198] ;  /* 0x0000660000047a02 */ /* 0x004fe40000000f00 */
[----:B------:R-:W-:Y:S01]  /*5c50*/  MOV R24, c[0x0][0x198] ;  /* 0x0000660000187a02 */ /* 0x000fe20000000f00 */
[----:B------:R-:W-:-:S02]  /*5c60*/  IMAD R13, R13, 0x73, RZ ;  /* 0x000000730d0d7824 */ /* 0x000fc400078e02ff */
[----:B------:R-:W-:Y:S01]  /*5c70*/  IMAD R4, R4, 0xf6, RZ ;  /* 0x000000f604047824 */ /* 0x000fe200078e02ff */
[-C--:B------:R-:W-:Y:S01]  /*5c80*/  IADD3 R6, P6, R25, R26.reuse, RZ ;  /* 0x0000001a19067210 */ /* 0x080fe20007fde0ff */
[----:B------:R-:W-:Y:S01]  /*5c90*/  IMAD R10, R10, 0x77, RZ ;  /* 0x000000770a0a7824 */ /* 0x000fe200078e02ff */
[----:B------:R-:W-:Y:S01]  /*5ca0*/  IADD3 R18, P2, R28, R26, RZ ;  /* 0x0000001a1c127210 */ /* 0x000fe20007f5e0ff */
[----:B------:R0:W-:Y:S01]  /*5cb0*/  STL.64 [R1+0x7c8], R8 ;  /* 0x0007c80801007387 */ /* 0x0001e20000100a00 */
[----:B------:R-:W-:Y:S01]  /*5cc0*/  IMAD R24, R24, 0x7b, RZ ;  /* 0x0000007b18187824 */ /* 0x000fe200078e02ff */
[-C--:B------:R-:W-:Y:S02]  /*5cd0*/  LEA.HI.X.SX32 R7, R13, R27.reuse, 0x1, P6 ;  /* 0x0000001b0d077211 */ /* 0x080fe400030f0eff */
[----:B------:R-:W-:Y:S02]  /*5ce0*/  LEA.HI.X.SX32 R19, R10, R27, 0x1, P2 ;  /* 0x0000001b0a137211 */ /* 0x000fe400010f0eff */
[----:B------:R-:W-:-:S02]  /*5cf0*/  MOV R5, c[0x0][0x198] ;  /* 0x0000660000057a02 */ /* 0x000fc40000000f00 */
[----:B0-----:R-:W-:Y:S01]  /*5d00*/  IADD3 R8, P3, R4, R26, RZ ;  /* 0x0000001a04087210 */ /* 0x001fe20007f7e0ff */
[----:B------:R0:W-:Y:S03]  /*5d10*/  STL.64 [R1+0x7a8], R6 ;  /* 0x0007a80601007387 */ /* 0x0001e60000100a00 */
[----:B------:R-:W-:Y:S01]  /*5d20*/  LEA.HI.X.SX32 R9, R24, R27, 0x1, P3 ;  /* 0x0000001b18097211 */ /* 0x000fe200018f0eff */
[----:B------:R-:W-:Y:S01]  /*5d30*/  STL.64 [R1+0x788], R18 ;  /* 0x0007881201007387 */ /* 0x000fe20000100a00 */
[----:B------:R-:W-:Y:S01]  /*5d40*/  MOV R13, c[0x0][0x198] ;  /* 0x00006600000d7a02 */ /* 0x000fe20000000f00 */
[----:B------:R-:W-:Y:S02]  /*5d50*/  IMAD.MOV.U32 R11, RZ, RZ, c[0x0][0x198] ;  /* 0x00006600ff0b7624 */ /* 0x000fe400078e00ff */
[----:B------:R2:W-:Y:S01]  /*5d60*/  STL.64 [R1+0x768], R8 ;  /* 0x0007680801007387 */ /* 0x0005e20000100a00 */
[----:B------:R-:W-:Y:S01]  /*5d70*/  IMAD R5, R5, 0xfe, RZ ;  /* 0x000000fe05057824 */ /* 0x000fe200078e02ff */
[----:B------:R-:W-:Y:S01]  /*5d80*/  MOV R24, c[0x0][0x198] ;  /* 0x0000660000187a02 */ /* 0x000fe20000000f00 */
[----:B------:R-:W-:-:S02]  /*5d90*/  IMAD R13, R13, 0x10c, RZ ;  /* 0x0000010c0d0d7824 */ /* 0x000fc400078e02ff */
[----:B------:R-:W-:Y:S01]  /*5da0*/  IMAD R11, R11, 0x106, RZ ;  /* 0x000001060b0b7824 */ /* 0x000fe200078e02ff */
[-C--:B0-----:R-:W-:Y:S02]  /*5db0*/  IADD3 R6, P6, R5, R26.reuse, RZ ;  /* 0x0000001a05067210 */ /* 0x081fe40007fde0ff */
[----:B--2---:R-:W-:Y:S01]  /*5dc0*/  MOV R9, c[0x0][0x198] ;  /* 0x0000660000097a02 */ /* 0x004fe20000000f00 */
[----:B------:R-:W-:Y:S01]  /*5dd0*/  IMAD R24, R24, 0x83, RZ ;  /* 0x0000008318187824 */ /* 0x000fe200078e02ff */
[----:B------:R-:W-:-:S03]  /*5de0*/  IADD3 R10, P3, R13, R26, RZ ;  /* 0x0000001a0d0a7210 */ /* 0x000fc60007f7e0ff */
[----:B------:R-:W-:Y:S01]  /*5df0*/  IMAD R9, R9, 0x7f, RZ ;  /* 0x0000007f09097824 */ /* 0x000fe200078e02ff */
[----:B------:R-:W-:Y:S02]  /*5e00*/  IADD3 R18, P2, R11, R26, RZ ;  /* 0x0000001a0b127210 */ /* 0x000fe40007f5e0ff */
[----:B------:R-:W-:Y:S02]  /*5e10*/  MOV R13, c[0x0][0x198] ;  /* 0x00006600000d7a02 */ /* 0x000fe40000000f00 */
[-C--:B------:R-:W-:Y:S02]  /*5e20*/  LEA.HI.X.SX32 R7, R9, R27.reuse, 0x1, P6 ;  /* 0x0000001b09077211 */ /* 0x080fe400030f0eff */
[----:B------:R-:W-:Y:S01]  /*5e30*/  LEA.HI.X.SX32 R19, R24, R27, 0x1, P2 ;  /* 0x0000001b18137211 */ /* 0x000fe200010f0eff */
[----:B------:R-:W-:Y:S02]  /*5e40*/  IMAD R13, R13, 0x116, RZ ;  /* 0x000001160d0d7824 */ /* 0x000fe400078e02ff */
[----:B------:R0:W-:Y:S01]  /*5e50*/  STL.64 [R1+0x748], R6 ;  /* 0x0007480601007387 */ /* 0x0001e20000100a00 */
[----:B------:R-:W-:-:S04]  /*5e60*/  IMAD.MOV.U32 R8, RZ, RZ, c[0x0][0x198] ;  /* 0x00006600ff087624 */ /* 0x000fc800078e00ff */
[----:B------:R-:W-:Y:S01]  /*5e70*/  IMAD R8, R8, 0x10e, RZ ;  /* 0x0000010e08087824 */ /* 0x000fe200078e02ff */
[----:B0-----:R-:W2:Y:S04]  /*5e80*/  LDL.LU R6, [R1+0x1b24] ;  /* 0x001b240001067983 */ /* 0x001ea80000300800 */
[----:B------:R0:W-:Y:S01]  /*5e90*/  STL.64 [R1+0x730], R18 ;  /* 0x0007301201007387 */ /* 0x0001e20000100a00 */
[-C--:B------:R-:W-:Y:S02]  /*5ea0*/  IADD3 R8, P6, R8, R26.reuse, RZ ;  /* 0x0000001a08087210 */ /* 0x080fe40007fde0ff */
[----:B0-----:R-:W-:Y:S02]  /*5eb0*/  IADD3 R18, P2, R13, R26, RZ ;  /* 0x0000001a0d127210 */ /* 0x001fe40007f5e0ff */
[----:B------:R-:W-:-:S05]  /*5ec0*/  MOV R13, c[0x0][0x198] ;  /* 0x00006600000d7a02 */ /* 0x000fca0000000f00 */
[----:B------:R-:W-:Y:S01]  /*5ed0*/  IMAD R13, R13, 0x87, RZ ;  /* 0x000000870d0d7824 */ /* 0x000fe200078e02ff */
[----:B------:R-:W-:-:S04]  /*5ee0*/  LEA.HI.X.SX32 R11, R15, R27, 0x1, P3 ;  /* 0x0000001b0f0b7211 */ /* 0x000fc800018f0eff */
[----:B------:R-:W-:Y:S01]  /*5ef0*/  LEA.HI.X.SX32 R9, R13, R27, 0x1, P6 ;  /* 0x0000001b0d097211 */ /* 0x000fe200030f0eff */
[----:B------:R-:W-:Y:S04]  /*5f00*/  STL.64 [R1+0x718], R10 ;  /* 0x0007180a01007387 */ /* 0x000fe80000100a00 */
[----:B------:R0:W-:Y:S04]  /*5f10*/  STL.64 [R1+0x708], R8 ;  /* 0x0007080801007387 */ /* 0x0001e80000100a00 */
[----:B0-----:R-:W3:Y:S01]  /*5f20*/  LDL.LU R9, [R1+0x1b20] ;  /* 0x001b200001097983 */ /* 0x001ee20000300800 */
[----:B------:R-:W-:Y:S01]  /*5f30*/  IMAD.MOV.U32 R24, RZ, RZ, c[0x0][0x198] ;  /* 0x00006600ff187624 */ /* 0x000fe200078e00ff */
[----:B------:R-:W-:-:S03]  /*5f40*/  MOV R7, c[0x0][0x198] ;  /* 0x0000660000077a02 */ /* 0x000fc60000000f00 */
[----:B------:R-:W-:Y:S02]  /*5f50*/  IMAD R24, R24, 0x11c, RZ ;  /* 0x0000011c18187824 */ /* 0x000fe400078e02ff */
[----:B------:R-:W-:-:S03]  /*5f60*/  IMAD R7, R7, 0x11e, RZ ;  /* 0x0000011e07077824 */ /* 0x000fc600078e02ff */
[-C--:B------:R-:W-:Y:S01]  /*5f70*/  IADD3 R10, P3, R24, R26.reuse, RZ ;  /* 0x0000001a180a7210 */ /* 0x080fe20007f7e0ff */
[----:B------:R-:W-:Y:S01]  /*5f80*/  IMAD.MOV.U32 R24, RZ, RZ, c[0x0][0x198] ;  /* 0x00006600ff187624 */ /* 0x000fe200078e00ff */
[----:B------:R-:W-:-:S03]  /*5f90*/  IADD3 R8, P6, R7, R26, RZ ;  /* 0x0000001a07087210 */ /* 0x000fc60007fde0ff */
[----:B------:R-:W-:Y:S01]  /*5fa0*/  IMAD R24, R24, 0x8b, RZ ;  /* 0x0000008b18187824 */ /* 0x000fe200078e02ff */
[----:B------:R-:W-:Y:S01]  /*5fb0*/  MOV R13, c[0x0][0x198] ;  /* 0x00006600000d7a02 */ /* 0x000fe20000000f00 */
[----:B------:R-:W-:Y:S01]  /*5fc0*/  IMAD.MOV.U32 R15, RZ, RZ, c[0x0][0x198] ;  /* 0x00006600ff0f7624 */ /* 0x000fe200078e00ff */
[-C--:B------:R-:W-:Y:S02]  /*5fd0*/  LEA.HI.X.SX32 R11, R29, R27.reuse, 0x1, P3 ;  /* 0x0000001b1d0b7211 */ /* 0x080fe400018f0eff */
[----:B------:R-:W-:Y:S01]  /*5fe0*/  LEA.HI.X.SX32 R19, R24, R27, 0x1, P2 ;  /* 0x0000001b18137211 */ /* 0x000fe200010f0eff */
[----:B------:R-:W-:Y:S01]  /*5ff0*/  IMAD R13, R13, 0x126, RZ ;  /* 0x000001260d0d7824 */ /* 0x000fe200078e02ff */
[----:B------:R-:W-:Y:S01]  /*6000*/  MOV R24, c[0x0][0x198] ;  /* 0x0000660000187a02 */ /* 0x000fe20000000f00 */
[----:B------:R-:W-:-:S04]  /*6010*/  IMAD R15, R15, 0x8f, RZ ;  /* 0x0000008f0f0f7824 */ /* 0x000fc800078e02ff */
[----:B------:R-:W-:Y:S01]  /*6020*/  IMAD R24, R24, 0x93, RZ ;  /* 0x0000009318187824 */ /* 0x000fe200078e02ff */
[----:B------:R-:W-:-:S05]  /*6030*/  MOV R29, c[0x0][0x198] ;  /* 0x00006600001d7a02 */ /* 0x000fca0000000f00 */
[----:B------:R-:W-:Y:S01]  /*6040*/  IMAD R29, R29, 0x136, RZ ;  /* 0x000001361d1d7824 */ /* 0x000fe200078e02ff */
[----:B--2---:R-:W-:Y:S04]  /*6050*/  STL.64 [R1+0x1b10], R6 ;  /* 0x001b100601007387 */ /* 0x004fe80000100a00 */
[----:B------:R-:W-:Y:S04]  /*6060*/  STL [R1+0x6d0], R8 ;  /* 0x0006d00801007387 */ /* 0x000fe80000100800 */
[----:B------:R0:W-:Y:S04]  /*6070*/  STL.64 [R1+0x6f0], R18 ;  /* 0x0006f01201007387 */ /* 0x0001e80000100a00 */
[----:B------:R2:W-:Y:S01]  /*6080*/  STL.64 [R1+0x6d8], R10 ;  /* 0x0006d80a01007387 */ /* 0x0005e20000100a00 */
[----:B0-----:R-:W-:-:S02]  /*6090*/  IADD3 R18, P2, R13, R26, RZ ;  /* 0x0000001a0d127210 */ /* 0x001fc40007f5e0ff */
[----:B------:R-:W-:Y:S02]  /*60a0*/  MOV R13, c[0x0][0x198] ;  /* 0x00006600000d7a02 */ /* 0x000fe40000000f00 */
[----:B------:R-:W-:Y:S02]  /*60b0*/  LEA.HI.X.SX32 R19, R24, R27, 0x1, P2 ;  /* 0x0000001b18137211 */ /* 0x000fe400010f0eff */
[----:B---3--:R-:W-:Y:S02]  /*60c0*/  MOV R7, R9 ;  /* 0x0000000900077202 */ /* 0x008fe40000000f00 */
[----:B------:R-:W-:-:S05]  /*60d0*/  MOV R9, c[0x0][0x198] ;  /* 0x0000660000097a02 */ /* 0x000fca0000000f00 */
[----:B------:R-:W-:Y:S01]  /*60e0*/  IMAD R9, R9, 0x12c, RZ ;  /* 0x0000012c09097824 */ /* 0x000fe200078e02ff */
[----:B------:R-:W-:Y:S01]  /*60f0*/  LEA.HI.X.SX32 R7, R15, R27, 0x1, P6 ;  /* 0x0000001b0f077211 */ /* 0x000fe200030f0eff */
[----:B------:R-:W-:-:S03]  /*6100*/  IMAD.MOV.U32 R15, RZ, RZ, c[0x0][0x198] ;  /* 0x00006600ff0f7624 */ /* 0x000fc600078e00ff */
[----:B--2---:R-:W-:Y:S01]  /*6110*/  IADD3 R10, P3, R9, R26, RZ ;  /* 0x0000001a090a7210 */ /* 0x004fe20007f7e0ff */
[----:B------:R-:W-:-:S03]  /*6120*/  IMAD R15, R15, 0x13c, RZ ;  /* 0x0000013c0f0f7824 */ /* 0x000fc600078e02ff */
[----:B------:R-:W-:Y:S01]  /*6130*/  LEA.HI.X.SX32 R11, R0, R27, 0x1, P3 ;  /* 0x0000001b000b7211 */ /* 0x000fe200018f0eff */
[----:B------:R-:W-:Y:S01]  /*6140*/  STL [R1+0x6d4], R7 ;  /* 0x0006d40701007387 */ /* 0x000fe20000100800 */
[----:B------:R-:W-:Y:S01]  /*6150*/  MOV R24, c[0x0][0x198] ;  /* 0x0000660000187a02 */ /* 0x000fe20000000f00 */
[----:B------:R-:W-:Y:S02]  /*6160*/  IMAD R13, R13, 0x12e, RZ ;  /* 0x0000012e0d0d7824 */ /* 0x000fe400078e02ff */
[----:B------:R-:W-:Y:S04]  /*6170*/  STL.64 [R1+0x6b8], R18 ;  /* 0x0006b81201007387 */ /* 0x000fe80000100a00 */
[----:B------:R0:W-:Y:S01]  /*6180*/  STL.64 [R1+0x6a0], R10 ;  /* 0x0006a00a01007387 */ /* 0x0001e20000100a00 */
[----:B------:R-:W-:Y:S01]  /*6190*/  MOV R6, R8 ;  /* 0x0000000800067202 */ /* 0x000fe20000000f00 */
[----:B------:R-:W-:Y:S01]  /*61a0*/  IMAD R24, R24, 0x97, RZ ;  /* 0x0000009718187824 */ /* 0x000fe200078e02ff */
[----:B------:R-:W-:-:S02]  /*61b0*/  IADD3 R6, P6, R13, R26, RZ ;  /* 0x0000001a0d067210 */ /* 0x000fc40007fde0ff */
[----:B------:R-:W-:Y:S02]  /*61c0*/  MOV R8, c[0x0][0x198] ;  /* 0x0000660000087a02 */ /* 0x000fe40000000f00 */
[-C--:B0-----:R-:W-:Y:S02]  /*61d0*/  IADD3 R10, P3, R15, R26.reuse, RZ ;  /* 0x0000001a0f0a7210 */ /* 0x081fe40007f7e0ff */
[----:B------:R-:W-:Y:S02]  /*61e0*/  MOV R15, c[0x0][0x198] ;  /* 0x00006600000f7a02 */ /* 0x000fe40000000f00 */
[----:B------:R-:W-:-:S03]  /*61f0*/  IADD3 R18, P2, R29, R26, RZ ;  /* 0x0000001a1d127210 */ /* 0x000fc60007f5e0ff */
[----:B------:R-:W-:Y:S01]  /*6200*/  IMAD R15, R15, 0x9b, RZ ;  /* 0x0000009b0f0f7824 */ /* 0x000fe200078e02ff */
[----:B------:R-:W-:Y:S01]  /*6210*/  LEA.HI.X.SX32 R7, R24, R27, 0x1, P6 ;  /* 0x0000001b18077211 */ /* 0x000fe200030f0eff */
[----:B------:R-:W-:-:S03]  /*6220*/  IMAD R8, R8, 0x13e, RZ ;  /* 0x0000013e08087824 */ /* 0x000fc600078e02ff */
[----:B------:R-:W-:Y:S01]  /*6230*/  LEA.HI.X.SX32 R19, R15, R27, 0x1, P2 ;  /* 0x0000001b0f137211 */ /* 0x000fe200010f0eff */
[----:B------:R-:W-:Y:S04]  /*6240*/  STL.64 [R1+0x698], R6 ;  /* 0x0006980601007387 */ /* 0x000fe80000100a00 */
[----:B------:R-:W-:Y:S04]  /*6250*/  STL.64 [R1+0x1b00], R8 ;  /* 0x001b000801007387 */ /* 0x000fe80000100a00 */
[----:B------:R0:W-:Y:S04]  /*6260*/  STL.64 [R1+0x680], R18 ;  /* 0x0006801201007387 */ /* 0x0001e80000100a00 */
[----:B0-----:R-:W2:Y:S01]  /*6270*/  LDL.LU.64 R18, [R1+0x1b18] ;  /* 0x001b180001127983 */ /* 0x001ea20000300a00 */
[----:B------:R-:W-:-:S02]  /*6280*/  MOV R0, c[0x0][0x198] ;  /* 0x0000660000007a02 */ /* 0x000fc40000000f00 */
[-C--:B------:R-:W-:Y:S01]  /*6290*/  LEA.HI.X.SX32 R11, R2, R27.reuse, 0x1, P3 ;  /* 0x0000001b020b7211 */ /* 0x080fe200018f0eff */
[----:B------:R-:W-:Y:S02]  /*62a0*/  IMAD.MOV.U32 R15, RZ, RZ, c[0x0][0x198] ;  /* 0x00006600ff0f7624 */ /* 0x000fe400078e00ff */
[----:B------:R-:W-:Y:S01]  /*62b0*/  IMAD R0, R0, 0x14c, RZ ;  /* 0x0000014c00007824 */ /* 0x000fe200078e02ff */
[----:B------:R-:W-:Y:S01]  /*62c0*/  MOV R24, c[0x0][0x198] ;  /* 0x0000660000187a02 */ /* 0x000fe20000000f00 */
[----:B------:R0:W-:Y:S01]  /*62d0*/  STL.64 [R1+0x668], R10 ;  /* 0x0006680a01007387 */ /* 0x0001e20000100a00 */
[----:B------:R-:W-:Y:S01]  /*62e0*/  IMAD R15, R15, 0x9f, RZ ;  /* 0x0000009f0f0f7824 */ /* 0x000fe200078e02ff */
[----:B------:R-:W-:Y:S02]  /*62f0*/  IADD3 R6, P6, R8, R26, RZ ;  /* 0x0000001a08067210 */ /* 0x000fe40007fde0ff */
[----:B------:R-:W-:Y:S02]  /*6300*/  IMAD R24, R24, 0x146, RZ ;  /* 0x0000014618187824 */ /* 0x000fe400078e02ff */
[----:B------:R-:W-:-:S02]  /*6310*/  LEA.HI.X.SX32 R7, R15, R27, 0x1, P6 ;  /* 0x0000001b0f077211 */ /* 0x000fc400030f0eff */
[-C--:B0-----:R-:W-:Y:S02]  /*6320*/  IADD3 R10, P3, R0, R26.reuse, RZ ;  /* 0x0000001a000a7210 */ /* 0x081fe40007f7e0ff */
[----:B------:R-:W-:Y:S02]  /*6330*/  MOV R0, c[0x0][0x198] ;  /* 0x0000660000007a02 */ /* 0x000fe40000000f00 */
[----:B------:R-:W-:Y:S02]  /*6340*/  IADD3 R8, P2, R24, R26, RZ ;  /* 0x0000001a18087210 */ /* 0x000fe40007f5e0ff */
[----:B------:R-:W-:Y:S01]  /*6350*/  MOV R15, c[0x0][0x198] ;  /* 0x00006600000f7a02 */ /* 0x000fe20000000f00 */
[----:B------:R-:W-:Y:S01]  /*6360*/  IMAD R0, R0, 0xa3, RZ ;  /* 0x000000a300007824 */ /* 0x000fe200078e02ff */
[----:B------:R-:W-:-:S03]  /*6370*/  MOV R24, c[0x0][0x198] ;  /* 0x0000660000187a02 */ /* 0x000fc60000000f00 */
[----:B------:R-:W-:Y:S01]  /*6380*/  IMAD R15, R15, 0x156, RZ ;  /* 0x000001560f0f7824 */ /* 0x000fe200078e02ff */
[-C--:B------:R-:W-:Y:S01]  /*6390*/  LEA.HI.X.SX32 R9, R0, R27.reuse, 0x1, P2 ;  /* 0x0000001b00097211 */ /* 0x080fe200010f0eff */
[----:B------:R-:W-:Y:S02]  /*63a0*/  IMAD R24, R24, 0x14e, RZ ;  /* 0x0000014e18187824 */ /* 0x000fe400078e02ff */
[----:B------:R-:W-:Y:S01]  /*63b0*/  IMAD.MOV.U32 R0, RZ, RZ, c[0x0][0x198] ;  /* 0x00006600ff007624 */ /* 0x000fe200078e00ff */
[----:B------:R0:W-:Y:S03]  /*63c0*/  STL.64 [R1+0x660], R6 ;  /* 0x0006600601007387 */ /* 0x0001e60000100a00 */
[----:B------:R-:W-:Y:S01]  /*63d0*/  IMAD R0, R0, 0xa7, RZ ;  /* 0x000000a700007824 */ /* 0x000fe200078e02ff */
[----:B------:R3:W-:Y:S01]  /*63e0*/  STL.64 [R1+0x648], R8 ;  /* 0x0006480801007387 */ /* 0x0007e20000100a00 */
[----:B------:R-:W-:-:S02]  /*63f0*/  LEA.HI.X.SX32 R11, R17, R27, 0x1, P3 ;  /* 0x0000001b110b7211 */ /* 0x000fc400018f0eff */
[----:B------:R-:W-:Y:S02]  /*6400*/  MOV R17, c[0x0][0x198] ;  /* 0x0000660000117a02 */ /* 0x000fe40000000f00 */
[-C--:B0-----:R-:W-:Y:S01]  /*6410*/  IADD3 R6, P6, R24, R26.reuse, RZ ;  /* 0x0000001a18067210 */ /* 0x081fe20007fde0ff */
[----:B------:R-:W-:Y:S01]  /*6420*/  IMAD.MOV.U32 R24, RZ, RZ, c[0x0][0x198] ;  /* 0x00006600ff187624 */ /* 0x000fe200078e00ff */
[----:B---3--:R-:W-:Y:S02]  /*6430*/  IADD3 R8, P2, R15, R26, RZ ;  /* 0x0000001a0f087210 */ /* 0x008fe40007f5e0ff */
[----:B------:R-:W-:Y:S02]  /*6440*/  MOV R15, c[0x0][0x198] ;  /* 0x00006600000f7a02 */ /* 0x000fe40000000f00 */
[----:B------:R-:W-:Y:S01]  /*6450*/  LEA.HI.X.SX32 R7, R0, R27, 0x1, P6 ;  /* 0x0000001b00077211 */ /* 0x000fe200030f0eff */
[----:B------:R-:W-:Y:S02]  /*6460*/  IMAD R24, R24, 0x15c, RZ ;  /* 0x0000015c18187824 */ /* 0x000fe400078e02ff */
[----:B------:R-:W-:Y:S01]  /*6470*/  IMAD R15, R15, 0x15e, RZ ;  /* 0x0000015e0f0f7824 */ /* 0x000fe200078e02ff */
[----:B------:R0:W-:Y:S01]  /*6480*/  STL.64 [R1+0x630], R10 ;  /* 0x0006300a01007387 */ /* 0x0001e20000100a00 */
[----:B------:R-:W-:-:S03]  /*6490*/  IMAD R17, R17, 0xab, RZ ;  /* 0x000000ab11117824 */ /* 0x000fc600078e02ff */
[----:B------:R3:W-:Y:S02]  /*64a0*/  STL.64 [R1+0x628], R6 ;  /* 0x0006280601007387 */ /* 0x0007e40000100a00 */
[----:B------:R-:W-:Y:S02]  /*64b0*/  LEA.HI.X.SX32 R9, R17, R27, 0x1, P2 ;  /* 0x0000001b11097211 */ /* 0x000fe400010f0eff */
[-C--:B0-----:R-:W-:Y:S02]  /*64c0*/  IADD3 R10, P3, R24, R26.reuse, RZ ;  /* 0x0000001a180a7210 */ /* 0x081fe40007f7e0ff */
[----:B---3--:R-:W-:Y:S02]  /*64d0*/  IADD3 R6, P6, R15, R26, RZ ;  /* 0x0000001a0f067210 */ /* 0x008fe40007fde0ff */
[----:B------:R-:W-:Y:S02]  /*64e0*/  MOV R15, c[0x0][0x198] ;  /* 0x00006600000f7a02 */ /* 0x000fe40000000f00 */
[----:B------:R-:W-:-:S02]  /*64f0*/  MOV R24, c[0x0][0x198] ;  /* 0x0000660000187a02 */ /* 0x000fc40000000f00 */
[----:B------:R-:W-:Y:S01]  /*6500*/  LEA.HI.X.SX32 R11, R14, R27, 0x1, P3 ;  /* 0x0000001b0e0b7211 */ /* 0x000fe200018f0eff */
[----:B------:R-:W-:Y:S01]  /*6510*/  IMAD R15, R15, 0x16c, RZ ;  /* 0x0000016c0f0f7824 */ /* 0x000fe200078e02ff */
[----:B------:R-:W-:Y:S01]  /*6520*/  MOV R17, c[0x0][0x198] ;  /* 0x0000660000117a02 */ /* 0x000fe20000000f00 */
[----:B------:R-:W-:Y:S01]  /*6530*/  IMAD R24, R24, 0x166, RZ ;  /* 0x0000016618187824 */ /* 0x000fe200078e02ff */
[----:B------:R0:W-:Y:S04]  /*6540*/  STL.64 [R1+0x610], R8 ;  /* 0x0006100801007387 */ /* 0x0001e80000100a00 */
[----:B------:R3:W-:Y:S01]  /*6550*/  STL.64 [R1+0x5f8], R10 ;  /* 0x0005f80a01007387 */ /* 0x0007e20000100a00 */
[----:B------:R-:W-:Y:S01]  /*6560*/  IMAD R17, R17, 0xaf, RZ ;  /* 0x000000af11117824 */ /* 0x000fe200078e02ff */
[----:B0-----:R-:W-:-:S02]  /*6570*/  IADD3 R8, P2, R24, R26, RZ ;  /* 0x0000001a18087210 */ /* 0x001fc40007f5e0ff */
[----:B---3--:R-:W-:Y:S02]  /*6580*/  IADD3 R10, P3, R15, R26, RZ ;  /* 0x0000001a0f0a7210 */ /* 0x008fe40007f7e0ff */
[----:B------:R-:W-:Y:S02]  /*6590*/  MOV R15, c[0x0][0x198] ;  /* 0x00006600000f7a02 */ /* 0x000fe40000000f00 */
[----:B------:R-:W-:Y:S02]  /*65a0*/  MOV R24, c[0x0][0x198] ;  /* 0x0000660000187a02 */ /* 0x000fe40000000f00 */
[-C--:B------:R-:W-:Y:S01]  /*65b0*/  LEA.HI.X.SX32 R7, R17, R27.reuse, 0x1, P6 ;  /* 0x0000001b11077211 */ /* 0x080fe200030f0eff */
[----:B------:R-:W-:Y:S02]  /*65c0*/  IMAD R15, R15, 0xb3, RZ ;  /* 0x000000b30f0f7824 */ /* 0x000fe400078e02ff */
[----:B------:R-:W-:Y:S02]  /*65d0*/  IMAD R24, R24, 0x16e, RZ ;  /* 0x0000016e18187824 */ /* 0x000fe400078e02ff */
[----:B------:R-:W-:Y:S01]  /*65e0*/  IMAD.MOV.U32 R17, RZ, RZ, c[0x0][0x198] ;  /* 0x00006600ff117624 */ /* 0x000fe200078e00ff */
[----:B------:R-:W-:Y:S01]  /*65f0*/  LEA.HI.X.SX32 R9, R15, R27, 0x1, P2 ;  /* 0x0000001b0f097211 */ /* 0x000fe200010f0eff */
[----:B------:R0:W-:Y:S01]  /*6600*/  STL.64 [R1+0x5f0], R6 ;  /* 0x0005f00601007387 */ /* 0x0001e20000100a00 */
[----:B------:R-:W-:Y:S01]  /*6610*/  MOV R15, c[0x0][0x198] ;  /* 0x00006600000f7a02 */ /* 0x000fe20000000f00 */
[----:B------:R-:W-:-:S02]  /*6620*/  IMAD R17, R17, 0x176, RZ ;  /* 0x0000017611117824 */ /* 0x000fc400078e02ff */
[----:B------:R3:W-:Y:S02]  /*6630*/  STL.64 [R1+0x5d8], R8 ;  /* 0x0005d80801007387 */ /* 0x0007e40000100a00 */
[----:B------:R-:W-:Y:S01]  /*6640*/  IMAD R15, R15, 0xb7, RZ ;  /* 0x000000b70f0f7824 */ /* 0x000fe200078e02ff */
[-C--:B0-----:R-:W-:Y:S02]  /*6650*/  IADD3 R6, P6, R24, R26.reuse, RZ ;  /* 0x0000001a18067210 */ /* 0x081fe40007fde0ff */
[----:B------:R-:W-:Y:S02]  /*6660*/  MOV R24, c[0x0][0x198] ;  /* 0x0000660000187a02 */ /* 0x000fe40000000f00 */
[----:B---3--:R-:W-:Y:S02]  /*6670*/  IADD3 R8, P2, R17, R26, RZ ;  /* 0x0000001a11087210 */ /* 0x008fe40007f5e0ff */
[----:B------:R-:W-:Y:S01]  /*6680*/  MOV R17, c[0x0][0x198] ;  /* 0x0000660000117a02 */ /* 0x000fe20000000f00 */
[----:B------:R-:W-:Y:S01]  /*6690*/  IMAD R24, R24, 0x17c, RZ ;  /* 0x0000017c18187824 */ /* 0x000fe200078e02ff */
[----:B------:R-:W-:-:S03]  /*66a0*/  LEA.HI.X.SX32 R7, R15, R27, 0x1, P6 ;  /* 0x0000001b0f077211 */ /* 0x000fc600030f0eff */
[----:B------:R-:W-:Y:S01]  /*66b0*/  IMAD R17, R17, 0x17e, RZ ;  /* 0x0000017e11117824 */ /* 0x000fe200078e02ff */
[----:B------:R-:W-:-:S05]  /*66c0*/  MOV R2, c[0x0][0x198] ;  /* 0x0000660000027a02 */ /* 0x000fca0000000f00 */
[----:B------:R-:W-:Y:S01]  /*66d0*/  IMAD R2, R2, 0x1d6, RZ ;  /* 0x000001d602027824 */ /* 0x000fe200078e02ff */
[----:B--2---:R-:W-:Y:S01]  /*66e0*/  LEA.HI.X.SX32 R11, R19, R27, 0x1, P3 ;  /* 0x0000001b130b7211 */ /* 0x004fe200018f0eff */
[----:B------:R-:W-:-:S04]  /*66f0*/  IMAD.MOV.U32 R19, RZ, RZ, c[0x0][0x198] ;  /* 0x00006600ff137624 */ /* 0x000fc800078e00ff */
[----:B------:R0:W-:Y:S01]  /*6700*/  STL.64 [R1+0x5c0], R10 ;  /* 0x0005c00a01007387 */ /* 0x0001e20000100a00 */
[----:B------:R-:W-:-:S03]  /*6710*/  IMAD R19, R19, 0xbb, RZ ;  /* 0x000000bb13137824 */ /* 0x000fc600078e02ff */
[----:B------:R2:W-:Y:S02]  /*6720*/  STL.64 [R1+0x5b8], R6 ;  /* 0x0005b80601007387 */ /* 0x0005e40000100a00 */
[----:B------:R-:W-:Y:S02]  /*6730*/  LEA.HI.X.SX32 R9, R19, R27, 0x1, P2 ;  /* 0x0000001b13097211 */ /* 0x000fe400010f0eff */
[-C--:B0-----:R-:W-:Y:S02]  /*6740*/  IADD3 R10, P3, R24, R26.reuse, RZ ;  /* 0x0000001a180a7210 */ /* 0x081fe40007f7e0ff */
[----:B------:R-:W-:Y:S02]  /*6750*/  MOV R24, c[0x0][0x198] ;  /* 0x0000660000187a02 */ /* 0x000fe40000000f00 */
[----:B--2---:R-:W-:Y:S02]  /*6760*/  IADD3 R6, P6, R17, R26, RZ ;  /* 0x0000001a11067210 */ /* 0x004fe40007fde0ff */
[----:B------:R-:W-:Y:S01]  /*6770*/  MOV R17, c[0x0][0x198] ;  /* 0x0000660000117a02 */ /* 0x000fe20000000f00 */
[----:B------:R-:W-:-:S02]  /*6780*/  IMAD R24, R24, 0x186, RZ ;  /* 0x0000018618187824 */ /* 0x000fc400078e02ff */
[----:B------:R-:W-:Y:S01]  /*6790*/  IMAD.MOV.U32 R19, RZ, RZ, c[0x0][0x198] ;  /* 0x00006600ff137624 */ /* 0x000fe200078e00ff */
[----:B------:R-:W-:Y:S01]  /*67a0*/  LEA.HI.X.SX32 R11, R16, R27, 0x1, P3 ;  /* 0x0000001b100b7211 */ /* 0x000fe200018f0eff */
[----:B------:R0:W-:Y:S01]  /*67b0*/  STL.64 [R1+0x5a0], R8 ;  /* 0x0005a00801007387 */ /* 0x0001e20000100a00 */
[----:B------:R-:W-:Y:S02]  /*67c0*/  IMAD R17, R17, 0x18c, RZ ;  /* 0x0000018c11117824 */ /* 0x000fe400078e02ff */
[----:B------:R-:W-:Y:S01]  /*67d0*/  IMAD R19, R19, 0xbf, RZ ;  /* 0x000000bf13137824 */ /* 0x000fe200078e02ff */
[----:B------:R2:W-:Y:S01]  /*67e0*/  STL.64 [R1+0x588], R10 ;  /* 0x0005880a01007387 */ /* 0x0005e20000100a00 */
[-C--:B0-----:R-:W-:Y:S02]  /*67f0*/  IADD3 R8, P2, R24, R26.reuse, RZ ;  /* 0x0000001a18087210 */ /* 0x081fe40007f5e0ff */
[----:B------:R-:W-:Y:S02]  /*6800*/  MOV R24, c[0x0][0x198] ;  /* 0x0000660000187a02 */ /* 0x000fe40000000f00 */
[----:B--2---:R-:W-:-:S02]  /*6810*/  IADD3 R10, P3, R17, R26, RZ ;  /* 0x0000001a110a7210 */ /* 0x004fc40007f7e0ff */
[----:B------:R-:W-:Y:S01]  /*6820*/  LEA.HI.X.SX32 R7, R19, R27, 0x1, P6 ;  /* 0x0000001b13077211 */ /* 0x000fe200030f0eff */
[----:B------:R-:W-:Y:S01]  /*6830*/  IMAD R24, R24, 0x18e, RZ ;  /* 0x0000018e18187824 */ /* 0x000fe200078e02ff */
[----:B------:R-:W-:-:S03]  /*6840*/  MOV R17, c[0x0][0x198] ;  /* 0x0000660000117a02 */ /* 0x000fc60000000f00 */
[----:B------:R0:W-:Y:S02]  /*6850*/  STL.64 [R1+0x580], R6 ;  /* 0x0005800601007387 */ /* 0x0001e40000100a00 */
[----:B------:R-:W-:Y:S01]  /*6860*/  IMAD R17, R17, 0xc3, RZ ;  /* 0x000000c311117824 */ /* 0x000fe200078e02ff */
[----:B------:R-:W-:Y:S02]  /*6870*/  MOV R19, c[0x0][0x198] ;  /* 0x0000660000137a02 */ /* 0x000fe40000000f00 */
[-C--:B------:R-:W-:Y:S02]  /*6880*/  LEA.HI.X.SX32 R11, R20, R27.reuse, 0x1, P3 ;  /* 0x0000001b140b7211 */ /* 0x080fe400018f0eff */
[----:B------:R-:W-:Y:S02]  /*6890*/  LEA.HI.X.SX32 R9, R17, R27, 0x1, P2 ;  /* 0x0000001b11097211 */ /* 0x000fe400010f0eff */
[----:B0-----:R-:W-:Y:S01]  /*68a0*/  IADD3 R6, P6, R24, R26, RZ ;  /* 0x0000001a18067210 */ /* 0x001fe20007fde0ff */
[----:B------:R-:W-:Y:S01]  /*68b0*/  IMAD.MOV.U32 R24, RZ, RZ, c[0x0][0x198] ;  /* 0x00006600ff187624 */ /* 0x000fe200078e00ff */
[----:B------:R-:W-:Y:S01]  /*68c0*/  MOV R20, c[0x0][0x198] ;  /* 0x0000660000147a02 */ /* 0x000fe20000000f00 */
[----:B------:R-:W-:-:S02]  /*68d0*/  IMAD.MOV.U32 R17, RZ, RZ, c[0x0][0x198] ;  /* 0x00006600ff117624 */ /* 0x000fc400078e00ff */
[----:B------:R-:W-:Y:S02]  /*68e0*/  IMAD R24, R24, 0x19c, RZ ;  /* 0x0000019c18187824 */ /* 0x000fe400078e02ff */
[----:B------:R-:W-:Y:S01]  /*68f0*/  IMAD R19, R19, 0x196, RZ ;  /* 0x0000019613137824 */ /* 0x000fe200078e02ff */
[----:B------:R0:W-:Y:S01]  /*6900*/  STL.64 [R1+0x568], R8 ;  /* 0x0005680801007387 */ /* 0x0001e20000100a00 */
[----:B------:R-:W-:Y:S01]  /*6910*/  IMAD R17, R17, 0xc7, RZ ;  /* 0x000000c711117824 */ /* 0x000fe200078e02ff */
[-C--:B------:R-:W-:Y:S01]  /*6920*/  IADD3 R14, P3, R24, R26.reuse, RZ ;  /* 0x0000001a180e7210 */ /* 0x080fe20007f7e0ff */
[----:B------:R-:W-:Y:S01]  /*6930*/  IMAD R20, R20, 0xcb, RZ ;  /* 0x000000cb14147824 */ /* 0x000fe200078e02ff */
[----:B------:R-:W-:Y:S02]  /*6940*/  MOV R24, c[0x0][0x198] ;  /* 0x0000660000187a02 */ /* 0x000fe40000000f00 */
[----:B------:R-:W-:Y:S02]  /*6950*/  LEA.HI.X.SX32 R7, R17, R27, 0x1, P6 ;  /* 0x0000001b11077211 */ /* 0x000fe400030f0eff */
[----:B0-----:R-:W-:Y:S01]  /*6960*/  IADD3 R8, P2, R19, R26, RZ ;  /* 0x0000001a13087210 */ /* 0x001fe20007f5e0ff */
[----:B------:R-:W-:-:S03]  /*6970*/  IMAD R24, R24, 0x1a6, RZ ;  /* 0x000001a618187824 */ /* 0x000fc600078e02ff */
[----:B------:R-:W-:Y:S01]  /*6980*/  LEA.HI.X.SX32 R9, R20, R27, 0x1, P2 ;  /* 0x0000001b14097211 */ /* 0x000fe200010f0eff */
[----:B------:R-:W-:Y:S01]  /*6990*/  STL.64 [R1+0x550], R10 ;  /* 0x0005500a01007387 */ /* 0x000fe20000100a00 */
[----:B------:R-:W-:-:S03]  /*69a0*/  MOV R19, c[0x0][0x198] ;  /* 0x0000660000137a02 */ /* 0x000fc60000000f00 */
[----:B------:R-:W-:Y:S04]  /*69b0*/  STL.64 [R1+0x548], R6 ;  /* 0x0005480601007387 */ /* 0x000fe80000100a00 */
[----:B------:R0:W-:Y:S01]  /*69c0*/  STL.64 [R1+0x530], R8 ;  /* 0x0005300801007387 */ /* 0x0001e20000100a00 */
[----:B------:R-:W-:Y:S01]  /*69d0*/  IMAD R19, R19, 0x19e, RZ ;  /* 0x0000019e13137824 */ /* 0x000fe200078e02ff */
[----:B------:R-:W-:Y:S02]  /*69e0*/  LEA.HI.X.SX32 R15, R21, R27, 0x1, P3 ;  /* 0x0000001b150f7211 */ /* 0x000fe400018f0eff */
[----:B------:R-:W-:Y:S02]  /*69f0*/  MOV R21, c[0x0][0x198] ;  /* 0x0000660000157a02 */ /* 0x000fe40000000f00 */
[----:B0-----:R-:W-:-:S02]  /*6a00*/  IADD3 R8, P2, R24, R26, RZ ;  /* 0x0000001a18087210 */ /* 0x001fc40007f5e0ff */
[----:B------:R-:W-:Y:S02]  /*6a10*/  MOV R24, c[0x0][0x198] ;  /* 0x0000660000187a02 */ /* 0x000fe40000000f00 */
[----:B------:R-:W-:-:S03]  /*6a20*/  IADD3 R6, P6, R19, R26, RZ ;  /* 0x0000001a13067210 */ /* 0x000fc60007fde0ff */
[----:B------:R-:W-:Y:S01]  /*6a30*/  IMAD R24, R24, 0xcf, RZ ;  /* 0x000000cf18187824 */ /* 0x000fe200078e02ff */
[----:B------:R-:W-:Y:S01]  /*6a40*/  MOV R10, c[0x0][0x198] ;  /* 0x00006600000a7a02 */ /* 0x000fe20000000f00 */
[----:B------:R-:W-:Y:S01]  /*6a50*/  IMAD R21, R21, 0xd3, RZ ;  /* 0x000000d315157824 */ /* 0x000fe200078e02ff */
[----:B------:R-:W-:Y:S02]  /*6a60*/  MOV R11, c[0x0][0x198] ;  /* 0x00006600000b7a02 */ /* 0x000fe40000000f00 */
[-C--:B------:R-:W-:Y:S01]  /*6a70*/  LEA.HI.X.SX32 R7, R24, R27.reuse, 0x1, P6 ;  /* 0x0000001b18077211 */ /* 0x080fe200030f0eff */
[----:B------:R-:W-:Y:S01]  /*6a80*/  IMAD.MOV.U32 R24, RZ, RZ, c[0x0][0x198] ;  /* 0x00006600ff187624 */ /* 0x000fe200078e00ff */
[----:B------:R-:W-:Y:S01]  /*6a90*/  LEA.HI.X.SX32 R9, R21, R27, 0x1, P2 ;  /* 0x0000001b15097211 */ /* 0x000fe200010f0eff */
[----:B------:R-:W-:Y:S02]  /*6aa0*/  IMAD R10, R10, 0x1ac, RZ ;  /* 0x000001ac0a0a7824 */ /* 0x000fe400078e02ff */
[----:B------:R-:W-:Y:S01]  /*6ab0*/  IMAD R11, R11, 0x1ae, RZ ;  /* 0x000001ae0b0b7824 */ /* 0x000fe200078e02ff */
[----:B------:R-:W-:Y:S01]  /*6ac0*/  STL.64 [R1+0x518], R14 ;  /* 0x0005180e01007387 */ /* 0x000fe20000100a00 */
[----:B------:R-:W-:-:S03]  /*6ad0*/  IMAD R24, R24, 0x1b6, RZ ;  /* 0x000001b618187824 */ /* 0x000fc600078e02ff */
[----:B------:R0:W-:Y:S01]  /*6ae0*/  STL.64 [R1+0x510], R6 ;  /* 0x0005100601007387 */ /* 0x0001e20000100a00 */
[----:B------:R-:W-:-:S03]  /*6af0*/  IADD3 R16, P3, R10, R26, RZ ;  /* 0x0000001a0a107210 */ /* 0x000fc60007f7e0ff */
[----:B------:R-:W-:Y:S04]  /*6b00*/  STL.64 [R1+0x1af0], R10 ;  /* 0x001af00a01007387 */ /* 0x000fe80000100a00 */
[----:B------:R2:W-:Y:S01]  /*6b10*/  STL.64 [R1+0x4f8], R8 ;  /* 0x0004f80801007387 */ /* 0x0005e20000100a00 */
[----:B------:R-:W-:Y:S02]  /*6b20*/  LEA.HI.X.SX32 R17, R23, R27, 0x1, P3 ;  /* 0x0000001b17117211 */ /* 0x000fe400018f0eff */
[----:B------:R-:W-:Y:S02]  /*6b30*/  MOV R23, c[0x0][0x198] ;  /* 0x0000660000177a02 */ /* 0x000fe40000000f00 */
[-C--:B0-----:R-:W-:Y:S02]  /*6b40*/  IADD3 R6, P6, R11, R26.reuse, RZ ;  /* 0x0000001a0b067210 */ /* 0x081fe40007fde0ff */
[----:B--2---:R-:W-:Y:S01]  /*6b50*/  IADD3 R8, P2, R24, R26, RZ ;  /* 0x0000001a18087210 */ /* 0x004fe20007f5e0ff */
[----:B------:R-:W-:-:S04]  /*6b60*/  IMAD.MOV.U32 R24, RZ, RZ, c[0x0][0x198] ;  /* 0x00006600ff187624 */ /* 0x000fc800078e00ff */
[----:B------:R-:W-:Y:S01]  /*6b70*/  IMAD R24, R24, 0xd7, RZ ;  /* 0x000000d718187824 */ /* 0x000fe200078e02ff */
[----:B------:R-:W-:Y:S01]  /*6b80*/  MOV R14, c[0x0][0x198] ;  /* 0x00006600000e7a02 */ /* 0x000fe20000000f00 */
[----:B------:R-:W-:Y:S01]  /*6b90*/  IMAD R23, R23, 0xdb, RZ ;  /* 0x000000db17177824 */ /* 0x000fe200078e02ff */
[----:B------:R-:W-:Y:S02]  /*6ba0*/  MOV R15, c[0x0][0x198] ;  /* 0x00006600000f7a02 */ /* 0x000fe40000000f00 */
[-C--:B------:R-:W-:Y:S02]  /*6bb0*/  LEA.HI.X.SX32 R7, R24, R27.reuse, 0x1, P6 ;  /* 0x0000001b18077211 */ /* 0x080fe400030f0eff */
[----:B------:R-:W-:Y:S01]  /*6bc0*/  MOV R24, c[0x0][0x198] ;  /* 0x0000660000187a02 */ /* 0x000fe20000000f00 */
[----:B------:R-:W-:Y:S01]  /*6bd0*/  IMAD R14, R14, 0x1bc, RZ ;  /* 0x000001bc0e0e7824 */ /* 0x000fe200078e02ff */
[----:B------:R-:W-:Y:S01]  /*6be0*/  LEA.HI.X.SX32 R9, R23, R27, 0x1, P2 ;  /* 0x0000001b17097211 */ /* 0x000fe200010f0eff */
[----:B------:R-:W-:Y:S01]  /*6bf0*/  IMAD R15, R15, 0x1be, RZ ;  /* 0x000001be0f0f7824 */ /* 0x000fe200078e02ff */
[----:B------:R-:W-:Y:S01]  /*6c00*/  STL.64 [R1+0x4d8], R6 ;  /* 0x0004d80601007387 */ /* 0x000fe20000100a00 */
[----:B------:R-:W-:Y:S01]  /*6c10*/  IMAD R24, R24, 0x1c6, RZ ;  /* 0x000001c618187824 */ /* 0x000fe200078e02ff */
[----:B------:R-:W-:-:S02]  /*6c20*/  IADD3 R10, P3, R14, R26, RZ ;  /* 0x0000001a0e0a7210 */ /* 0x000fc40007f7e0ff */
[----:B------:R0:W-:Y:S04]  /*6c30*/  STL.64 [R1+0x4e0], R16 ;  /* 0x0004e01001007387 */ /* 0x0001e80000100a00 */
[----:B------:R-:W-:Y:S01]  /*6c40*/  STL.64 [R1+0x1ae8], R14 ;  /* 0x001ae80e01007387 */ /* 0x000fe20000100a00 */
[----:B------:R-:W-:-:S03]  /*6c50*/  LEA.HI.X.SX32 R11, R12, R27, 0x1, P3 ;  /* 0x0000001b0c0b7211 */ /* 0x000fc600018f0eff */
[----:B------:R2:W-:Y:S01]  /*6c60*/  STL.64 [R1+0x4c0], R8 ;  /* 0x0004c00801007387 */ /* 0x0005e20000100a00 */
[----:B------:R-:W-:Y:S02]  /*6c70*/  MOV R12, c[0x0][0x198] ;  /* 0x00006600000c7a02 */ /* 0x000fe40000000f00 */
[----:B0-----:R-:W-:Y:S02]  /*6c80*/  MOV R16, c[0x0][0x198] ;  /* 0x0000660000107a02 */ /* 0x001fe40000000f00 */
[-C--:B--2---:R-:W-:Y:S02]  /*6c90*/  IADD3 R8, P2, R24, R26.reuse, RZ ;  /* 0x0000001a18087210 */ /* 0x084fe40007f5e0ff */
[----:B------:R-:W-:Y:S01]  /*6ca0*/  MOV R24, c[0x0][0x198] ;  /* 0x0000660000187a02 */ /* 0x000fe20000000f00 */
[----:B------:R-:W-:Y:S01]  /*6cb0*/  IMAD R16, R16, 0x1cc, RZ ;  /* 0x000001cc10107824 */ /* 0x000fe200078e02ff */
[----:B------:R-:W-:Y:S01]  /*6cc0*/  IADD3 R6, P6, R15, R26, RZ ;  /* 0x0000001a0f067210 */ /* 0x000fe20007fde0ff */
[----:B------:R-:W-:-:S02]  /*6cd0*/  IMAD.MOV.U32 R17, RZ, RZ, c[0x0][0x198] ;  /* 0x00006600ff117624 */ /* 0x000fc400078e00ff */
[----:B------:R-:W-:Y:S02]  /*6ce0*/  IMAD R24, R24, 0xdf, RZ ;  /* 0x000000df18187824 */ /* 0x000fe400078e02ff */
[----:B------:R-:W-:Y:S01]  /*6cf0*/  IMAD R12, R12, 0xe3, RZ ;  /* 0x000000e30c0c7824 */ /* 0x000fe200078e02ff */
[----:B------:R0:W-:Y:S01]  /*6d00*/  STL.64 [R1+0x4a8], R10 ;  /* 0x0004a80a01007387 */ /* 0x0001e20000100a00 */
[----:B------:R-:W-:Y:S01]  /*6d10*/  IMAD R17, R17, 0x1ce, RZ ;  /* 0x000001ce11117824 */ /* 0x000fe200078e02ff */
[-C--:B------:R-:W-:Y:S02]  /*6d20*/  LEA.HI.X.SX32 R7, R24, R27.reuse, 0x1, P6 ;  /* 0x0000001b18077211 */ /* 0x080fe400030f0eff */
[----:B------:R-:W-:-:S03]  /*6d30*/  LEA.HI.X.SX32 R9, R12, R27, 0x1, P2 ;  /* 0x0000001b0c097211 */ /* 0x000fc600010f0eff */
[----:B------:R-:W-:Y:S01]  /*6d40*/  STL.64 [R1+0x4a0], R6 ;  /* 0x0004a00601007387 */ /* 0x000fe20000100a00 */
[----:B0-----:R-:W-:-:S03]  /*6d50*/  IADD3 R10, P3, R16, R26, RZ ;  /* 0x0000001a100a7210 */ /* 0x001fc60007f7e0ff */
[----:B------:R-:W-:Y:S01]  /*6d60*/  STL.64 [R1+0x1ae0], R16 ;  /* 0x001ae01001007387 */ /* 0x000fe20000100a00 */
[----:B------:R-:W-:-:S03]  /*6d70*/  LEA.HI.X.SX32 R11, R25, R27, 0x1, P3 ;  /* 0x0000001b190b7211 */ /* 0x000fc600018f0eff */
[----:B------:R-:W-:Y:S04]  /*6d80*/  STL.64 [R1+0x488], R8 ;  /* 0x0004880801007387 */ /* 0x000fe80000100a00 */
[----:B------:R-:W-:Y:S04]  /*6d90*/  STL.64 [R1+0x1af8], R2 ;  /* 0x001af80201007387 */ /* 0x000fe80000100a00 */
[----:B------:R0:W-:Y:S04]  /*6da0*/  STL.64 [R1+0x470], R10 ;  /* 0x0004700a01007387 */ /* 0x0001e80000100a00 */
[----:B0-----:R1:W2:Y:S01]  /*6db0*/  LDL.64 R10, [R1+0x60] ;  /* 0x00006000010a7983 */ /* 0x0012a20000100a00 */
[----:B------:R-:W-:-:S02]  /*6dc0*/  MOV R12, c[0x0][0x198] ;  /* 0x00006600000c7a02 */ /* 0x000fc40000000f00 */
[----:B------:R-:W-:-:S03]  /*6dd0*/  IADD3 R6, P6, R17, R26, RZ ;  /* 0x0000001a11067210 */ /* 0x000fc60007fde0ff */
[----:B------:R-:W-:Y:S01]  /*6de0*/  IMAD R12, R12, 0xe7, RZ ;  /* 0x000000e70c0c7824 */ /* 0x000fe200078e02ff */
[----:B------:R-:W-:-:S04]  /*6df0*/  MOV R21, c[0x0][0x198] ;  /* 0x0000660000157a02 */ /* 0x000fc80000000f00 */
[-C--:B------:R-:W-:Y:S01]  /*6e00*/  LEA.HI.X.SX32 R7, R12, R27.reuse, 0x1, P6 ;  /* 0x0000001b0c077211 */ /* 0x080fe200030f0eff */
[----:B------:R-:W-:Y:S01]  /*6e10*/  IMAD.MOV.U32 R12, RZ, RZ, c[0x0][0x198] ;  /* 0x00006600ff0c7624 */ /* 0x000fe200078e00ff */
[-C--:B------:R-:W-:Y:S01]  /*6e20*/  IADD3 R8, P2, R2, R26.reuse, RZ ;  /* 0x0000001a02087210 */ /* 0x080fe20007f5e0ff */
[----:B------:R-:W-:Y:S02]  /*6e30*/  IMAD.MOV.U32 R20, RZ, RZ, c[0x0][0x198] ;  /* 0x00006600ff147624 */ /* 0x000fe400078e00ff */
[----:B------:R-:W-:Y:S02]  /*6e40*/  IMAD R12, R12, 0xeb, RZ ;  /* 0x000000eb0c0c7824 */ /* 0x000fe400078e02ff */
[----:B------:R-:W-:Y:S02]  /*6e50*/  IMAD R20, R20, 0x1dc, RZ ;  /* 0x000001dc14147824 */ /* 0x000fe400078e02ff */
[----:B------:R-:W-:Y:S01]  /*6e60*/  IMAD R21, R21, 0x1de, RZ ;  /* 0x000001de15157824 */ /* 0x000fe200078e02ff */
[----:B------:R-:W-:Y:S01]  /*6e70*/  LEA.HI.X.SX32 R9, R12, R27, 0x1, P2 ;  /* 0x0000001b0c097211 */ /* 0x000fe200010f0eff */
[----:B------:R-:W-:Y:S04]  /*6e80*/  STL.64 [R1+0x468], R6 ;  /* 0x0004680601007387 */ /* 0x000fe80000100a00 */
[----:B------:R-:W-:Y:S04]  /*6e90*/  STL.64 [R1+0x1b08], R20 ;  /* 0x001b081401007387 */ /* 0x000fe80000100a00 */
[----:B------:R0:W-:Y:S04]  /*6ea0*/  STL.64 [R1+0x450], R8 ;  /* 0x0004500801007387 */ /* 0x0001e80000100a00 */
[----:B------:R1:W3:Y:S04]  /*6eb0*/  LDL.64 R16, [R1+0x58] ;  /* 0x0000580001107983 */ /* 0x0002e80000100a00 */
[----:B0-----:R1:W4:Y:S01]  /*6ec0*/  LDL.64 R8, [R1+0x50] ;  /* 0x0000500001087983 */ /* 0x0013220000100a00 */
[----:B------:R-:W-:-:S02]  /*6ed0*/  IADD3 R2, P3, R20, R26, RZ ;  /* 0x0000001a14027210 */ /* 0x000fc40007f7e0ff */
[----:B------:R-:W-:Y:S02]  /*6ee0*/  MOV R19, c[0x0][0x198] ;  /* 0x0000660000137a02 */ /* 0x000fe40000000f00 */
[----:B------:R-:W-:Y:S01]  /*6ef0*/  LEA.HI.X.SX32 R3, R28, R27, 0x1, P3 ;  /* 0x0000001b1c037211 */ /* 0x000fe200018f0eff */
[----:B------:R-:W-:Y:S01]  /*6f00*/  IMAD.MOV.U32 R12, RZ, RZ, c[0x0][0x198] ;  /* 0x00006600ff0c7624 */ /* 0x000fe200078e00ff */
[----:B------:R-:W-:Y:S01]  /*6f10*/  MOV R28, c[0x0][0x198] ;  /* 0x00006600001c7a02 */ /* 0x000fe20000000f00 */
[----:B------:R-:W-:Y:S01]  /*6f20*/  IMAD R19, R19, 0x1e6, RZ ;  /* 0x000001e613137824 */ /* 0x000fe200078e02ff */
[----:B------:R-:W-:Y:S01]  /*6f30*/  MOV R23, c[0x0][0x198] ;  /* 0x0000660000177a02 */ /* 0x000fe20000000f00 */
[----:B------:R-:W-:Y:S01]  /*6f40*/  IMAD R12, R12, 0xef, RZ ;  /* 0x000000ef0c0c7824 */ /* 0x000fe200078e02ff */
[-C--:B------:R-:W-:Y:S01]  /*6f50*/  IADD3 R6, P6, R21, R26.reuse, RZ ;  /* 0x0000001a15067210 */ /* 0x080fe20007fde0ff */
[----:B------:R-:W-:Y:S01]  /*6f60*/  IMAD R28, R28, 0xf3, RZ ;  /* 0x000000f31c1c7824 */ /* 0x000fe200078e02ff */
[----:B------:R-:W-:-:S02]  /*6f70*/  IADD3 R14, P2, R19, R26, RZ ;  /* 0x0000001a130e7210 */ /* 0x000fc40007f5e0ff */
[----:B------:R-:W-:Y:S02]  /*6f80*/  MOV R24, c[0x0][0x198] ;  /* 0x0000660000187a02 */ /* 0x000fe40000000f00 */
[----:B------:R-:W-:Y:S01]  /*6f90*/  MOV R25, c[0x0][0x198] ;  /* 0x0000660000197a02 */ /* 0x000fe20000000f00 */
[----:B------:R-:W-:Y:S01]  /*6fa0*/  IMAD R23, R23, 0x1ec, RZ ;  /* 0x000001ec17177824 */ /* 0x000fe200078e02ff */
[-C--:B------:R-:W-:Y:S01]  /*6fb0*/  LEA.HI.X.SX32 R7, R12, R27.reuse, 0x1, P6 ;  /* 0x0000001b0c077211 */ /* 0x080fe200030f0eff */
[----:B------:R-:W-:Y:S01]  /*6fc0*/  IMAD R24, R24, 0x1ee, RZ ;  /* 0x000001ee18187824 */ /* 0x000fe200078e02ff */
[----:B------:R-:W-:Y:S01]  /*6fd0*/  LEA.HI.X.SX32 R15, R28, R27, 0x1, P2 ;  /* 0x0000001b1c0f7211 */ /* 0x000fe200010f0eff */
[----:B------:R-:W-:Y:S02]  /*6fe0*/  IMAD.MOV.U32 R28, RZ, RZ, c[0x0][0x198] ;  /* 0x00006600ff1c7624 */ /* 0x000fe400078e00ff */
[----:B------:R-:W-:Y:S01]  /*6ff0*/  IMAD R25, R25, 0x1f6, RZ ;  /* 0x000001f619197824 */ /* 0x000fe200078e02ff */
[----:B------:R0:W-:Y:S01]  /*7000*/  STL.64 [R1+0xb8], R2 ;  /* 0x0000b80201007387 */ /* 0x0001e20000100a00 */
[----:B------:R-:W-:-:S03]  /*7010*/  IMAD R28, R28, 0xf7, RZ ;  /* 0x000000f71c1c7824 */ /* 0x000fc600078e02ff */
[----:B------:R5:W-:Y:S04]  /*7020*/  STL.64 [R1+0xb0], R6 ;  /* 0x0000b00601007387 */ /* 0x000be80000100a00 */
[----:B------:R1:W-:Y:S01]  /*7030*/  STL.64 [R1+0xa0], R14 ;  /* 0x0000a00e01007387 */ /* 0x0003e20000100a00 */
[-C--:B0-----:R-:W-:Y:S02]  /*7040*/  IADD3 R2, P3, R23, R26.reuse, RZ ;  /* 0x0000001a17027210 */ /* 0x081fe40007f7e0ff */
[-C--:B-----5:R-:W-:Y:S02]  /*7050*/  IADD3 R6, P6, R24, R26.reuse, RZ ;  /* 0x0000001a18067210 */ /* 0x0a0fe40007fde0ff */
[----:B------:R-:W-:Y:S02]  /*7060*/  LEA.HI.X.SX32 R3, R4, R27, 0x1, P3 ;  /* 0x0000001b04037211 */ /* 0x000fe400018f0eff */
[----:B-1----:R-:W-:-:S02]  /*7070*/  IADD3 R14, P2, R25, R26, RZ ;  /* 0x0000001a190e7210 */ /* 0x002fc40007f5e0ff */
[----:B------:R-:W-:Y:S02]  /*7080*/  LEA.HI.X.SX32 R7, R28, R27, 0x1, P6 ;  /* 0x0000001b1c077211 */ /* 0x000fe400030f0eff */
[----:B------:R-:W-:Y:S01]  /*7090*/  MOV R12, c[0x0][0x198] ;  /* 0x00006600000c7a02 */ /* 0x000fe20000000f00 */
[----:B------:R0:W-:Y:S01]  /*70a0*/  STL.64 [R1+0x98], R2 ;  /* 0x0000980201007387 */ /* 0x0001e20000100a00 */
[----:B------:R-:W-:-:S03]  /*70b0*/  MOV R0, c[0x0][0x198] ;  /* 0x0000660000007a02 */ /* 0x000fc60000000f00 */
[----:B------:R1:W-:Y:S01]  /*70c0*/  STL.64 [R1+0x90], R6 ;  /* 0x0000900601007387 */ /* 0x0003e20000100a00 */
[----:B------:R-:W-:Y:S02]  /*70d0*/  IMAD R12, R12, 0x1fc, RZ ;  /* 0x000001fc0c0c7824 */ /* 0x000fe400078e02ff */
[----:B------:R-:W-:-:S03]  /*70e0*/  IMAD R0, R0, 0x1fe, RZ ;  /* 0x000001fe00007824 */ /* 0x000fc600078e02ff */
[-C--:B0-----:R-:W-:Y:S02]  /*70f0*/  IADD3 R2, P3, R12, R26.reuse, RZ ;  /* 0x0000001a0c027210 */ /* 0x081fe40007f7e0ff */
[----:B-1----:R-:W-:Y:S02]  /*7100*/  IADD3 R6, P6, R0, R26, RZ ;  /* 0x0000001a00067210 */ /* 0x002fe40007fde0ff */
[----:B------:R-:W-:Y:S02]  /*7110*/  LEA.HI.X.SX32 R3, R5, R27, 0x1, P3 ;  /* 0x0000001b05037211 */ /* 0x000fe400018f0eff */
[----:B--2---:R-:W-:-:S05]  /*7120*/  MOV R11, c[0x0][0x198] ;  /* 0x00006600000b7a02 */ /* 0x004fca0000000f00 */
[----:B------:R-:W-:-:S05]  /*7130*/  IMAD R11, R11, 0xfb, RZ ;  /* 0x000000fb0b0b7824 */ /* 0x000fca00078e02ff */
[----:B------:R-:W-:-:S05]  /*7140*/  LEA.HI.X.SX32 R15, R11, R27, 0x1, P2 ;  /* 0x0000001b0b0f7211 */ /* 0x000fca00010f0eff */
[----:B------:R0:W-:Y:S02]  /*7150*/  STL.64 [R1+0x80], R14 ;  /* 0x0000800e01007387 */ /* 0x0001e40000100a00 */
[----:B0-----:R-:W-:-:S05]  /*7160*/  MOV R14, c[0x0][0x198] ;  /* 0x00006600000e7a02 */ /* 0x001fca0000000f00 */
[----:B------:R-:W-:Y:S01]  /*7170*/  IMAD R14, R14, 0xff, RZ ;  /* 0x000000ff0e0e7824 */ /* 0x000fe200078e02ff */
[----:B------:R-:W-:Y:S04]  /*7180*/  STL.64 [R1+0x70], R2 ;  /* 0x0000700201007387 */ /* 0x000fe80000100a00 */
[----:B------:R-:W-:-:S05]  /*7190*/  LEA.HI.X.SX32 R7, R14, R27, 0x1, P6 ;  /* 0x0000001b0e077211 */ /* 0x000fca00030f0eff */
[----:B------:R0:W-:Y:S04]  /*71a0*/  STL.64 [R1+0x68], R6 ;  /* 0x0000680601007387 */ /* 0x0001e80000100a00 */
[----:B0-----:R-:W2:Y:S01]  /*71b0*/  LDL.LU.64 R6, [R1+0x1b10] ;  /* 0x001b100001067983 */ /* 0x001ea20000300a00 */
[----:B------:R-:W-:-:S05]  /*71c0*/  MOV R3, c[0x0][0x198] ;  /* 0x0000660000037a02 */ /* 0x000fca0000000f00 */
[----:B------:R-:W-:-:S05]  /*71d0*/  IMAD R3, R3, 0x103, RZ ;  /* 0x0000010303037824 */ /* 0x000fca00078e02ff */
[----:B------:R-:W-:Y:S02]  /*71e0*/  LEA.HI.X.SX32 R11, R3, R27, 0x1, P4 ;  /* 0x0000001b030b7211 */ /* 0x000fe400020f0eff */
[----:B----4-:R-:W-:-:S03]  /*71f0*/  MOV R9, c[0x0][0x198] ;  /* 0x0000660000097a02 */ /* 0x010fc60000000f00 */
[----:B------:R0:W-:Y:S02]  /*7200*/  STL [R1+0x64], R11 ;  /* 0x0000640b01007387 */ /* 0x0001e40000100800 */
[----:B------:R-:W-:Y:S01]  /*7210*/  IMAD R9, R9, 0x104, RZ ;  /* 0x0000010409097824 */ /* 0x000fe200078e02ff */
[----:B------:R-:W-:Y:S02]  /*7220*/  MOV R4, c[0x0][0x198] ;  /* 0x0000660000047a02 */ /* 0x000fe40000000f00 */
[----:B0-----:R-:W-:Y:S02]  /*7230*/  MOV R11, c[0x0][0x198] ;  /* 0x00006600000b7a02 */ /* 0x001fe40000000f00 */
[----:B------:R-:W-:-:S03]  /*7240*/  MOV R28, c[0x0][0x198] ;  /* 0x00006600001c7a02 */ /* 0x000fc60000000f00 */
[----:B------:R-:W-:Y:S01]  /*7250*/  IMAD R11, R11, 0x105, RZ ;  /* 0x000001050b0b7824 */ /* 0x000fe200078e02ff */
[----:B---3--:R-:W-:Y:S01]  /*7260*/  LEA.HI.X.SX32 R17, R9, R27, 0x1, P1 ;  /* 0x0000001b09117211 */ /* 0x008fe200008f0eff */
[----:B------:R-:W-:-:S03]  /*7270*/  IMAD R4, R4, 0x20c, RZ ;  /* 0x0000020c04047824 */ /* 0x000fc600078e02ff */
[----:B------:R-:W-:Y:S01]  /*7280*/  LEA.HI.X.SX32 R9, R11, R27, 0x1, P5 ;  /* 0x0000001b0b097211 */ /* 0x000fe200028f0eff */
[----:B------:R-:W-:Y:S01]  /*7290*/  IMAD R28, R28, 0x20e, RZ ;  /* 0x0000020e1c1c7824 */ /* 0x000fe200078e02ff */
[----:B------:R-:W-:Y:S02]  /*72a0*/  MOV R11, c[0x0][0x198] ;  /* 0x00006600000b7a02 */ /* 0x000fe40000000f00 */
[-C--:B------:R-:W-:Y:S02]  /*72b0*/  IADD3 R20, P2, R4, R26.reuse, RZ ;  /* 0x0000001a04147210 */ /* 0x080fe40007f5e0ff */
[----:B------:R-:W-:Y:S01]  /*72c0*/  IADD3 R4, P3, R28, R26, RZ ;  /* 0x0000001a1c047210 */ /* 0x000fe20007f7e0ff */
[----:B------:R-:W-:Y:S02]  /*72d0*/  IMAD R11, R11, 0x107, RZ ;  /* 0x000001070b0b7824 */ /* 0x000fe400078e02ff */
[----:B------:R-:W-:-:S03]  /*72e0*/  IMAD.MOV.U32 R28, RZ, RZ, c[0x0][0x198] ;  /* 0x00006600ff1c7624 */ /* 0x000fc600078e00ff */
[-C--:B------:R-:W-:Y:S01]  /*72f0*/  LEA.HI.X.SX32 R5, R11, R27.reuse, 0x1, P3 ;  /* 0x0000001b0b057211 */ /* 0x080fe200018f0eff */
[----:B------:R-:W-:Y:S01]  /*7300*/  IMAD R28, R28, 0x218, RZ ;  /* 0x000002181c1c7824 */ /* 0x000fe200078e02ff */
[----:B------:R-:W-:Y:S02]  /*7310*/  MOV R11, c[0x0][0x198] ;  /* 0x00006600000b7a02 */ /* 0x000fe40000000f00 */
[----:B------:R-:W-:Y:S02]  /*7320*/  MOV R10, c[0x0][0x198] ;  /* 0x00006600000a7a02 */ /* 0x000fe40000000f00 */
[----:B------:R-:W-:Y:S01]  /*7330*/  IADD3 R2, P4, R28, R26, RZ ;  /* 0x0000001a1c027210 */ /* 0x000fe20007f9e0ff */
[----:B------:R-:W-:Y:S02]  /*7340*/  IMAD R11, R11, 0x10c, RZ ;  /* 0x0000010c0b0b7824 */ /* 0x000fe400078e02ff */
[----:B------:R-:W-:Y:S01]  /*7350*/  IMAD.MOV.U32 R28, RZ, RZ, c[0x0][0x198] ;  /* 0x00006600ff1c7624 */ /* 0x000fe200078e00ff */
[----:B------:R-:W-:Y:S01]  /*7360*/  MOV R15, c[0x0][0x198] ;  /* 0x00006600000f7a02 */ /* 0x000fe20000000f00 */
[----:B------:R-:W-:Y:S01]  /*7370*/  IMAD R10, R10, 0x21a, RZ ;  /* 0x0000021a0a0a7824 */ /* 0x000fe200078e02ff */
[----:B------:R-:W-:Y:S01]  /*7380*/  LEA.HI.X.SX32 R3, R11, R27, 0x1, P4 ;  /* 0x0000001b0b037211 */ /* 0x000fe200020f0eff */
[----:B------:R-:W-:Y:S01]  /*7390*/  IMAD R28, R28, 0x21c, RZ ;  /* 0x0000021c1c1c7824 */ /* 0x000fe200078e02ff */
[----:B------:R-:W-:-:S02]  /*73a0*/  MOV R21, c[0x0][0x198] ;  /* 0x0000660000157a02 */ /* 0x000fc40000000f00 */
[----:B------:R-:W-:Y:S01]  /*73b0*/  MOV R11, c[0x0][0x198] ;  /* 0x00006600000b7a02 */ /* 0x000fe20000000f00 */
[----:B------:R-:W-:Y:S01]  /*73c0*/  IMAD R15, R15, 0x216, RZ ;  /* 0x000002160f0f7824 */ /* 0x000fe200078e02ff */
[-C--:B------:R-:W-:Y:S01]  /*73d0*/  IADD3 R16, P1, R10, R26.reuse, RZ ;  /* 0x0000001a0a107210 */ /* 0x080fe20007f3e0ff */
[----:B------:R-:W-:Y:S01]  /*73e0*/  IMAD R21, R21, 0x106, RZ ;  /* 0x0000010615157824 */ /* 0x000fe200078e02ff */
[-C--:B------:R-:W-:Y:S01]  /*73f0*/  IADD3 R8, P5, R28, R26.reuse, RZ ;  /* 0x0000001a1c087210 */ /* 0x080fe20007fbe0ff */
[----:B------:R-:W-:Y:S01]  /*7400*/  IMAD R11, R11, 0x10e, RZ ;  /* 0x0000010e0b0b7824 */ /* 0x000fe200078e02ff */
[----:B------:R-:W-:Y:S01]  /*7410*/  MOV R10, c[0x0][0x198] ;  /* 0x00006600000a7a02 */ /* 0x000fe20000000f00 */
[----:B------:R-:W-:Y:S01]  /*7420*/  STL [R1+0x5c], R17 ;  /* 0x00005c1101007387 */ /* 0x000fe20000100800 */
[----:B------:R-:W-:Y:S01]  /*7430*/  IMAD.MOV.U32 R28, RZ, RZ, c[0x0][0x198] ;  /* 0x00006600ff1c7624 */ /* 0x000fe200078e00ff */
[----:B------:R-:W-:Y:S02]  /*7440*/  IADD3 R14, P6, R15, R26, RZ ;  /* 0x0000001a0f0e7210 */ /* 0x000fe40007fde0ff */
[----:B------:R0:W-:Y:S01]  /*7450*/  STL [R1+0x54], R9 ;  /* 0x0000540901007387 */ /* 0x0001e20000100800 */
[-C--:B------:R-:W-:Y:S01]  /*7460*/  LEA.HI.X.SX32 R21, R21, R27.reuse, 0x1, P2 ;  /* 0x0000001b15157211 */ /* 0x080fe200010f0eff */
[----:B------:R-:W-:Y:S01]  /*7470*/  IMAD R10, R10, 0x21e, RZ ;  /* 0x0000021e0a0a7824 */ /* 0x000fe200078e02ff */
[----:B------:R-:W-:Y:S01]  /*7480*/  MOV R15, c[0x0][0x198] ;  /* 0x00006600000f7a02 */ /* 0x000fe20000000f00 */
[----:B------:R-:W-:Y:S01]  /*7490*/  IMAD R28, R28, 0x226, RZ ;  /* 0x000002261c1c7824 */ /* 0x000fe200078e02ff */
[----:B0-----:R-:W-:-:S02]  /*74a0*/  LEA.HI.X.SX32 R9, R11, R27, 0x1, P5 ;  /* 0x0000001b0b097211 */ /* 0x001fc400028f0eff */
[----:B------:R-:W-:Y:S01]  /*74b0*/  MOV R11, c[0x0][0x198] ;  /* 0x00006600000b7a02 */ /* 0x000fe20000000f00 */
[----:B------:R0:W-:Y:S01]  /*74c0*/  STL.64 [R1+0x48], R20 ;  /* 0x0000481401007387 */ /* 0x0001e20000100a00 */
[----:B------:R-:W-:Y:S01]  /*74d0*/  IMAD R15, R15, 0x10b, RZ ;  /* 0x0000010b0f0f7824 */ /* 0x000fe200078e02ff */
[----:B------:R-:W-:Y:S02]  /*74e0*/  MOV R17, c[0x0][0x198] ;  /* 0x0000660000117a02 */ /* 0x000fe40000000f00 */
[----:B------:R1:W-:Y:S01]  /*74f0*/  STL.64 [R1+0x40], R4 ;  /* 0x0000400401007387 */ /* 0x0003e20000100a00 */
[----:B------:R-:W-:Y:S01]  /*7500*/  IMAD R11, R11, 0x113, RZ ;  /* 0x000001130b0b7824 */ /* 0x000fe200078e02ff */
[----:B------:R-:W-:Y:S01]  /*7510*/  LEA.HI.X.SX32 R15, R15, R27, 0x1, P6 ;  /* 0x0000001b0f0f7211 */ /* 0x000fe200030f0eff */
[----:B------:R-:W-:Y:S01]  /*7520*/  IMAD R17, R17, 0x10d, RZ ;  /* 0x0000010d11117824 */ /* 0x000fe200078e02ff */
[----:B0-----:R-:W-:Y:S02]  /*7530*/  IADD3 R20, P2, R10, R26, RZ ;  /* 0x0000001a0a147210 */ /* 0x001fe40007f5e0ff */
[----:B------:R-:W-:-:S02]  /*7540*/  MOV R10, c[0x0][0x198] ;  /* 0x00006600000a7a02 */ /* 0x000fc40000000f00 */
[----:B-1----:R-:W-:Y:S01]  /*7550*/  IADD3 R4, P3, R28, R26, RZ ;  /* 0x0000001a1c047210 */ /* 0x002fe20007f7e0ff */
[----:B------:R-:W-:Y:S02]  /*7560*/  IMAD.MOV.U32 R28, RZ, RZ, c[0x0][0x198] ;  /* 0x00006600ff1c7624 */ /* 0x000fe400078e00ff */
[----:B------:R-:W-:Y:S01]  /*7570*/  IMAD R10, R10, 0x228, RZ ;  /* 0x000002280a0a7824 */ /* 0x000fe200078e02ff */
[-C--:B------:R-:W-:Y:S01]  /*7580*/  LEA.HI.X.SX32 R5, R11, R27.reuse, 0x1, P3 ;  /* 0x0000001b0b057211 */ /* 0x080fe200018f0eff */
[----:B------:R-:W-:Y:S01]  /*7590*/  IMAD R28, R28, 0x22a, RZ ;  /* 0x0000022a1c1c7824 */ /* 0x000fe200078e02ff */
[----:B------:R-:W-:Y:S01]  /*75a0*/  MOV R11, c[0x0][0x198] ;  /* 0x00006600000b7a02 */ /* 0x000fe20000000f00 */
[----:B------:R0:W-:Y:S01]  /*75b0*/  STL.64 [R1+0x38], R14 ;  /* 0x0000380e01007387 */ /* 0x0001e20000100a00 */
[----:B------:R-:W-:Y:S02]  /*75c0*/  LEA.HI.X.SX32 R17, R17, R27, 0x1, P1 ;  /* 0x0000001b11117211 */ /* 0x000fe400008f0eff */
[----:B------:R-:W-:Y:S01]  /*75d0*/  MOV R21, c[0x0][0x198] ;  /* 0x0000660000157a02 */ /* 0x000fe20000000f00 */
[----:B------:R1:W-:Y:S01]  /*75e0*/  STL.64 [R1+0x30], R2 ;  /* 0x0000300201007387 */ /* 0x0003e20000100a00 */
[----:B------:R-:W-:-:S03]  /*75f0*/  IMAD R11, R11, 0x115, RZ ;  /* 0x000001150b0b7824 */ /* 0x000fc600078e02ff */
[----:B------:R3:W-:Y:S01]  /*7600*/  STL.64 [R1+0xbc8], R16 ;  /* 0x000bc81001007387 */ /* 0x0007e20000100a00 */
[-C--:B0-----:R-:W-:Y:S02]  /*7610*/  IADD3 R14, P6, R10, R26.reuse, RZ ;  /* 0x0000001a0a0e7210 */ /* 0x081fe40007fde0ff */
[----:B------:R-:W-:Y:S02]  /*7620*/  MOV R10, c[0x0][0x198] ;  /* 0x00006600000a7a02 */ /* 0x000fe40000000f00 */
[-C--:B-1----:R-:W-:Y:S01]  /*7630*/  IADD3 R2, P4, R28, R26.reuse, RZ ;  /* 0x0000001a1c027210 */ /* 0x082fe20007f9e0ff */
[----:B------:R-:W-:Y:S01]  /*7640*/  IMAD.MOV.U32 R28, RZ, RZ, c[0x0][0x198] ;  /* 0x00006600ff1c7624 */ /* 0x000fe200078e00ff */
[----:B------:R-:W-:Y:S01]  /*7650*/  MOV R15, c[0x0][0x198] ;  /* 0x00006600000f7a02 */ /* 0x000fe20000000f00 */
[----:B------:R-:W-:Y:S01]  /*7660*/  IMAD R21, R21, 0x10f, RZ ;  /* 0x0000010f15157824 */ /* 0x000fe200078e02ff */
[-C--:B------:R-:W-:Y:S01]  /*7670*/  LEA.HI.X.SX32 R3, R11, R27.reuse, 0x1, P4 ;  /* 0x0000001b0b037211 */ /* 0x080fe200020f0eff */
[----:B------:R-:W-:Y:S01]  /*7680*/  IMAD R10, R10, 0x22c, RZ ;  /* 0x0000022c0a0a7824 */ /* 0x000fe200078e02ff */
[----:B---3--:R-:W-:Y:S01]  /*7690*/  MOV R17, c[0x0][0x198] ;  /* 0x0000660000117a02 */ /* 0x008fe20000000f00 */
[----:B------:R-:W-:Y:S01]  /*76a0*/  IMAD R28, R28, 0x22e, RZ ;  /* 0x0000022e1c1c7824 */ /* 0x000fe200078e02ff */
[----:B------:R-:W-:Y:S01]  /*76b0*/  MOV R11, c[0x0][0x198] ;  /* 0x00006600000b7a02 */ /* 0x000fe20000000f00 */
[----:B------:R-:W-:Y:S01]  /*76c0*/  IMAD R15, R15, 0x114, RZ ;  /* 0x000001140f0f7824 */ /* 0x000fe200078e02ff */
[----:B------:R-:W-:Y:S01]  /*76d0*/  LEA.HI.X.SX32 R21, R21, R27, 0x1, P2 ;  /* 0x0000001b15157211 */ /* 0x000fe200010f0eff */
[----:B------:R-:W-:Y:S01]  /*76e0*/  IMAD R17, R17, 0x116, RZ ;  /* 0x0000011611117824 */ /* 0x000fe200078e02ff */
[----:B------:R-:W-:Y:S01]  /*76f0*/  IADD3 R16, P1, R10, R26, RZ ;  /* 0x0000001a0a107210 */ /* 0x000fe20007f3e0ff */
[----:B------:R0:W-:Y:S01]  /*7700*/  STL.64 [R1+0xbd0], R8 ;  /* 0x000bd00801007387 */ /* 0x0001e20000100a00 */
[----:B------:R-:W-:Y:S01]  /*7710*/  IMAD R11, R11, 0x117, RZ ;  /* 0x000001170b0b7824 */ /* 0x000fe200078e02ff */
[----:B------:R-:W-:-:S02]  /*7720*/  MOV R10, c[0x0][0x198] ;  /* 0x00006600000a7a02 */ /* 0x000fc40000000f00 */
[-C--:B------:R-:W-:Y:S01]  /*7730*/  LEA.HI.X.SX32 R15, R15, R27.reuse, 0x1, P6 ;  /* 0x0000001b0f0f7211 */ /* 0x080fe200030f0eff */
[----:B------:R1:W-:Y:S01]  /*7740*/  STL.64 [R1+0xbd8], R20 ;  /* 0x000bd81401007387 */ /* 0x0003e20000100a00 */
[-C--:B------:R-:W-:Y:S01]  /*7750*/  LEA.HI.X.SX32 R17, R17, R27.reuse, 0x1, P1 ;  /* 0x0000001b11117211 */ /* 0x080fe200008f0eff */
[----:B------:R-:W-:Y:S01]  /*7760*/  IMAD R10, R10, 0x236, RZ ;  /* 0x000002360a0a7824 */ /* 0x000fe200078e02ff */
[----:B0-----:R-:W-:Y:S01]  /*7770*/  IADD3 R8, P5, R28, R26, RZ ;  /* 0x0000001a1c087210 */ /* 0x001fe20007fbe0ff */
[----:B------:R0:W-:Y:S03]  /*7780*/  STL.64 [R1+0x28], R4 ;  /* 0x0000280401007387 */ /* 0x0001e60000100a00 */
[----:B------:R-:W-:Y:S02]  /*7790*/  LEA.HI.X.SX32 R9, R11, R27, 0x1, P5 ;  /* 0x0000001b0b097211 */ /* 0x000fe400028f0eff */
[----:B-1----:R-:W-:Y:S01]  /*77a0*/  MOV R21, c[0x0][0x198] ;  /* 0x0000660000157a02 */ /* 0x002fe20000000f00 */
[----:B------:R-:W-:Y:S01]  /*77b0*/  STL.64 [R1+0xbe0], R14 ;  /* 0x000be00e01007387 */ /* 0x000fe20000100a00 */
[----:B------:R-:W-:-:S03]  /*77c0*/  IMAD.MOV.U32 R28, RZ, RZ, c[0x0][0x198] ;  /* 0x00006600ff1c7624 */ /* 0x000fc600078e00ff */
[----:B------:R-:W-:Y:S01]  /*77d0*/  STL.64 [R1+0xcd0], R2 ;  /* 0x000cd00201007387 */ /* 0x000fe20000100a00 */
[----:B------:R-:W-:Y:S01]  /*77e0*/  IMAD R21, R21, 0x11b, RZ ;  /* 0x0000011b15157824 */ /* 0x000fe200078e02ff */
[----:B------:R-:W-:Y:S02]  /*77f0*/  IADD3 R20, P2, R10, R26, RZ ;  /* 0x0000001a0a147210 */ /* 0x000fe40007f5e0ff */
[----:B------:R-:W-:Y:S01]  /*7800*/  STL.64 [R1+0xcd8], R16 ;  /* 0x000cd81001007387 */ /* 0x000fe20000100a00 */
[----:B------:R-:W-:-:S03]  /*7810*/  IMAD R28, R28, 0x238, RZ ;  /* 0x000002381c1c7824 */ /* 0x000fc600078e02ff */
[----:B------:R1:W-:Y:S01]  /*7820*/  STL.64 [R1+0xce0], R8 ;  /* 0x000ce00801007387 */ /* 0x0003e20000100a00 */
[----:B------:R-:W-:Y:S02]  /*7830*/  LEA.HI.X.SX32 R21, R21, R27, 0x1, P2 ;  /* 0x0000001b15157211 */ /* 0x000fe400010f0eff */
[----:B------:R-:W-:Y:S02]  /*7840*/  MOV R10, c[0x0][0x198] ;  /* 0x00006600000a7a02 */ /* 0x000fe40000000f00 */
[----:B0-----:R-:W-:Y:S02]  /*7850*/  IADD3 R4, P3, R28, R26, RZ ;  /* 0x0000001a1c047210 */ /* 0x001fe40007f7e0ff */
[----:B-1----:R-:W-:Y:S01]  /*7860*/  MOV R8, c[0x0][0x198] ;  /* 0x0000660000087a02 */ /* 0x002fe20000000f00 */
[----:B------:R-:W-:-:S04]  /*7870*/  IMAD.MOV.U32 R28, RZ, RZ, c[0x0][0x198] ;  /* 0x00006600ff1c7624 */ /* 0x000fc800078e00ff */
[----:B------:R-:W-:Y:S01]  /*7880*/  IMAD R8, R8, 0x248, RZ ;  /* 0x0000024808087824 */ /* 0x000fe200078e02ff */
[----:B------:R0:W-:Y:S01]  /*7890*/  STL.64 [R1+0x20], R20 ;  /* 0x0000201401007387 */ /* 0x0001e20000100a00 */
[----:B------:R-:W-:Y:S02]  /*78a0*/  IMAD R10, R10, 0x23a, RZ ;  /* 0x0000023a0a0a7824 */ /* 0x000fe400078e02ff */
[----:B------:R-:W-:-:S03]  /*78b0*/  IMAD R28, R28, 0x23c, RZ ;  /* 0x0000023c1c1c7824 */ /* 0x000fc600078e02ff */
[-C--:B------:R-:W-:Y:S02]  /*78c0*/  IADD3 R14, P6, R10, R26.reuse, RZ ;  /* 0x0000001a0a0e7210 */ /* 0x080fe40007fde0ff */
[-C--:B0-----:R-:W-:Y:S02]  /*78d0*/  IADD3 R20, P2, R8, R26.reuse, RZ ;  /* 0x0000001a08147210 */ /* 0x081fe40007f5e0ff */
[----:B------:R-:W-:Y:S02]  /*78e0*/  MOV R8, c[0x0][0x198] ;  /* 0x0000660000087a02 */ /* 0x000fe40000000f00 */
[----:B------:R-:W-:Y:S02]  /*78f0*/  MOV R10, c[0x0][0x198] ;  /* 0x00006600000a7a02 */ /* 0x000fe40000000f00 */
[----:B------:R-:W-:Y:S01]  /*7900*/  IADD3 R2, P4, R28, R26, RZ ;  /* 0x0000001a1c027210 */ /* 0x000fe20007f9e0ff */
[----:B------:R-:W-:Y:S01]  /*7910*/  IMAD R8, R8, 0x11d, RZ ;  /* 0x0000011d08087824 */ /* 0x000fe200078e02ff */
[----:B------:R-:W-:Y:S01]  /*7920*/  MOV R9, c[0x0][0x198] ;  /* 0x0000660000097a02 */ /* 0x000fe20000000f00 */
[----:B------:R-:W-:-:S02]  /*7930*/  IMAD.MOV.U32 R28, RZ, RZ, c[0x0][0x198] ;  /* 0x00006600ff1c7624 */ /* 0x000fc400078e00ff */
[----:B------:R-:W-:Y:S01]  /*7940*/  IMAD R10, R10, 0x23e, RZ ;  /* 0x0000023e0a0a7824 */ /* 0x000fe200078e02ff */
[-C--:B------:R-:W-:Y:S01]  /*7950*/  LEA.HI.X.SX32 R15, R8, R27.reuse, 0x1, P6 ;  /* 0x0000001b080f7211 */ /* 0x080fe200030f0eff */
[----:B------:R-:W-:Y:S01]  /*7960*/  IMAD R28, R28, 0x246, RZ ;  /* 0x000002461c1c7824 */ /* 0x000fe200078e02ff */
[----:B------:R-:W-:Y:S01]  /*7970*/  MOV R8, c[0x0][0x198] ;  /* 0x0000660000087a02 */ /* 0x000fe20000000f00 */
[----:B------:R-:W-:Y:S01]  /*7980*/  IMAD R9, R9, 0x11c, RZ ;  /* 0x0000011c09097824 */ /* 0x000fe200078e02ff */
[-C--:B------:R-:W-:Y:S02]  /*7990*/  IADD3 R16, P1, R10, R26.reuse, RZ ;  /* 0x0000001a0a107210 */ /* 0x080fe40007f3e0ff */
[----:B------:R-:W-:Y:S01]  /*79a0*/  IADD3 R10, P5, R28, R26, RZ ;  /* 0x0000001a1c0a7210 */ /* 0x000fe20007fbe0ff */
[----:B------:R-:W-:Y:S01]  /*79b0*/  IMAD R8, R8, 0x11f, RZ ;  /* 0x0000011f08087824 */ /* 0x000fe200078e02ff */
[----:B------:R-:W-:Y:S01]  /*79c0*/  LEA.HI.X.SX32 R5, R9, R27, 0x1, P3 ;  /* 0x0000001b09057211 */ /* 0x000fe200018f0eff */
[----:B------:R-:W-:-:S03]  /*79d0*/  IMAD.MOV.U32 R28, RZ, RZ, c[0x0][0x198] ;  /* 0x00006600ff1c7624 */ /* 0x000fc600078e00ff */
[----:B------:R-:W-:Y:S01]  /*79e0*/  LEA.HI.X.SX32 R17, R8, R27, 0x1, P1 ;  /* 0x0000001b08117211 */ /* 0x000fe200008f0eff */
[----:B------:R0:W-:Y:S04]  /*79f0*/  STL.64 [R1+0xbe8], R4 ;  /* 0x000be80401007387 */ /* 0x0001e80000100a00 */
[----:B------:R1:W-:Y:S01]  /*7a00*/  STL.64 [R1+0xce8], R14 ;  /* 0x000ce80e01007387 */ /* 0x0003e20000100a00 */
[----:B------:R-:W-:-:S05]  /*7a10*/  IMAD R28, R28, 0x24a, RZ ;  /* 0x0000024a1c1c7824 */ /* 0x000fca00078e02ff */
[-C--:B0-----:R-:W-:Y:S01]  /*7a20*/  IADD3 R4, P3, R28, R26.reuse, RZ ;  /* 0x0000001a1c047210 */ /* 0x081fe20007f7e0ff */
[----:B------:R-:W-:Y:S01]  /*7a30*/  IMAD.MOV.U32 R9, RZ, RZ, c[0x0][0x198] ;  /* 0x00006600ff097624 */ /* 0x000fe200078e00ff */
[----:B------:R-:W-:Y:S02]  /*7a40*/  MOV R28, c[0x0][0x198] ;  /* 0x00006600001c7a02 */ /* 0x000fe40000000f00 */
[----:B-1----:R-:W-:Y:S01]  /*7a50*/  MOV R15, c[0x0][0x198] ;  /* 0x00006600000f7a02 */ /* 0x002fe20000000f00 */
[----:B------:R-:W-:Y:S02]  /*7a60*/  IMAD R9, R9, 0x24c, RZ ;  /* 0x0000024c09097824 */ /* 0x000fe400078e02ff */
[----:B------:R-:W-:Y:S02]  /*7a70*/  IMAD R28, R28, 0x24e, RZ ;  /* 0x0000024e1c1c7824 */ /* 0x000fe400078e02ff */
[----:B------:R-:W-:Y:S01]  /*7a80*/  IMAD R15, R15, 0x126, RZ ;  /* 0x000001260f0f7824 */ /* 0x000fe200078e02ff */
[----:B------:R-:W-:-:S04]  /*7a90*/  IADD3 R14, P6, R9, R26, RZ ;  /* 0x0000001a090e7210 */ /* 0x000fc80007fde0ff */
[-C--:B------:R-:W-:Y:S02]  /*7aa0*/  LEA.HI.X.SX32 R15, R15, R27.reuse, 0x1, P6 ;  /* 0x0000001b0f0f7211 */ /* 0x080fe400030f0eff */
[----:B------:R-:W-:Y:S02]  /*7ab0*/  MOV R9, c[0x0][0x198] ;  /* 0x0000660000097a02 */ /* 0x000fe40000000f00 */
[----:B--2---:R-:W-:Y:S01]  /*7ac0*/  LEA.HI.X.SX32 R3, R7, R27, 0x1, P4 ;  /* 0x0000001b07037211 */ /* 0x004fe200020f0eff */
[----:B------:R-:W-:-:S04]  /*7ad0*/  IMAD.MOV.U32 R7, RZ, RZ, c[0x0][0x198] ;  /* 0x00006600ff077624 */ /* 0x000fc800078e00ff */
[----:B------:R-:W-:Y:S01]  /*7ae0*/  IMAD R7, R7, 0x123, RZ ;  /* 0x0000012307077824 */ /* 0x000fe200078e02ff */
[----:B------:R-:W-:Y:S04]  /*7af0*/  STL.64 [R1+0xdd0], R2 ;  /* 0x000dd00201007387 */ /* 0x000fe80000100a00 */
[----:B------:R-:W-:-:S05]  /*7b00*/  LEA.HI.X.SX32 R11, R7, R27, 0x1, P5 ;  /* 0x0000001b070b7211 */ /* 0x000fca00028f0eff */
[----:B------:R-:W-:Y:S04]  /*7b10*/  STL.64 [R1+0x18], R10 ;  /* 0x0000180a01007387 */ /* 0x000fe80000100a00 */
[----:B------:R0:W-:Y:S01]  /*7b20*/  STL.64 [R1+0xdd8], R16 ;  /* 0x000dd81001007387 */ /* 0x0001e20000100a00 */
[----:B------:R-:W-:Y:S01]  /*7b30*/  LEA.HI.X.SX32 R21, R6, R27, 0x1, P2 ;  /* 0x0000001b06157211 */ /* 0x000fe200010f0eff */
[----:B0-----:R-:W-:-:S04]  /*7b40*/  IMAD.MOV.U32 R17, RZ, RZ, c[0x0][0x198] ;  /* 0x00006600ff117624 */ /* 0x001fc800078e00ff */
[----:B------:R-:W-:Y:S01]  /*7b50*/  IMAD R17, R17, 0x125, RZ ;  /* 0x0000012511117824 */ /* 0x000fe200078e02ff */
[----:B------:R0:W-:Y:S04]  /*7b60*/  STL.64 [R1+0xbf0], R20 ;  /* 0x000bf01401007387 */ /* 0x0001e80000100a00 */
[----:B------:R-:W-:Y:S01]  /*7b70*/  LEA.HI.X.SX32 R5, R17, R27, 0x1, P3 ;  /* 0x0000001b11057211 */ /* 0x000fe200018f0eff */
[----:B0-----:R-:W2:Y:S04]  /*7b80*/  LDL.LU.64 R20, [R1+0x1b08] ;  /* 0x001b080001147983 */ /* 0x001ea80000300a00 */
[----:B------:R0:W-:Y:S01]  /*7b90*/  STL.64 [R1+0xcf0], R4 ;  /* 0x000cf00401007387 */ /* 0x0001e20000100a00 */
[----:B------:R-:W-:-:S02]  /*7ba0*/  IADD3 R2, P4, R28, R26, RZ ;  /* 0x0000001a1c027210 */ /* 0x000fc40007f9e0ff */
[----:B0-----:R-:W-:-:S05]  /*7bb0*/  MOV R5, c[0x0][0x198] ;  /* 0x0000660000057a02 */ /* 0x001fca0000000f00 */
[----:B------:R-:W-:Y:S01]  /*7bc0*/  IMAD R5, R5, 0x127, RZ ;  /* 0x0000012705057824 */ /* 0x000fe200078e02ff */
[----:B------:R-:W-:Y:S04]  /*7bd0*/  STL.64 [R1+0xde0], R14 ;  /* 0x000de00e01007387 */ /* 0x000fe80000100a00 */
[----:B------:R-:W-:Y:S01]  /*7be0*/  LEA.HI.X.SX32 R3, R5, R27, 0x1, P4 ;  /* 0x0000001b05037211 */ /* 0x000fe200020f0eff */
[----:B------:R-:W-:-:S04]  /*7bf0*/  IMAD R9, R9, 0x256, RZ ;  /* 0x0000025609097824 */ /* 0x000fc800078e02ff */
[----:B------:R0:W-:Y:S01]  /*7c00*/  STL.64 [R1+0xde8], R2 ;  /* 0x000de80201007387 */ /* 0x0001e20000100a00 */
[----:B------:R-:W-:Y:S02]  /*7c10*/  IADD3 R8, P1, R9, R26, RZ ;  /* 0x0000001a09087210 */ /* 0x000fe40007f3e0ff */
[----:B0-----:R-:W-:-:S05]  /*7c20*/  MOV R2, c[0x0][0x198] ;  /* 0x0000660000027a02 */ /* 0x001fca0000000f00 */
[----:B------:R-:W-:-:S05]  /*7c30*/  IMAD R2, R2, 0x12b, RZ ;  /* 0x0000012b02027824 */ /* 0x000fca00078e02ff */
[----:B------:R-:W-:-:S05]  /*7c40*/  LEA.HI.X.SX32 R9, R2, R27, 0x1, P1 ;  /* 0x0000001b02097211 */ /* 0x000fca00008f0eff */
[----:B------:R0:W-:Y:S04]  /*7c50*/  STL.64 [R1+0x10], R8 ;  /* 0x0000100801007387 */ /* 0x0001e80000100a00 */
[----:B0-----:R-:W3:Y:S01]  /*7c60*/  LDL.LU.64 R8, [R1+0x1b00] ;  /* 0x001b000001087983 */ /* 0x001ee20000300a00 */
[----:B------:R-:W-:-:S05]  /*7c70*/  MOV R28, c[0x0][0x198] ;  /* 0x00006600001c7a02 */ /* 0x000fca0000000f00 */
[----:B------:R-:W-:-:S05]  /*7c80*/  IMAD R28, R28, 0x258, RZ ;  /* 0x000002581c1c7824 */ /* 0x000fca00078e02ff */
[----:B------:R-:W-:Y:S02]  /*7c90*/  IADD3 R10, P5, R28, R26, RZ ;  /* 0x0000001a1c0a7210 */ /* 0x000fe40007fbe0ff */
[----:B------:R-:W-:-:S05]  /*7ca0*/  MOV R28, c[0x0][0x198] ;  /* 0x00006600001c7a02 */ /* 0x000fca0000000f00 */
[----:B------:R-:W-:Y:S02]  /*7cb0*/  IMAD R28, R28, 0x25c, RZ ;  /* 0x0000025c1c1c7824 */ /* 0x000fe400078e02ff */
[----:B------:R-:W-:-:S03]  /*7cc0*/  IMAD.MOV.U32 R4, RZ, RZ, c[0x0][0x198] ;  /* 0x00006600ff047624 */ /* 0x000fc600078e00ff */
[----:B------:R-:W-:Y:S02]  /*7cd0*/  IADD3 R16, P3, R28, R26, RZ ;  /* 0x0000001a1c107210 */ /* 0x000fe40007f7e0ff */
[----:B------:R-:W-:Y:S01]  /*7ce0*/  MOV R28, c[0x0][0x198] ;  /* 0x00006600001c7a02 */ /* 0x000fe20000000f00 */
[----:B------:R-:W-:Y:S01]  /*7cf0*/  IMAD R4, R4, 0x25e, RZ ;  /* 0x0000025e04047824 */ /* 0x000fe200078e02ff */
[----:B------:R-:W-:-:S03]  /*7d00*/  MOV R7, c[0x0][0x198] ;  /* 0x0000660000077a02 */ /* 0x000fc60000000f00 */
[----:B------:R-:W-:Y:S01]  /*7d10*/  IMAD R28, R28, 0x266, RZ ;  /* 0x000002661c1c7824 */ /* 0x000fe200078e02ff */
[----:B------:R-:W-:Y:S01]  /*7d20*/  IADD3 R14, P6, R4, R26, RZ ;  /* 0x0000001a040e7210 */ /* 0x000fe20007fde0ff */
[----:B------:R-:W-:-:S03]  /*7d30*/  IMAD R7, R7, 0x25a, RZ ;  /* 0x0000025a07077824 */ /* 0x000fc600078e02ff */
[-C--:B------:R-:W-:Y:S01]  /*7d40*/  IADD3 R4, P4, R28, R26.reuse, RZ ;  /* 0x0000001a1c047210 */ /* 0x080fe20007f9e0ff */
[----:B------:R-:W-:Y:S01]  /*7d50*/  IMAD.MOV.U32 R28, RZ, RZ, c[0x0][0x198] ;  /* 0x00006600ff1c7624 */ /* 0x000fe200078e00ff */
[----:B------:R-:W-:Y:S02]  /*7d60*/  IADD3 R6, P2, R7, R26, RZ ;  /* 0x0000001a07067210 */ /* 0x000fe40007f5e0ff */
[----:B------:R-:W-:Y:S01]  /*7d70*/  MOV R7, c[0x0][0x198] ;  /* 0x0000660000077a02 */ /* 0x000fe20000000f00 */
[----:B------:R-:W-:-:S04]  /*7d80*/  IMAD R28, R28, 0x26a, RZ ;  /* 0x0000026a1c1c7824 */ /* 0x000fc800078e02ff */
[----:B------:R-:W-:Y:S01]  /*7d90*/  IMAD R7, R7, 0x12d, RZ ;  /* 0x0000012d07077824 */ /* 0x000fe200078e02ff */
[----:B------:R-:W-:Y:S02]  /*7da0*/  MOV R3, c[0x0][0x198] ;  /* 0x0000660000037a02 */ /* 0x000fe40000000f00 */
[-C--:B------:R-:W-:Y:S02]  /*7db0*/  LEA.HI.X.SX32 R17, R13, R27.reuse, 0x1, P3 ;  /* 0x0000001b0d117211 */ /* 0x080fe400018f0eff */
[----:B------:R-:W-:Y:S02]  /*7dc0*/  LEA.HI.X.SX32 R7, R7, R27, 0x1, P2 ;  /* 0x0000001b07077211 */ /* 0x000fe400010f0eff */
[----:B------:R-:W-:Y:S02]  /*7dd0*/  MOV R13, c[0x0][0x198] ;  /* 0x00006600000d7a02 */ /* 0x000fe40000000f00 */
[----:B------:R-:W-:Y:S01]  /*7de0*/  MOV R15, c[0x0][0x198] ;  /* 0x00006600000f7a02 */ /* 0x000fe20000000f00 */
[----:B------:R-:W-:-:S02]  /*7df0*/  IMAD R3, R3, 0x268, RZ ;  /* 0x0000026803037824 */ /* 0x000fc400078e02ff */
[----:B------:R-:W-:Y:S02]  /*7e00*/  IMAD R13, R13, 0x133, RZ ;  /* 0x000001330d0d7824 */ /* 0x000fe400078e02ff */
[----:B------:R-:W-:Y:S01]  /*7e10*/  IMAD R15, R15, 0x12f, RZ ;  /* 0x0000012f0f0f7824 */ /* 0x000fe200078e02ff */
[----:B------:R-:W-:Y:S02]  /*7e20*/  IADD3 R2, P1, R3, R26, RZ ;  /* 0x0000001a03027210 */ /* 0x000fe40007f3e0ff */
[-C--:B------:R-:W-:Y:S02]  /*7e30*/  LEA.HI.X.SX32 R5, R13, R27.reuse, 0x1, P4 ;  /* 0x0000001b0d057211 */ /* 0x080fe400020f0eff */
[----:B------:R-:W-:Y:S02]  /*7e40*/  LEA.HI.X.SX32 R15, R15, R27, 0x1, P6 ;  /* 0x0000001b0f0f7211 */ /* 0x000fe400030f0eff */
[----:B------:R-:W-:Y:S02]  /*7e50*/  MOV R3, c[0x0][0x198] ;  /* 0x0000660000037a02 */ /* 0x000fe40000000f00 */
[----:B------:R-:W-:-:S03]  /*7e60*/  MOV R13, c[0x0][0x198] ;  /* 0x00006600000d7a02 */ /* 0x000fc60000000f00 */
[----:B------:R-:W-:Y:S02]  /*7e70*/  IMAD R3, R3, 0x134, RZ ;  /* 0x0000013403037824 */ /* 0x000fe400078e02ff */
[----:B------:R-:W-:-:S03]  /*7e80*/  IMAD R13, R13, 0x135, RZ ;  /* 0x000001350d0d7824 */ /* 0x000fc600078e02ff */
[-C--:B------:R-:W-:Y:S02]  /*7e90*/  LEA.HI.X.SX32 R3, R3, R27.reuse, 0x1, P1 ;  /* 0x0000001b03037211 */ /* 0x080fe400008f0eff */
[----:B---3--:R-:W-:-:S05]  /*7ea0*/  LEA.HI.X.SX32 R11, R9, R27, 0x1, P5 ;  /* 0x0000001b090b7211 */ /* 0x008fca00028f0eff */
[----:B------:R0:W-:Y:S02]  /*7eb0*/  STL.64 [R1+0xbf8], R10 ;  /* 0x000bf80a01007387 */ /* 0x0001e40000100a00 */
[----:B0-----:R-:W-:Y:S02]  /*7ec0*/  IADD3 R10, P5, R28, R26, RZ ;  /* 0x0000001a1c0a7210 */ /* 0x001fe40007fbe0ff */
[----:B------:R-:W-:Y:S01]  /*7ed0*/  MOV R28, c[0x0][0x198] ;  /* 0x00006600001c7a02 */ /* 0x000fe20000000f00 */
[----:B------:R-:W-:Y:S04]  /*7ee0*/  STL.64 [R1+0xcf8], R6 ;  /* 0x000cf80601007387 */ /* 0x000fe80000100a00 */
[----:B------:R-:W-:Y:S01]  /*7ef0*/  IMAD R28, R28, 0x26e, RZ ;  /* 0x0000026e1c1c7824 */ /* 0x000fe200078e02ff */
[----:B------:R0:W-:Y:S01]  /*7f00*/  STL.64 [R1+0xdf0], R16 ;  /* 0x000df01001007387 */ /* 0x0001e20000100a00 */
[----:B------:R-:W-:-:S03]  /*7f10*/  MOV R9, c[0x0][0x198] ;  /* 0x0000660000097a02 */ /* 0x000fc60000000f00 */
[----:B------:R-:W-:Y:S01]  /*7f20*/  STL.64 [R1+0xdf8], R14 ;  /* 0x000df80e01007387 */ /* 0x000fe20000100a00 */
[-C--:B0-----:R-:W-:Y:S01]  /*7f30*/  IADD3 R16, P3, R28, R26.reuse, RZ ;  /* 0x0000001a1c107210 */ /* 0x081fe20007f7e0ff */
[----:B------:R-:W-:Y:S02]  /*7f40*/  IMAD.MOV.U32 R28, RZ, RZ, c[0x0][0x198] ;  /* 0x00006600ff1c7624 */ /* 0x000fe400078e00ff */
[----:B------:R-:W-:Y:S02]  /*7f50*/  IMAD R9, R9, 0x26c, RZ ;  /* 0x0000026c09097824 */ /* 0x000fe400078e02ff */
[----:B------:R-:W-:Y:S01]  /*7f60*/  IMAD R28, R28, 0x278, RZ ;  /* 0x000002781c1c7824 */ /* 0x000fe200078e02ff */
[----:B------:R0:W-:Y:S02]  /*7f70*/  STL.64 [R1+0x8], R4 ;  /* 0x0000080401007387 */ /* 0x0001e40000100a00 */
[----:B------:R-:W-:Y:S02]  /*7f80*/  IADD3 R6, P2, R9, R26, RZ ;  /* 0x0000001a09067210 */ /* 0x000fe40007f5e0ff */
[----:B------:R-:W-:-:S02]  /*7f90*/  MOV R9, c[0x0][0x198] ;  /* 0x0000660000097a02 */ /* 0x000fc40000000f00 */
[----:B------:R-:W-:Y:S02]  /*7fa0*/  LEA.HI.X.SX32 R11, R13, R27, 0x1, P5 ;  /* 0x0000001b0d0b7211 */ /* 0x000fe400028f0eff */
[----:B0-----:R-:W-:Y:S01]  /*7fb0*/  IADD3 R4, P4, R28, R26, RZ ;  /* 0x0000001a1c047210 */ /* 0x001fe20007f9e0ff */
[----:B------:R-:W-:Y:S01]  /*7fc0*/  IMAD.MOV.U32 R28, RZ, RZ, c[0x0][0x198] ;  /* 0x00006600ff1c7624 */ /* 0x000fe200078e00ff */
[----:B------:R-:W-:Y:S03]  /*7fd0*/  STL.64 [R1+0xc00], R2 ;  /* 0x000c000201007387 */ /* 0x000fe60000100a00 */
[----:B------:R-:W-:Y:S01]  /*7fe0*/  IMAD R28, R28, 0x27c, RZ ;  /* 0x0000027c1c1c7824 */ /* 0x000fe200078e02ff */
[----:B------:R0:W-:Y:S01]  /*7ff0*/  STL.64 [R1+0xd00], R10 ;  /* 0x000d000a01007387 */ /* 0x0001e20000100a00 */
[----:B------:R-:W-:Y:S02]  /*8000*/  IMAD R9, R9, 0x276, RZ ;  /* 0x0000027609097824 */ /* 0x000fe400078e02ff */
[----:B------:R-:W-:-:S03]  /*8010*/  IMAD.MOV.U32 R13, RZ, RZ, c[0x0][0x198] ;  /* 0x00006600ff0d7624 */ /* 0x000fc600078e00ff */
[-C--:B------:R-:W-:Y:S01]  /*8020*/  IADD3 R14, P6, R9, R26.reuse, RZ ;  /* 0x0000001a090e7210 */ /* 0x080fe20007fde0ff */
[----:B------:R-:W-:Y:S01]  /*8030*/  IMAD R13, R13, 0x13b, RZ ;  /* 0x0000013b0d0d7824 */ /* 0x000fe200078e02ff */
[----:B------:R-:W-:Y:S02]  /*8040*/  MOV R9, c[0x0][0x198] ;  /* 0x0000660000097a02 */ /* 0x000fe40000000f00 */
[----:B0-----:R-:W-:Y:S02]  /*8050*/  IADD3 R10, P5, R28, R26, RZ ;  /* 0x0000001a1c0a7210 */ /* 0x001fe40007fbe0ff */
[----:B------:R-:W-:Y:S01]  /*8060*/  MOV R28, c[0x0][0x198] ;  /* 0x00006600001c7a02 */ /* 0x000fe20000000f00 */
[----:B------:R-:W-:Y:S01]  /*8070*/  IMAD R9, R9, 0x27a, RZ ;  /* 0x0000027a09097824 */ /* 0x000fe200078e02ff */
[----:B------:R-:W-:-:S03]  /*8080*/  LEA.HI.X.SX32 R15, R13, R27, 0x1, P6 ;  /* 0x0000001b0d0f7211 */ /* 0x000fc600030f0eff */
[----:B------:R-:W-:Y:S01]  /*8090*/  IMAD R28, R28, 0x137, RZ ;  /* 0x000001371c1c7824 */ /* 0x000fe200078e02ff */
[----:B------:R-:W-:Y:S01]  /*80a0*/  LEA.HI.X.SX32 R7, R29, R27, 0x1, P2 ;  /* 0x0000001b1d077211 */ /* 0x000fe200010f0eff */
[----:B------:R-:W-:-:S03]  /*80b0*/  IMAD.MOV.U32 R13, RZ, RZ, c[0x0][0x198] ;  /* 0x00006600ff0d7624 */ /* 0x000fc600078e00ff */
[----:B------:R-:W-:Y:S01]  /*80c0*/  LEA.HI.X.SX32 R17, R28, R27, 0x1, P3 ;  /* 0x0000001b1c117211 */ /* 0x000fe200018f0eff */
[----:B------:R-:W-:Y:S01]  /*80d0*/  IMAD R13, R13, 0x13d, RZ ;  /* 0x0000013d0d0d7824 */ /* 0x000fe200078e02ff */
[----:B------:R-:W-:Y:S01]  /*80e0*/  IADD3 R2, P1, R9, R26, RZ ;  /* 0x0000001a09027210 */ /* 0x000fe20007f3e0ff */
[----:B------:R-:W-:Y:S01]  /*80f0*/  STL.64 [R1+0xe00], R6 ;  /* 0x000e000601007387 */ /* 0x000fe20000100a00 */
[----:B------:R-:W-:-:S03]  /*8100*/  MOV R9, c[0x0][0x198] ;  /* 0x0000660000097a02 */ /* 0x000fc60000000f00 */
[----:B------:R0:W-:Y:S01]  /*8110*/  STL.64 [R1+0xe08], R16 ;  /* 0x000e081001007387 */ /* 0x0001e20000100a00 */
[----:B------:R-:W-:Y:S01]  /*8120*/  LEA.HI.X.SX32 R3, R13, R27, 0x1, P1 ;  /* 0x0000001b0d037211 */ /* 0x000fe200008f0eff */
[----:B------:R-:W-:Y:S02]  /*8130*/  IMAD R9, R9, 0x27e, RZ ;  /* 0x0000027e09097824 */ /* 0x000fe400078e02ff */
[----:B------:R-:W-:Y:S01]  /*8140*/  IMAD.MOV.U32 R13, RZ, RZ, c[0x0][0x198] ;  /* 0x00006600ff0d7624 */ /* 0x000fe200078e00ff */
[----:B0-----:R-:W-:-:S03]  /*8150*/  MOV R17, c[0x0][0x198] ;  /* 0x0000660000117a02 */ /* 0x001fc60000000f00 */
[----:B------:R-:W-:Y:S01]  /*8160*/  IMAD R13, R13, 0x13f, RZ ;  /* 0x0000013f0d0d7824 */ /* 0x000fe200078e02ff */
[----:B------:R-:W-:Y:S01]  /*8170*/  IADD3 R6, P2, R9, R26, RZ ;  /* 0x0000001a09067210 */ /* 0x000fe20007f5e0ff */
[----:B------:R-:W-:-:S03]  /*8180*/  IMAD R17, R17, 0x13c, RZ ;  /* 0x0000013c11117824 */ /* 0x000fc600078e02ff */
[-C--:B------:R-:W-:Y:S02]  /*8190*/  LEA.HI.X.SX32 R7, R13, R27.reuse, 0x1, P2 ;  /* 0x0000001b0d077211 */ /* 0x080fe400010f0eff */
[-C--:B------:R-:W-:Y:S01]  /*81a0*/  LEA.HI.X.SX32 R5, R17, R27.reuse, 0x1, P4 ;  /* 0x0000001b11057211 */ /* 0x080fe200020f0eff */
[----:B------:R-:W-:Y:S01]  /*81b0*/  STL.64 [R1], R14 ;  /* 0x0000000e01007387 */ /* 0x000fe20000100a00 */
[----:B------:R-:W-:Y:S02]  /*81c0*/  LEA.HI.X.SX32 R11, R8, R27, 0x1, P5 ;  /* 0x0000001b080b7211 */ /* 0x000fe400028f0eff */
[----:B------:R-:W-:Y:S01]  /*81d0*/  MOV R9, c[0x0][0x198] ;  /* 0x0000660000097a02 */ /* 0x000fe20000000f00 */
[----:B------:R0:W-:Y:S04]  /*81e0*/  STL.64 [R1+0xc08], R4 ;  /* 0x000c080401007387 */ /* 0x0001e80000100a00 */
[----:B------:R-:W-:Y:S01]  /*81f0*/  STL.64 [R1+0xd08], R2 ;  /* 0x000d080201007387 */ /* 0x000fe20000100a00 */
[----:B------:R-:W-:-:S03]  /*8200*/  IMAD R9, R9, 0x28a, RZ ;  /* 0x0000028a09097824 */ /* 0x000fc600078e02ff */
[----:B------:R-:W-:Y:S04]  /*8210*/  STL.64 [R1+0xed8], R6 ;  /* 0x000ed80601007387 */ /* 0x000fe80000100a00 */
[----:B------:R1:W-:Y:S01]  /*8220*/  STL.64 [R1+0xe10], R10 ;  /* 0x000e100a01007387 */ /* 0x0003e20000100a00 */
[----:B0-----:R-:W-:Y:S02]  /*8230*/  IADD3 R4, P4, R9, R26, RZ ;  /* 0x0000001a09047210 */ /* 0x001fe40007f9e0ff */
[----:B------:R-:W-:Y:S02]  /*8240*/  MOV R9, c[0x0][0x198] ;  /* 0x0000660000097a02 */ /* 0x000fe40000000f00 */
[----:B-1----:R-:W-:-:S05]  /*8250*/  MOV R11, c[0x0][0x198] ;  /* 0x00006600000b7a02 */ /* 0x002fca0000000f00 */
[----:B------:R-:W-:Y:S01]  /*8260*/  IMAD R11, R11, 0x145, RZ ;  /* 0x000001450b0b7824 */ /* 0x000fe200078e02ff */
[----:B------:R-:W-:Y:S01]  /*8270*/  MOV R15, c[0x0][0x198] ;  /* 0x00006600000f7a02 */ /* 0x000fe20000000f00 */
[----:B------:R-:W-:-:S03]  /*8280*/  IMAD R9, R9, 0x28e, RZ ;  /* 0x0000028e09097824 */ /* 0x000fc600078e02ff */
[-C--:B------:R-:W-:Y:S02]  /*8290*/  LEA.HI.X.SX32 R5, R11, R27.reuse, 0x1, P4 ;  /* 0x0000001b0b057211 */ /* 0x080fe400020f0eff */
[----:B------:R-:W-:Y:S02]  /*82a0*/  MOV R11, c[0x0][0x198] ;  /* 0x00006600000b7a02 */ /* 0x000fe40000000f00 */
[----:B------:R-:W-:Y:S01]  /*82b0*/  MOV R29, c[0x0][0x198] ;  /* 0x00006600001d7a02 */ /* 0x000fe20000000f00 */
[----:B------:R-:W-:Y:S01]  /*82c0*/  IMAD R15, R15, 0x288, RZ ;  /* 0x000002880f0f7824 */ /* 0x000fe200078e02ff */
[-C--:B------:R-:W-:Y:S01]  /*82d0*/  IADD3 R8, P5, R9, R26.reuse, RZ ;  /* 0x0000001a09087210 */ /* 0x080fe20007fbe0ff */
[----:B------:R-:W-:Y:S01]  /*82e0*/  IMAD R11, R11, 0x147, RZ ;  /* 0x000001470b0b7824 */ /* 0x000fe200078e02ff */
[----:B------:R-:W-:Y:S01]  /*82f0*/  MOV R7, c[0x0][0x198] ;  /* 0x0000660000077a02 */ /* 0x000fe20000000f00 */
[----:B------:R-:W-:Y:S01]  /*8300*/  IMAD R29, R29, 0x286, RZ ;  /* 0x000002861d1d7824 */ /* 0x000fe200078e02ff */
[----:B------:R-:W-:Y:S01]  /*8310*/  MOV R13, c[0x0][0x198] ;  /* 0x00006600000d7a02 */ /* 0x000fe20000000f00 */
[----:B------:R-:W-:Y:S01]  /*8320*/  IMAD.MOV.U32 R6, RZ, RZ, c[0x0][0x198] ;  /* 0x00006600ff067624 */ /* 0x000fe200078e00ff */
[----:B------:R-:W-:Y:S01]  /*8330*/  IADD3 R14, P6, R15, R26, RZ ;  /* 0x0000001a0f0e7210 */ /* 0x000fe20007fde0ff */
[----:B------:R-:W-:Y:S01]  /*8340*/  IMAD R7, R7, 0x143, RZ ;  /* 0x0000014307077824 */ /* 0x000fe200078e02ff */
[----:B------:R-:W-:Y:S01]  /*8350*/  LEA.HI.X.SX32 R9, R11, R27, 0x1, P5 ;  /* 0x0000001b0b097211 */ /* 0x000fe200028f0eff */
[----:B------:R-:W-:Y:S01]  /*8360*/  IMAD R6, R6, 0x296, RZ ;  /* 0x0000029606067824 */ /* 0x000fe200078e02ff */
[----:B------:R-:W-:Y:S01]  /*8370*/  MOV R15, c[0x0][0x198] ;  /* 0x00006600000f7a02 */ /* 0x000fe20000000f00 */
[----:B------:R-:W-:Y:S01]  /*8380*/  IMAD R13, R13, 0x298, RZ ;  /* 0x000002980d0d7824 */ /* 0x000fe200078e02ff */
[----:B------:R-:W-:-:S02]  /*8390*/  MOV R11, c[0x0][0x198] ;  /* 0x00006600000b7a02 */ /* 0x000fc40000000f00 */
[-C--:B------:R-:W-:Y:S01]  /*83a0*/  IADD3 R28, P3, R29, R26.reuse, RZ ;  /* 0x0000001a1d1c7210 */ /* 0x080fe20007f7e0ff */
[----:B------:R-:W-:Y:S01]  /*83b0*/  IMAD R15, R15, 0x144, RZ ;  /* 0x000001440f0f7824 */ /* 0x000fe200078e02ff */
[-C--:B------:R-:W-:Y:S01]  /*83c0*/  IADD3 R16, P2, R6, R26.reuse, RZ ;  /* 0x0000001a06107210 */ /* 0x080fe20007f5e0ff */
[----:B------:R-:W-:Y:S01]  /*83d0*/  IMAD R11, R11, 0x14c, RZ ;  /* 0x0000014c0b0b7824 */ /* 0x000fe200078e02ff */
[-C--:B------:R-:W-:Y:S02]  /*83e0*/  LEA.HI.X.SX32 R29, R7, R27.reuse, 0x1, P3 ;  /* 0x0000001b071d7211 */ /* 0x080fe400018f0eff */
[----:B------:R-:W-:Y:S02]  /*83f0*/  IADD3 R6, P3, R13, R26, RZ ;  /* 0x0000001a0d067210 */ /* 0x000fe40007f7e0ff */
[----:B------:R-:W-:Y:S02]  /*8400*/  MOV R17, c[0x0][0x198] ;  /* 0x0000660000117a02 */ /* 0x000fe40000000f00 */
[----:B------:R-:W-:Y:S01]  /*8410*/  MOV R13, c[0x0][0x198] ;  /* 0x00006600000d7a02 */ /* 0x000fe20000000f00 */
[----:B------:R-:W-:Y:S01]  /*8420*/  IMAD.MOV.U32 R10, RZ, RZ, c[0x0][0x198] ;  /* 0x00006600ff0a7624 */ /* 0x000fe200078e00ff */
[-C--:B------:R-:W-:Y:S01]  /*8430*/  LEA.HI.X.SX32 R15, R15, R27.reuse, 0x1, P6 ;  /* 0x0000001b0f0f7211 */ /* 0x080fe200030f0eff */
[----:B------:R0:W-:Y:S01]  /*8440*/  STL.64 [R1+0x1538], R28 ;  /* 0x0015381c01007387 */ /* 0x0001e20000100a00 */
[----:B------:R-:W-:Y:S01]  /*8450*/  LEA.HI.X.SX32 R7, R11, R27, 0x1, P3 ;  /* 0x0000001b0b077211 */ /* 0x000fe200018f0eff */
[----:B------:R-:W-:Y:S01]  /*8460*/  IMAD R17, R17, 0x28c, RZ ;  /* 0x0000028c11117824 */ /* 0x000fe200078e02ff */
[----:B------:R-:W-:Y:S01]  /*8470*/  MOV R3, c[0x0][0x198] ;  /* 0x0000660000037a02 */ /* 0x000fe20000000f00 */
[----:B------:R-:W-:Y:S01]  /*8480*/  IMAD R13, R13, 0x29c, RZ ;  /* 0x0000029c0d0d7824 */ /* 0x000fe200078e02ff */
[----:B------:R-:W-:Y:S01]  /*8490*/  MOV R11, c[0x0][0x198] ;  /* 0x00006600000b7a02 */ /* 0x000fe20000000f00 */
[----:B------:R-:W-:Y:S01]  /*84a0*/  IMAD R10, R10, 0x29a, RZ ;  /* 0x0000029a0a0a7824 */ /* 0x000fe200078e02ff */
[----:B------:R1:W-:Y:S01]  /*84b0*/  STL.64 [R1+0xc10], R14 ;  /* 0x000c100e01007387 */ /* 0x0003e20000100a00 */
[----:B------:R-:W-:Y:S01]  /*84c0*/  IMAD R3, R3, 0x146, RZ ;  /* 0x0000014603037824 */ /* 0x000fe200078e02ff */
[----:B0-----:R-:W-:-:S02]  /*84d0*/  MOV R29, c[0x0][0x198] ;  /* 0x00006600001d7a02 */ /* 0x001fc40000000f00 */
[----:B------:R0:W-:Y:S01]  /*84e0*/  STL.64 [R1+0xd10], R4 ;  /* 0x000d100401007387 */ /* 0x0001e20000100a00 */
[----:B------:R-:W-:Y:S01]  /*84f0*/  IMAD R11, R11, 0x14e, RZ ;  /* 0x0000014e0b0b7824 */ /* 0x000fe200078e02ff */
[-C--:B------:R-:W-:Y:S01]  /*8500*/  IADD3 R2, P1, R17, R26.reuse, RZ ;  /* 0x0000001a11027210 */ /* 0x080fe20007f3e0ff */
[----:B------:R-:W-:Y:S01]  /*8510*/  IMAD R29, R29, 0x14d, RZ ;  /* 0x0000014d1d1d7824 */ /* 0x000fe200078e02ff */
[-C--:B-1----:R-:W-:Y:S01]  /*8520*/  IADD3 R14, P6, R10, R26.reuse, RZ ;  /* 0x0000001a0a0e7210 */ /* 0x082fe20007fde0ff */
[----:B------:R-:W-:Y:S01]  /*8530*/  IMAD.MOV.U32 R10, RZ, RZ, c[0x0][0x198] ;  /* 0x00006600ff0a7624 */ /* 0x000fe200078e00ff */
[----:B------:R-:W-:Y:S02]  /*8540*/  LEA.HI.X.SX32 R3, R3, R27, 0x1, P1 ;  /* 0x0000001b03037211 */ /* 0x000fe400008f0eff */
[----:B0-----:R-:W-:Y:S02]  /*8550*/  IADD3 R4, P4, R13, R26, RZ ;  /* 0x0000001a0d047210 */ /* 0x001fe40007f9e0ff */
[----:B------:R-:W-:-:S02]  /*8560*/  MOV R13, c[0x0][0x198] ;  /* 0x00006600000d7a02 */ /* 0x000fc40000000f00 */
[-C--:B------:R-:W-:Y:S02]  /*8570*/  LEA.HI.X.SX32 R5, R11, R27.reuse, 0x1, P4 ;  /* 0x0000001b0b057211 */ /* 0x080fe400020f0eff */
[----:B------:R-:W-:Y:S01]  /*8580*/  MOV R17, c[0x0][0x198] ;  /* 0x0000660000117a02 */ /* 0x000fe20000000f00 */
[----:B------:R-:W-:Y:S01]  /*8590*/  IMAD R13, R13, 0x2a6, RZ ;  /* 0x000002a60d0d7824 */ /* 0x000fe200078e02ff */
[----:B------:R-:W-:Y:S02]  /*85a0*/  LEA.HI.X.SX32 R15, R29, R27, 0x1, P6 ;  /* 0x0000001b1d0f7211 */ /* 0x000fe400030f0eff */
[----:B------:R-:W-:Y:S01]  /*85b0*/  MOV R11, c[0x0][0x198] ;  /* 0x00006600000b7a02 */ /* 0x000fe20000000f00 */
[----:B------:R-:W-:Y:S01]  /*85c0*/  IMAD R10, R10, 0x29e, RZ ;  /* 0x0000029e0a0a7824 */ /* 0x000fe200078e02ff */
[----:B------:R-:W-:Y:S01]  /*85d0*/  MOV R29, c[0x0][0x198] ;  /* 0x00006600001d7a02 */ /* 0x000fe20000000f00 */
[----:B------:R0:W-:Y:S01]  /*85e0*/  STL.64 [R1+0xe18], R2 ;  /* 0x000e180201007387 */ /* 0x0001e20000100a00 */
[----:B------:R-:W-:-:S02]  /*85f0*/  IMAD R17, R17, 0x14b, RZ ;  /* 0x0000014b11117824 */ /* 0x000fc400078e02ff */
[----:B------:R-:W-:Y:S01]  /*8600*/  IMAD R11, R11, 0x153, RZ ;  /* 0x000001530b0b7824 */ /* 0x000fe200078e02ff */
[----:B------:R1:W-:Y:S01]  /*8610*/  STL.64 [R1+0xee0], R8 ;  /* 0x000ee00801007387 */ /* 0x0003e20000100a00 */
[----:B------:R-:W-:Y:S01]  /*8620*/  IMAD R29, R29, 0x14f, RZ ;  /* 0x0000014f1d1d7824 */ /* 0x000fe200078e02ff */
[-C--:B------:R-:W-:Y:S02]  /*8630*/  LEA.HI.X.SX32 R17, R17, R27.reuse, 0x1, P2 ;  /* 0x0000001b11117211 */ /* 0x080fe400010f0eff */
[-C--:B0-----:R-:W-:Y:S01]  /*8640*/  IADD3 R2, P1, R10, R26.reuse, RZ ;  /* 0x0000001a0a027210 */ /* 0x081fe20007f3e0ff */
[----:B------:R-:W-:Y:S01]  /*8650*/  IMAD.MOV.U32 R10, RZ, RZ, c[0x0][0x198] ;  /* 0x00006600ff0a7624 */ /* 0x000fe200078e00ff */
[----:B-1----:R-:W-:Y:S02]  /*8660*/  IADD3 R8, P5, R13, R26, RZ ;  /* 0x0000001a0d087210 */ /* 0x002fe40007fbe0ff */
[----:B------:R-:W-:Y:S02]  /*8670*/  MOV R13, c[0x0][0x198] ;  /* 0x00006600000d7a02 */ /* 0x000fe40000000f00 */
[----:B------:R-:W-:-:S02]  /*8680*/  LEA.HI.X.SX32 R9, R11, R27, 0x1, P5 ;  /* 0x0000001b0b097211 */ /* 0x000fc400028f0eff */
[----:B------:R-:W-:Y:S01]  /*8690*/  LEA.HI.X.SX32 R3, R29, R27, 0x1, P1 ;  /* 0x0000001b1d037211 */ /* 0x000fe200008f0eff */
[----:B------:R-:W-:Y:S01]  /*86a0*/  IMAD R13, R13, 0x2aa, RZ ;  /* 0x000002aa0d0d7824 */ /* 0x000fe200078e02ff */
[----:B------:R-:W-:Y:S01]  /*86b0*/  MOV R11, c[0x0][0x198] ;  /* 0x00006600000b7a02 */ /* 0x000fe20000000f00 */
[----:B------:R-:W-:Y:S01]  /*86c0*/  IMAD R10, R10, 0x2a8, RZ ;  /* 0x000002a80a0a7824 */ /* 0x000fe200078e02ff */
[----:B------:R-:W-:Y:S01]  /*86d0*/  MOV R29, c[0x0][0x198] ;  /* 0x00006600001d7a02 */ /* 0x000fe20000000f00 */
[----:B------:R0:W-:Y:S02]  /*86e0*/  STL.64 [R1+0xb10], R16 ;  /* 0x000b101001007387 */ /* 0x0001e40000100a00 */
[----:B------:R-:W-:Y:S02]  /*86f0*/  IMAD R11, R11, 0x155, RZ ;  /* 0x000001550b0b7824 */ /* 0x000fe400078e02ff */
[----:B------:R1:W-:Y:S01]  /*8700*/  STL.64 [R1+0xc18], R6 ;  /* 0x000c180601007387 */ /* 0x0003e20000100a00 */
[----:B------:R-:W-:Y:S01]  /*8710*/  IMAD R29, R29, 0x154, RZ ;  /* 0x000001541d1d7824 */ /* 0x000fe200078e02ff */
[-C--:B0-----:R-:W-:Y:S01]  /*8720*/  IADD3 R16, P2, R10, R26.reuse, RZ ;  /* 0x0000001a0a107210 */ /* 0x081fe20007f5e0ff */
[----:B------:R-:W-:Y:S01]  /*8730*/  IMAD.MOV.U32 R10, RZ, RZ, c[0x0][0x198] ;  /* 0x00006600ff0a7624 */ /* 0x000fe200078e00ff */
[----:B-1----:R-:W-:-:S02]  /*8740*/  IADD3 R6, P3, R13, R26, RZ ;  /* 0x0000001a0d067210 */ /* 0x002fc40007f7e0ff */
[----:B------:R-:W-:Y:S02]  /*8750*/  MOV R13, c[0x0][0x198] ;  /* 0x00006600000d7a02 */ /* 0x000fe40000000f00 */
[-C--:B------:R-:W-:Y:S02]  /*8760*/  LEA.HI.X.SX32 R7, R11, R27.reuse, 0x1, P3 ;  /* 0x0000001b0b077211 */ /* 0x080fe400018f0eff */
[----:B------:R-:W-:Y:S01]  /*8770*/  LEA.HI.X.SX32 R17, R29, R27, 0x1, P2 ;  /* 0x0000001b1d117211 */ /* 0x000fe200010f0eff */
[----:B------:R-:W-:Y:S01]  /*8780*/  IMAD R13, R13, 0x2ae, RZ ;  /* 0x000002ae0d0d7824 */ /* 0x000fe200078e02ff */
[----:B------:R-:W-:Y:S01]  /*8790*/  MOV R11, c[0x0][0x198] ;  /* 0x00006600000b7a02 */ /* 0x000fe20000000f00 */
[----:B------:R-:W-:Y:S01]  /*87a0*/  IMAD R10, R10, 0x2ac, RZ ;  /* 0x000002ac0a0a7824 */ /* 0x000fe200078e02ff */
[----:B------:R-:W-:Y:S01]  /*87b0*/  MOV R29, c[0x0][0x198] ;  /* 0x00006600001d7a02 */ /* 0x000fe20000000f00 */
[----:B------:R0:W-:Y:S02]  /*87c0*/  STL.64 [R1+0xd18], R14 ;  /* 0x000d180e01007387 */ /* 0x0001e40000100a00 */
[----:B------:R-:W-:-:S02]  /*87d0*/  IMAD R11, R11, 0x157, RZ ;  /* 0x000001570b0b7824 */ /* 0x000fc400078e02ff */
[----:B------:R1:W-:Y:S01]  /*87e0*/  STL.64 [R1+0xe20], R4 ;  /* 0x000e200401007387 */ /* 0x0003e20000100a00 */
[----:B------:R-:W-:Y:S01]  /*87f0*/  IMAD R29, R29, 0x156, RZ ;  /* 0x000001561d1d7824 */ /* 0x000fe200078e02ff */
[-C--:B0-----:R-:W-:Y:S01]  /*8800*/  IADD3 R14, P6, R10, R26.reuse, RZ ;  /* 0x0000001a0a0e7210 */ /* 0x081fe20007fde0ff */
[----:B------:R-:W-:Y:S01]  /*8810*/  IMAD.MOV.U32 R10, RZ, RZ, c[0x0][0x198] ;  /* 0x00006600ff0a7624 */ /* 0x000fe200078e00ff */
[----:B-1----:R-:W-:Y:S02]  /*8820*/  IADD3 R4, P4, R13, R26, RZ ;  /* 0x0000001a0d047210 */ /* 0x002fe40007f9e0ff */
        /* <DEDUP_REMOVED lines=169> */
[-C--:B------:R-:W-:Y:S01]  /*92c0*/  LEA.HI.X.SX32 R5, R11, R27.reuse, 0x1, P4 ;  /* 0x0000001b0b057211 */ /* 0x080fe200020f0eff */
[----:B------:R-:W-:Y:S01]  /*92d0*/  IMAD R10, R10, 0x2fe, RZ ;  /* 0x000002fe0a0a7824 */ /* 0x000fe200078e02ff */
[----:B------:R-:W-:Y:S01]  /*92e0*/  LEA.HI.X.SX32 R15, R29, R27, 0x1, P6 ;  /* 0x0000001b1d0f7211 */ /* 0x000fe200030f0eff */
[----:B------:R-:W-:Y:S01]  /*92f0*/  IMAD R13, R13, 0x306, RZ ;  /* 0x000003060d0d7824 */ /* 0x000fe200078e02ff */
[----:B------:R-:W-:-:S02]  /*9300*/  MOV R11, c[0x0][0x198] ;  /* 0x00006600000b7a02 */ /* 0x000fc40000000f00 */
[----:B------:R-:W-:Y:S01]  /*9310*/  MOV R29, c[0x0][0x198] ;  /* 0x00006600001d7a02 */ /* 0x000fe20000000f00 */
[----:B------:R0:W-:Y:S02]  /*9320*/  STL.64 [R1+0xe48], R2 ;  /* 0x000e480201007387 */ /* 0x0001e40000100a00 */
[----:B------:R-:W-:Y:S02]  /*9330*/  IMAD R11, R11, 0x183, RZ ;  /* 0x000001830b0b7824 */ /* 0x000fe400078e02ff */
[----:B------:R1:W-:Y:S01]  /*9340*/  STL.64 [R1+0xf10], R8 ;  /* 0x000f100801007387 */ /* 0x0003e20000100a00 */
[----:B------:R-:W-:Y:S01]  /*9350*/  IMAD R29, R29, 0x17f, RZ ;  /* 0x0000017f1d1d7824 */ /* 0x000fe200078e02ff */
[-C--:B0-----:R-:W-:Y:S01]  /*9360*/  IADD3 R2, P1, R10, R26.reuse, RZ ;  /* 0x0000001a0a027210 */ /* 0x081fe20007f3e0ff */
[----:B------:R-:W-:Y:S01]  /*9370*/  IMAD.MOV.U32 R10, RZ, RZ, c[0x0][0x198] ;  /* 0x00006600ff0a7624 */ /* 0x000fe200078e00ff */
[----:B-1----:R-:W-:Y:S02]  /*9380*/  IADD3 R8, P5, R13, R26, RZ ;  /* 0x0000001a0d087210 */ /* 0x002fe40007fbe0ff */
[----:B------:R-:W-:Y:S01]  /*9390*/  MOV R13, c[0x0][0x198] ;  /* 0x00006600000d7a02 */ /* 0x000fe20000000f00 */
[----:B------:R-:W-:Y:S01]  /*93a0*/  IMAD R10, R10, 0x308, RZ ;  /* 0x000003080a0a7824 */ /* 0x000fe200078e02ff */
[----:B------:R-:W-:-:S02]  /*93b0*/  LEA.HI.X.SX32 R9, R11, R27, 0x1, P5 ;  /* 0x0000001b0b097211 */ /* 0x000fc400028f0eff */
[----:B------:R-:W-:Y:S01]  /*93c0*/  LEA.HI.X.SX32 R3, R29, R27, 0x1, P1 ;  /* 0x0000001b1d037211 */ /* 0x000fe200008f0eff */
[----:B------:R-:W-:Y:S01]  /*93d0*/  IMAD R13, R13, 0x30a, RZ ;  /* 0x0000030a0d0d7824 */ /* 0x000fe200078e02ff */
[----:B------:R-:W-:Y:S02]  /*93e0*/  MOV R11, c[0x0][0x198] ;  /* 0x00006600000b7a02 */ /* 0x000fe40000000f00 */
        /* <DEDUP_REMOVED lines=8> */
[----:B------:R-:W-:Y:S01]  /*9470*/  MOV R13, c[0x0][0x198] ;  /* 0x00006600000d7a02 */ /* 0x000fe20000000f00 */
[----:B------:R-:W-:Y:S01]  /*9480*/  IMAD R10, R10, 0x30c, RZ ;  /* 0x0000030c0a0a7824 */ /* 0x000fe200078e02ff */
[-C--:B------:R-:W-:Y:S02]  /*9490*/  LEA.HI.X.SX32 R7, R11, R27.reuse, 0x1, P3 ;  /* 0x0000001b0b077211 */ /* 0x080fe400018f0eff */
[----:B------:R-:W-:Y:S01]  /*94a0*/  LEA.HI.X.SX32 R17, R29, R27, 0x1, P2 ;  /* 0x0000001b1d117211 */ /* 0x000fe200010f0eff */
[----:B------:R-:W-:Y:S01]  /*94b0*/  IMAD R13, R13, 0x30e, RZ ;  /* 0x0000030e0d0d7824 */ /* 0x000fe200078e02ff */
[----:B------:R-:W-:Y:S02]  /*94c0*/  MOV R11, c[0x0][0x198] ;  /* 0x00006600000b7a02 */ /* 0x000fe40000000f00 */
        /* <DEDUP_REMOVED lines=8> */
[----:B------:R-:W-:Y:S01]  /*9550*/  MOV R13, c[0x0][0x198] ;  /* 0x00006600000d7a02 */ /* 0x000fe20000000f00 */
[----:B------:R-:W-:Y:S01]  /*9560*/  IMAD R10, R10, 0x316, RZ ;  /* 0x000003160a0a7824 */ /* 0x000fe200078e02ff */
[-C--:B------:R-:W-:Y:S02]  /*9570*/  LEA.HI.X.SX32 R5, R11, R27.reuse, 0x1, P4 ;  /* 0x0000001b0b057211 */ /* 0x080fe400020f0eff */
[----:B------:R-:W-:Y:S01]  /*9580*/  LEA.HI.X.SX32 R15, R29, R27, 0x1, P6 ;  /* 0x0000001b1d0f7211 */ /* 0x000fe200030f0eff */
[----:B------:R-:W-:Y:S01]  /*9590*/  IMAD R13, R13, 0x318, RZ ;  /* 0x000003180d0d7824 */ /* 0x000fe200078e02ff */
[----:B------:R-:W-:Y:S01]  /*95a0*/  MOV R11, c[0x0][0x198] ;  /* 0x00006600000b7a02 */ /* 0x000fe20000000f00 */
[----:B------:R0:W-:Y:S01]  /*95b0*/  STL.64 [R1+0xf18], R2 ;  /* 0x000f180201007387 */ /* 0x0001e20000100a00 */
[----:B------:R-:W-:-:S03]  /*95c0*/  MOV R29, c[0x0][0x198] ;  /* 0x00006600001d7a02 */ /* 0x000fc60000000f00 */
[----:B------:R1:W-:Y:S01]  /*95d0*/  STL.64 [R1+0xb48], R8 ;  /* 0x000b480801007387 */ /* 0x0003e20000100a00 */
[----:B------:R-:W-:Y:S02]  /*95e0*/  IMAD R11, R11, 0x18c, RZ ;  /* 0x0000018c0b0b7824 */ /* 0x000fe400078e02ff */
[----:B------:R-:W-:Y:S01]  /*95f0*/  IMAD R29, R29, 0x18b, RZ ;  /* 0x0000018b1d1d7824 */ /* 0x000fe200078e02ff */
[-C--:B0-----:R-:W-:Y:S01]  /*9600*/  IADD3 R2, P1, R10, R26.reuse, RZ ;  /* 0x0000001a0a027210 */ /* 0x081fe20007f3e0ff */
[----:B------:R-:W-:Y:S01]  /*9610*/  IMAD.MOV.U32 R10, RZ, RZ, c[0x0][0x198] ;  /* 0x00006600ff0a7624 */ /* 0x000fe200078e00ff */
[----:B-1----:R-:W-:-:S03]  /*9620*/  IADD3 R8, P5, R13, R26, RZ ;  /* 0x0000001a0d087210 */ /* 0x002fc60007fbe0ff */
[----:B------:R-:W-:Y:S01]  /*9630*/  IMAD R10, R10, 0x31a, RZ ;  /* 0x0000031a0a0a7824 */ /* 0x000fe200078e02ff */
[----:B------:R-:W-:Y:S02]  /*9640*/  MOV R13, c[0x0][0x198] ;  /* 0x00006600000d7a02 */ /* 0x000fe40000000f00 */
[-C--:B------:R-:W-:Y:S01]  /*9650*/  LEA.HI.X.SX32 R9, R11, R27.reuse, 0x1, P5 ;  /* 0x0000001b0b097211 */ /* 0x080fe200028f0eff */
[----:B------:R0:W-:Y:S01]  /*9660*/  STL.64 [R1+0xc50], R16 ;  /* 0x000c501001007387 */ /* 0x0001e20000100a00 */
[----:B------:R-:W-:Y:S01]  /*9670*/  LEA.HI.X.SX32 R3, R29, R27, 0x1, P1 ;  /* 0x0000001b1d037211 */ /* 0x000fe200008f0eff */
[----:B------:R-:W-:Y:S01]  /*9680*/  IMAD R13, R13, 0x31c, RZ ;  /* 0x0000031c0d0d7824 */ /* 0x000fe200078e02ff */
[----:B------:R-:W-:Y:S02]  /*9690*/  MOV R11, c[0x0][0x198] ;  /* 0x00006600000b7a02 */ /* 0x000fe40000000f00 */
[----:B------:R-:W-:Y:S01]  /*96a0*/  MOV R29, c[0x0][0x198] ;  /* 0x00006600001d7a02 */ /* 0x000fe20000000f00 */
[----:B------:R1:W-:Y:S02]  /*96b0*/  STL.64 [R1+0xd50], R6 ;  /* 0x000d500601007387 */ /* 0x0003e40000100a00 */
[----:B------:R-:W-:Y:S01]  /*96c0*/  IMAD R11, R11, 0x18e, RZ ;  /* 0x0000018e0b0b7824 */ /* 0x000fe200078e02ff */
[----:B0-----:R-:W-:Y:S01]  /*96d0*/  IADD3 R16, P2, R10, R26, RZ ;  /* 0x0000001a0a107210 */ /* 0x001fe20007f5e0ff */
[----:B------:R-:W-:-:S02]  /*96e0*/  IMAD.MOV.U32 R10, RZ, RZ, c[0x0][0x198] ;  /* 0x00006600ff0a7624 */ /* 0x000fc400078e00ff */
[----:B------:R-:W-:Y:S02]  /*96f0*/  IMAD R29, R29, 0x18d, RZ ;  /* 0x0000018d1d1d7824 */ /* 0x000fe400078e02ff */
[----:B------:R-:W-:Y:S01]  /*9700*/  IMAD R10, R10, 0x31e, RZ ;  /* 0x0000031e0a0a7824 */ /* 0x000fe200078e02ff */
[----:B-1----:R-:W-:Y:S02]  /*9710*/  IADD3 R6, P3, R13, R26, RZ ;  /* 0x0000001a0d067210 */ /* 0x002fe40007f7e0ff */
[----:B------:R-:W-:Y:S01]  /*9720*/  MOV R13, c[0x0][0x198] ;  /* 0x00006600000d7a02 */ /* 0x000fe20000000f00 */
[----:B------:R0:W-:Y:S01]  /*9730*/  STL.64 [R1+0xe58], R14 ;  /* 0x000e580e01007387 */ /* 0x0001e20000100a00 */
[-C--:B------:R-:W-:Y:S02]  /*9740*/  LEA.HI.X.SX32 R7, R11, R27.reuse, 0x1, P3 ;  /* 0x0000001b0b077211 */ /* 0x080fe400018f0eff */
[----:B------:R-:W-:Y:S01]  /*9750*/  LEA.HI.X.SX32 R17, R29, R27, 0x1, P2 ;  /* 0x0000001b1d117211 */ /* 0x000fe200010f0eff */
[----:B------:R-:W-:Y:S01]  /*9760*/  IMAD R13, R13, 0x326, RZ ;  /* 0x000003260d0d7824 */ /* 0x000fe200078e02ff */
[----:B------:R-:W-:-:S02]  /*9770*/  MOV R11, c[0x0][0x198] ;  /* 0x00006600000b7a02 */ /* 0x000fc40000000f00 */
[----:B------:R-:W-:Y:S01]  /*9780*/  MOV R29, c[0x0][0x198] ;  /* 0x00006600001d7a02 */ /* 0x000fe20000000f00 */
[----:B------:R1:W-:Y:S01]  /*9790*/  STL.64 [R1+0xf20], R4 ;  /* 0x000f200401007387 */ /* 0x0003e20000100a00 */
[-C--:B0-----:R-:W-:Y:S01]  /*97a0*/  IADD3 R14, P6, R10, R26.reuse, RZ ;  /* 0x0000001a0a0e7210 */ /* 0x081fe20007fde0ff */
[----:B------:R-:W-:Y:S02]  /*97b0*/  IMAD.MOV.U32 R10, RZ, RZ, c[0x0][0x198] ;  /* 0x00006600ff0a7624 */ /* 0x000fe400078e00ff */
[----:B------:R-:W-:Y:S02]  /*97c0*/  IMAD R11, R11, 0x193, RZ ;  /* 0x000001930b0b7824 */ /* 0x000fe400078e02ff */
[----:B------:R-:W-:Y:S02]  /*97d0*/  IMAD R10, R10, 0x328, RZ ;  /* 0x000003280a0a7824 */ /* 0x000fe400078e02ff */
[----:B------:R-:W-:Y:S01]  /*97e0*/  IMAD R29, R29, 0x18f, RZ ;  /* 0x0000018f1d1d7824 */ /* 0x000fe200078e02ff */
[----:B-1----:R-:W-:-:S02]  /*97f0*/  IADD3 R4, P4, R13, R26, RZ ;  /* 0x0000001a0d047210 */ /* 0x002fc40007f9e0ff */
[----:B------:R-:W-:Y:S01]  /*9800*/  MOV R13, c[0x0][0x198] ;  /* 0x00006600000d7a02 */ /* 0x000fe20000000f00 */
[----:B------:R0:W-:Y:S01]  /*9810*/  STL.64 [R1+0xb50], R2 ;  /* 0x000b500201007387 */ /* 0x0001e20000100a00 */
[-C--:B------:R-:W-:Y:S02]  /*9820*/  LEA.HI.X.SX32 R5, R11, R27.reuse, 0x1, P4 ;  /* 0x0000001b0b057211 */ /* 0x080fe400020f0eff */
[----:B------:R-:W-:Y:S01]  /*9830*/  LEA.HI.X.SX32 R15, R29, R27, 0x1, P6 ;  /* 0x0000001b1d0f7211 */ /* 0x000fe200030f0eff */
[----:B------:R-:W-:Y:S01]  /*9840*/  IMAD R13, R13, 0x32a, RZ ;  /* 0x0000032a0d0d7824 */ /* 0x000fe200078e02ff */
[----:B------:R-:W-:Y:S02]  /*9850*/  MOV R11, c[0x0][0x198] ;  /* 0x00006600000b7a02 */ /* 0x000fe40000000f00 */
[----:B------:R-:W-:Y:S02]  /*9860*/  MOV R29, c[0x0][0x198] ;  /* 0x00006600001d7a02 */ /* 0x000fe40000000f00 */
[----:B0-----:R-:W-:Y:S01]  /*9870*/  IADD3 R2, P1, R10, R26, RZ ;  /* 0x0000001a0a027210 */ /* 0x001fe20007f3e0ff */
[----:B------:R-:W-:Y:S01]  /*9880*/  IMAD.MOV.U32 R10, RZ, RZ, c[0x0][0x198] ;  /* 0x00006600ff0a7624 */ /* 0x000fe200078e00ff */
[----:B------:R0:W-:Y:S01]  /*9890*/  STL.64 [R1+0xc58], R8 ;  /* 0x000c580801007387 */ /* 0x0001e20000100a00 */
[----:B------:R-:W-:-:S02]  /*98a0*/  IMAD R11, R11, 0x195, RZ ;  /* 0x000001950b0b7824 */ /* 0x000fc400078e02ff */
[----:B------:R-:W-:Y:S02]  /*98b0*/  IMAD R10, R10, 0x32c, RZ ;  /* 0x0000032c0a0a7824 */ /* 0x000fe400078e02ff */
[----:B------:R-:W-:Y:S01]  /*98c0*/  IMAD R29, R29, 0x194, RZ ;  /* 0x000001941d1d7824 */ /* 0x000fe200078e02ff */
[----:B------:R1:W-:Y:S01]  /*98d0*/  STL.64 [R1+0xd58], R16 ;  /* 0x000d581001007387 */ /* 0x0003e20000100a00 */
[-C--:B0-----:R-:W-:Y:S02]  /*98e0*/  IADD3 R8, P5, R13, R26.reuse, RZ ;  /* 0x0000001a0d087210 */ /* 0x081fe40007fbe0ff */
[----:B------:R-:W-:Y:S02]  /*98f0*/  MOV R13, c[0x0][0x198] ;  /* 0x00006600000d7a02 */ /* 0x000fe40000000f00 */
[-C--:B------:R-:W-:Y:S02]  /*9900*/  LEA.HI.X.SX32 R9, R11, R27.reuse, 0x1, P5 ;  /* 0x0000001b0b097211 */ /* 0x080fe400028f0eff */
[----:B-1----:R-:W-:Y:S01]  /*9910*/  IADD3 R16, P2, R10, R26, RZ ;  /* 0x0000001a0a107210 */ /* 0x002fe20007f5e0ff */
[----:B------:R-:W-:Y:S01]  /*9920*/  IMAD.MOV.U32 R10, RZ, RZ, c[0x0][0x198] ;  /* 0x00006600ff0a7624 */ /* 0x000fe200078e00ff */
[----:B------:R-:W-:Y:S01]  /*9930*/  LEA.HI.X.SX32 R3, R29, R27, 0x1, P1 ;  /* 0x0000001b1d037211 */ /* 0x000fe200008f0eff */
[----:B------:R-:W-:Y:S01]  /*9940*/  IMAD R13, R13, 0x32e, RZ ;  /* 0x0000032e0d0d7824 */ /* 0x000fe200078e02ff */
[----:B------:R-:W-:-:S02]  /*9950*/  MOV R11, c[0x0][0x198] ;  /* 0x00006600000b7a02 */ /* 0x000fc40000000f00 */
[----:B------:R-:W-:Y:S01]  /*9960*/  MOV R29, c[0x0][0x198] ;  /* 0x00006600001d7a02 */ /* 0x000fe20000000f00 */
[----:B------:R-:W-:Y:S01]  /*9970*/  IMAD R10, R10, 0x336, RZ ;  /* 0x000003360a0a7824 */ /* 0x000fe200078e02ff */
[----:B------:R0:W-:Y:S01]  /*9980*/  STL.64 [R1+0xe60], R6 ;  /* 0x000e600601007387 */ /* 0x0001e20000100a00 */
[----:B------:R-:W-:Y:S02]  /*9990*/  IMAD R11, R11, 0x197, RZ ;  /* 0x000001970b0b7824 */ /* 0x000fe400078e02ff */
[----:B------:R-:W-:Y:S01]  /*99a0*/  IMAD R29, R29, 0x196, RZ ;  /* 0x000001961d1d7824 */ /* 0x000fe200078e02ff */
[----:B------:R1:W-:Y:S01]  /*99b0*/  STL.64 [R1+0xf28], R14 ;  /* 0x000f280e01007387 */ /* 0x0003e20000100a00 */
[----:B0-----:R-:W-:-:S03]  /*99c0*/  IADD3 R6, P3, R13, R26, RZ ;  /* 0x0000001a0d067210 */ /* 0x001fc60007f7e0ff */
[----:B------:R-:W-:Y:S01]  /*99d0*/  STL.64 [R1+0xb58], R4 ;  /* 0x000b580401007387 */ /* 0x000fe20000100a00 */
[-C--:B------:R-:W-:Y:S02]  /*99e0*/  LEA.HI.X.SX32 R17, R29, R27.reuse, 0x1, P2 ;  /* 0x0000001b1d117211 */ /* 0x080fe400010f0eff */
[----:B-1----:R-:W-:Y:S01]  /*99f0*/  IADD3 R14, P6, R10, R26, RZ ;  /* 0x0000001a0a0e7210 */ /* 0x002fe20007fde0ff */
[----:B------:R-:W-:Y:S01]  /*9a00*/  IMAD.MOV.U32 R10, RZ, RZ, c[0x0][0x198] ;  /* 0x00006600ff0a7624 */ /* 0x000fe200078e00ff */
[----:B------:R-:W-:Y:S01]  /*9a10*/  LEA.HI.X.SX32 R7, R11, R27, 0x1, P3 ;  /* 0x0000001b0b077211 */ /* 0x000fe200018f0eff */
[----:B------:R0:W-:Y:S01]  /*9a20*/  STL.64 [R1+0xc60], R2 ;  /* 0x000c600201007387 */ /* 0x0001e20000100a00 */
[----:B------:R-:W-:Y:S01]  /*9a30*/  MOV R13, c[0x0][0x198] ;  /* 0x00006600000d7a02 */ /* 0x000fe20000000f00 */
[----:B------:R-:W-:Y:S02]  /*9a40*/  IMAD R10, R10, 0x33a, RZ ;  /* 0x0000033a0a0a7824 */ /* 0x000fe400078e02ff */
[----:B------:R-:W-:Y:S01]  /*9a50*/  STL.64 [R1+0xd60], R8 ;  /* 0x000d600801007387 */ /* 0x000fe20000100a00 */
[----:B------:R-:W-:Y:S01]  /*9a60*/  MOV R11, c[0x0][0x198] ;  /* 0x00006600000b7a02 */ /* 0x000fe20000000f00 */
[----:B------:R-:W-:-:S02]  /*9a70*/  IMAD R13, R13, 0x338, RZ ;  /* 0x000003380d0d7824 */ /* 0x000fc400078e02ff */
[----:B------:R-:W-:Y:S04]  /*9a80*/  STL.64 [R1+0xf30], R6 ;  /* 0x000f300601007387 */ /* 0x000fe80000100a00 */
[----:B------:R1:W-:Y:S01]  /*9a90*/  STL.64 [R1+0xe68], R16 ;  /* 0x000e681001007387 */ /* 0x0003e20000100a00 */
[-C--:B0-----:R-:W-:Y:S01]  /*9aa0*/  IADD3 R2, P1, R10, R26.reuse, RZ ;  /* 0x0000001a0a027210 */ /* 0x081fe20007f3e0ff */
[----:B------:R-:W-:Y:S01]  /*9ab0*/  IMAD.MOV.U32 R10, RZ, RZ, c[0x0][0x198] ;  /* 0x00006600ff0a7624 */ /* 0x000fe200078e00ff */
[----:B------:R-:W-:Y:S01]  /*9ac0*/  IADD3 R4, P4, R13, R26, RZ ;  /* 0x0000001a0d047210 */ /* 0x000fe20007f9e0ff */
[----:B------:R-:W-:Y:S01]  /*9ad0*/  IMAD R11, R11, 0x19c, RZ ;  /* 0x0000019c0b0b7824 */ /* 0x000fe200078e02ff */
[----:B-1----:R-:W-:Y:S01]  /*9ae0*/  MOV R17, c[0x0][0x198] ;  /* 0x0000660000117a02 */ /* 0x002fe20000000f00 */
[----:B------:R-:W-:-:S04]  /*9af0*/  IMAD R10, R10, 0x33e, RZ ;  /* 0x0000033e0a0a7824 */ /* 0x000fc800078e02ff */
[----:B------:R-:W-:Y:S01]  /*9b00*/  IMAD R17, R17, 0x19b, RZ ;  /* 0x0000019b11117824 */ /* 0x000fe200078e02ff */
[-C--:B------:R-:W-:Y:S02]  /*9b10*/  LEA.HI.X.SX32 R5, R11, R27.reuse, 0x1, P4 ;  /* 0x0000001b0b057211 */ /* 0x080fe400020f0eff */
[----:B------:R-:W-:Y:S02]  /*9b20*/  IADD3 R28, P2, R10, R26, RZ ;  /* 0x0000001a0a1c7210 */ /* 0x000fe40007f5e0ff */
[----:B------:R-:W-:Y:S01]  /*9b30*/  LEA.HI.X.SX32 R15, R17, R27, 0x1, P6 ;  /* 0x0000001b110f7211 */ /* 0x000fe200030f0eff */
[----:B------:R-:W-:Y:S01]  /*9b40*/  IMAD.MOV.U32 R10, RZ, RZ, c[0x0][0x198] ;  /* 0x00006600ff0a7624 */ /* 0x000fe200078e00ff */
[----:B------:R-:W-:Y:S01]  /*9b50*/  STL.64 [R1+0xc68], R4 ;  /* 0x000c680401007387 */ /* 0x000fe20000100a00 */
[----:B------:R-:W-:-:S03]  /*9b60*/  MOV R13, c[0x0][0x198] ;  /* 0x00006600000d7a02 */ /* 0x000fc60000000f00 */
[----:B------:R0:W-:Y:S01]  /*9b70*/  STL.64 [R1+0xb60], R14 ;  /* 0x000b600e01007387 */ /* 0x0001e20000100a00 */
[----:B------:R-:W-:Y:S02]  /*9b80*/  IMAD R10, R10, 0x348, RZ ;  /* 0x000003480a0a7824 */ /* 0x000fe400078e02ff */
[----:B------:R-:W-:-:S03]  /*9b90*/  IMAD R13, R13, 0x33c, RZ ;  /* 0x0000033c0d0d7824 */ /* 0x000fc600078e02ff */
[----:B------:R-:W-:Y:S02]  /*9ba0*/  IADD3 R16, P6, R10, R26, RZ ;  /* 0x0000001a0a107210 */ /* 0x000fe40007fde0ff */
[----:B0-----:R-:W-:Y:S01]  /*9bb0*/  MOV R15, c[0x0][0x198] ;  /* 0x00006600000f7a02 */ /* 0x001fe20000000f00 */
[----:B------:R-:W-:-:S04]  /*9bc0*/  IMAD.MOV.U32 R10, RZ, RZ, c[0x0][0x198] ;  /* 0x00006600ff0a7624 */ /* 0x000fc800078e00ff */
[----:B------:R-:W-:Y:S01]  /*9bd0*/  IMAD R15, R15, 0x19d, RZ ;  /* 0x0000019d0f0f7824 */ /* 0x000fe200078e02ff */
[-C--:B------:R-:W-:Y:S01]  /*9be0*/  IADD3 R8, P5, R13, R26.reuse, RZ ;  /* 0x0000001a0d087210 */ /* 0x080fe20007fbe0ff */
[----:B------:R-:W-:Y:S01]  /*9bf0*/  IMAD R10, R10, 0x34c, RZ ;  /* 0x0000034c0a0a7824 */ /* 0x000fe200078e02ff */
[----:B------:R-:W-:Y:S02]  /*9c00*/  MOV R13, c[0x0][0x198] ;  /* 0x00006600000d7a02 */ /* 0x000fe40000000f00 */
[----:B------:R-:W-:Y:S02]  /*9c10*/  LEA.HI.X.SX32 R3, R15, R27, 0x1, P1 ;  /* 0x0000001b0f037211 */ /* 0x000fe400008f0eff */
[----:B------:R-:W-:Y:S01]  /*9c20*/  MOV R11, c[0x0][0x198] ;  /* 0x00006600000b7a02 */ /* 0x000fe20000000f00 */
[----:B------:R-:W-:Y:S01]  /*9c30*/  IMAD R13, R13, 0x346, RZ ;  /* 0x000003460d0d7824 */ /* 0x000fe200078e02ff */
[----:B------:R-:W-:Y:S01]  /*9c40*/  MOV R15, c[0x0][0x198] ;  /* 0x00006600000f7a02 */ /* 0x000fe20000000f00 */
[----:B------:R0:W-:Y:S02]  /*9c50*/  STL.64 [R1+0xd68], R2 ;  /* 0x000d680201007387 */ /* 0x0001e40000100a00 */
[----:B------:R-:W-:Y:S01]  /*9c60*/  IMAD R11, R11, 0x19e, RZ ;  /* 0x0000019e0b0b7824 */ /* 0x000fe200078e02ff */
[-C--:B------:R-:W-:Y:S01]  /*9c70*/  IADD3 R6, P3, R13, R26.reuse, RZ ;  /* 0x0000001a0d067210 */ /* 0x080fe20007f7e0ff */
[----:B------:R-:W-:Y:S01]  /*9c80*/  IMAD R15, R15, 0x1a3, RZ ;  /* 0x000001a30f0f7824 */ /* 0x000fe200078e02ff */
[----:B0-----:R-:W-:-:S02]  /*9c90*/  IADD3 R2, P1, R10, R26, RZ ;  /* 0x0000001a0a027210 */ /* 0x001fc40007f3e0ff */
[----:B------:R-:W-:Y:S02]  /*9ca0*/  MOV R10, c[0x0][0x198] ;  /* 0x00006600000a7a02 */ /* 0x000fe40000000f00 */
[----:B------:R-:W-:-:S03]  /*9cb0*/  LEA.HI.X.SX32 R9, R11, R27, 0x1, P5 ;  /* 0x0000001b0b097211 */ /* 0x000fc600028f0eff */
[----:B------:R-:W-:Y:S01]  /*9cc0*/  IMAD R10, R10, 0x19f, RZ ;  /* 0x0000019f0a0a7824 */ /* 0x000fe200078e02ff */
[-C--:B------:R-:W-:Y:S01]  /*9cd0*/  LEA.HI.X.SX32 R7, R15, R27.reuse, 0x1, P3 ;  /* 0x0000001b0f077211 */ /* 0x080fe200018f0eff */
[----:B------:R-:W-:Y:S03]  /*9ce0*/  STL.64 [R1+0xe70], R8 ;  /* 0x000e700801007387 */ /* 0x000fe60000100a00 */
[----:B------:R-:W-:Y:S01]  /*9cf0*/  LEA.HI.X.SX32 R29, R10, R27, 0x1, P2 ;  /* 0x0000001b0a1d7211 */ /* 0x000fe200010f0eff */
[----:B------:R-:W-:Y:S04]  /*9d00*/  STL.64 [R1+0xb68], R6 ;  /* 0x000b680601007387 */ /* 0x000fe80000100a00 */
[----:B------:R0:W-:Y:S01]  /*9d10*/  STL.64 [R1+0xf38], R28 ;  /* 0x000f381c01007387 */ /* 0x0001e20000100a00 */
[----:B------:R-:W-:Y:S01]  /*9d20*/  MOV R13, c[0x0][0x198] ;  /* 0x00006600000d7a02 */ /* 0x000fe20000000f00 */
[----:B------:R-:W-:Y:S01]  /*9d30*/  IMAD.MOV.U32 R14, RZ, RZ, c[0x0][0x198] ;  /* 0x00006600ff0e7624 */ /* 0x000fe200078e00ff */
[----:B0-----:R-:W-:-:S03]  /*9d40*/  MOV R29, c[0x0][0x198] ;  /* 0x00006600001d7a02 */ /* 0x001fc60000000f00 */
[----:B------:R-:W-:Y:S02]  /*9d50*/  IMAD R13, R13, 0x34a, RZ ;  /* 0x0000034a0d0d7824 */ /* 0x000fe400078e02ff */
[----:B------:R-:W-:Y:S02]  /*9d60*/  IMAD R29, R29, 0x1a4, RZ ;  /* 0x000001a41d1d7824 */ /* 0x000fe400078e02ff */
[----:B------:R-:W-:-:S03]  /*9d70*/  IMAD R14, R14, 0x35a, RZ ;  /* 0x0000035a0e0e7824 */ /* 0x000fc600078e02ff */
[----:B------:R-:W-:Y:S02]  /*9d80*/  LEA.HI.X.SX32 R17, R29, R27, 0x1, P6 ;  /* 0x0000001b1d117211 */ /* 0x000fe400030f0eff */
[-C--:B------:R-:W-:Y:S02]  /*9d90*/  IADD3 R4, P4, R13, R26.reuse, RZ ;  /* 0x0000001a0d047210 */ /* 0x080fe40007f9e0ff */
[----:B------:R-:W-:Y:S01]  /*9da0*/  MOV R13, c[0x0][0x198] ;  /* 0x00006600000d7a02 */ /* 0x000fe20000000f00 */
[----:B------:R0:W-:Y:S01]  /*9db0*/  STL.64 [R1+0xc70], R16 ;  /* 0x000c701001007387 */ /* 0x0001e20000100a00 */
[----:B------:R-:W-:Y:S01]  /*9dc0*/  MOV R15, c[0x0][0x198] ;  /* 0x00006600000f7a02 */ /* 0x000fe20000000f00 */
[----:B------:R-:W-:Y:S01]  /*9dd0*/  IMAD.MOV.U32 R11, RZ, RZ, c[0x0][0x198] ;  /* 0x00006600ff0b7624 */ /* 0x000fe200078e00ff */
[----:B------:R-:W-:Y:S01]  /*9de0*/  MOV R29, c[0x0][0x198] ;  /* 0x00006600001d7a02 */ /* 0x000fe20000000f00 */
[----:B------:R-:W-:Y:S01]  /*9df0*/  IMAD R13, R13, 0x34e, RZ ;  /* 0x0000034e0d0d7824 */ /* 0x000fe200078e02ff */
[----:B------:R-:W-:Y:S01]  /*9e00*/  MOV R28, c[0x0][0x198] ;  /* 0x00006600001c7a02 */ /* 0x000fe20000000f00 */
[----:B------:R-:W-:Y:S01]  /*9e10*/  IMAD R11, R11, 0x356, RZ ;  /* 0x000003560b0b7824 */ /* 0x000fe200078e02ff */
[----:B0-----:R-:W-:-:S02]  /*9e20*/  IADD3 R16, P6, R14, R26, RZ ;  /* 0x0000001a0e107210 */ /* 0x001fc40007fde0ff */
[----:B------:R-:W-:Y:S01]  /*9e30*/  MOV R14, c[0x0][0x198] ;  /* 0x00006600000e7a02 */ /* 0x000fe20000000f00 */
[----:B------:R-:W-:Y:S01]  /*9e40*/  IMAD R15, R15, 0x1a5, RZ ;  /* 0x000001a50f0f7824 */ /* 0x000fe200078e02ff */
[-C--:B------:R-:W-:Y:S01]  /*9e50*/  IADD3 R8, P5, R13, R26.reuse, RZ ;  /* 0x0000001a0d087210 */ /* 0x080fe20007fbe0ff */
[----:B------:R-:W-:Y:S02]  /*9e60*/  IMAD R29, R29, 0x1a7, RZ ;  /* 0x000001a71d1d7824 */ /* 0x000fe400078e02ff */
[----:B------:R-:W-:Y:S01]  /*9e70*/  IMAD R14, R14, 0x1a6, RZ ;  /* 0x000001a60e0e7824 */ /* 0x000fe200078e02ff */
[----:B------:R-:W-:Y:S01]  /*9e80*/  IADD3 R10, P2, R11, R26, RZ ;  /* 0x0000001a0b0a7210 */ /* 0x000fe20007f5e0ff */
[----:B------:R-:W-:Y:S01]  /*9e90*/  IMAD R28, R28, 0x1ab, RZ ;  /* 0x000001ab1c1c7824 */ /* 0x000fe200078e02ff */
[-C--:B------:R-:W-:Y:S02]  /*9ea0*/  LEA.HI.X.SX32 R5, R15, R27.reuse, 0x1, P4 ;  /* 0x0000001b0f057211 */ /* 0x080fe400020f0eff */
[----:B------:R-:W-:-:S02]  /*9eb0*/  LEA.HI.X.SX32 R3, R14, R27, 0x1, P1 ;  /* 0x0000001b0e037211 */ /* 0x000fc400008f0eff */
[-C--:B------:R-:W-:Y:S01]  /*9ec0*/  LEA.HI.X.SX32 R9, R29, R27.reuse, 0x1, P5 ;  /* 0x0000001b1d097211 */ /* 0x080fe200028f0eff */
[----:B------:R-:W-:Y:S01]  /*9ed0*/  STL.64 [R1+0xd70], R4 ;  /* 0x000d700401007387 */ /* 0x000fe20000100a00 */
[----:B------:R-:W-:-:S03]  /*9ee0*/  LEA.HI.X.SX32 R11, R28, R27, 0x1, P2 ;  /* 0x0000001b1c0b7211 */ /* 0x000fc600010f0eff */
[----:B------:R0:W-:Y:S04]  /*9ef0*/  STL.64 [R1+0xe78], R2 ;  /* 0x000e780201007387 */ /* 0x0001e80000100a00 */
[----:B0-----:R-:W3:Y:S04]  /*9f00*/  LDL.LU.64 R2, [R1+0x1af8] ;  /* 0x001af80001027983 */ /* 0x001ee80000300a00 */
[----:B------:R-:W-:Y:S04]  /*9f10*/  STL.64 [R1+0xf40], R8 ;  /* 0x000f400801007387 */ /* 0x000fe80000100a00 */
[----:B------:R0:W-:Y:S04]  /*9f20*/  STL.64 [R1+0xb70], R10 ;  /* 0x000b700a01007387 */ /* 0x0001e80000100a00 */
[----:B0-----:R-:W4:Y:S01]  /*9f30*/  LDL.LU.64 R10, [R1+0x1af0] ;  /* 0x001af000010a7983 */ /* 0x001f220000300a00 */
[----:B------:R-:W-:-:S05]  /*9f40*/  MOV R13, c[0x0][0x198] ;  /* 0x00006600000d7a02 */ /* 0x000fca0000000f00 */
[----:B------:R-:W-:-:S05]  /*9f50*/  IMAD R13, R13, 0x358, RZ ;  /* 0x000003580d0d7824 */ /* 0x000fca00078e02ff */
[----:B------:R-:W-:Y:S02]  /*9f60*/  IADD3 R6, P3, R13, R26, RZ ;  /* 0x0000001a0d067210 */ /* 0x000fe40007f7e0ff */
[----:B------:R-:W-:Y:S01]  /*9f70*/  MOV R13, c[0x0][0x198] ;  /* 0x00006600000d7a02 */ /* 0x000fe20000000f00 */
[----:B------:R-:W-:-:S04]  /*9f80*/  IMAD.MOV.U32 R15, RZ, RZ, c[0x0][0x198] ;  /* 0x00006600ff0f7624 */ /* 0x000fc800078e00ff */
[----:B------:R-:W-:Y:S02]  /*9f90*/  IMAD R13, R13, 0x35c, RZ ;  /* 0x0000035c0d0d7824 */ /* 0x000fe400078e02ff */
[----:B------:R-:W-:Y:S01]  /*9fa0*/  IMAD R15, R15, 0x35e, RZ ;  /* 0x0000035e0f0f7824 */ /* 0x000fe200078e02ff */
[----:B------:R-:W-:Y:S02]  /*9fb0*/  MOV R17, c[0x0][0x198] ;  /* 0x0000660000117a02 */ /* 0x000fe40000000f00 */
[-C--:B------:R-:W-:Y:S02]  /*9fc0*/  IADD3 R4, P4, R13, R26.reuse, RZ ;  /* 0x0000001a0d047210 */ /* 0x080fe40007f9e0ff */
[----:B------:R-:W-:Y:S02]  /*9fd0*/  MOV R13, c[0x0][0x198] ;  /* 0x00006600000d7a02 */ /* 0x000fe40000000f00 */
[----:B------:R-:W-:Y:S02]  /*9fe0*/  IADD3 R14, P1, R15, R26, RZ ;  /* 0x0000001a0f0e7210 */ /* 0x000fe40007f3e0ff */
[----:B------:R-:W-:Y:S01]  /*9ff0*/  MOV R15, c[0x0][0x198] ;  /* 0x00006600000f7a02 */ /* 0x000fe20000000f00 */
[----:B------:R-:W-:-:S02]  /*a000*/  IMAD R13, R13, 0x366, RZ ;  /* 0x000003660d0d7824 */ /* 0x000fc400078e02ff */
[----:B------:R-:W-:Y:S01]  /*a010*/  IMAD R17, R17, 0x1ad, RZ ;  /* 0x000001ad11117824 */ /* 0x000fe200078e02ff */
[----:B------:R-:W-:Y:S01]  /*a020*/  MOV R29, c[0x0][0x198] ;  /* 0x00006600001d7a02 */ /* 0x000fe20000000f00 */
[----:B------:R-:W-:Y:S01]  /*a030*/  IMAD R15, R15, 0x1af, RZ ;  /* 0x000001af0f0f7824 */ /* 0x000fe200078e02ff */
[----:B------:R-:W-:Y:S02]  /*a040*/  IADD3 R8, P5, R13, R26, RZ ;  /* 0x0000001a0d087210 */ /* 0x000fe40007fbe0ff */
[-C--:B------:R-:W-:Y:S01]  /*a050*/  LEA.HI.X.SX32 R17, R17, R27.reuse, 0x1, P6 ;  /* 0x0000001b11117211 */ /* 0x080fe200030f0eff */
[----:B------:R-:W-:Y:S01]  /*a060*/  IMAD R29, R29, 0x368, RZ ;  /* 0x000003681d1d7824 */ /* 0x000fe200078e02ff */
[----:B------:R-:W-:Y:S01]  /*a070*/  LEA.HI.X.SX32 R15, R15, R27, 0x1, P1 ;  /* 0x0000001b0f0f7211 */ /* 0x000fe200008f0eff */
[----:B------:R-:W-:-:S03]  /*a080*/  IMAD.MOV.U32 R13, RZ, RZ, c[0x0][0x198] ;  /* 0x00006600ff0d7624 */ /* 0x000fc600078e00ff */
[----:B------:R-:W-:Y:S02]  /*a090*/  IADD3 R28, P2, R29, R26, RZ ;  /* 0x0000001a1d1c7210 */ /* 0x000fe40007f5e0ff */
[----:B------:R-:W-:Y:S01]  /*a0a0*/  MOV R29, c[0x0][0x198] ;  /* 0x00006600001d7a02 */ /* 0x000fe20000000f00 */
[----:B------:R-:W-:-:S04]  /*a0b0*/  IMAD R13, R13, 0x36a, RZ ;  /* 0x0000036a0d0d7824 */ /* 0x000fc800078e02ff */
[----:B------:R-:W-:-:S05]  /*a0c0*/  IMAD R29, R29, 0x1b4, RZ ;  /* 0x000001b41d1d7824 */ /* 0x000fca00078e02ff */
[-C--:B------:R-:W-:Y:S02]  /*a0d0*/  LEA.HI.X.SX32 R29, R29, R27.reuse, 0x1, P2 ;  /* 0x0000001b1d1d7211 */ /* 0x080fe400010f0eff */
[-C--:B----4-:R-:W-:Y:S02]  /*a0e0*/  LEA.HI.X.SX32 R5, R11, R27.reuse, 0x1, P4 ;  /* 0x0000001b0b057211 */ /* 0x090fe400020f0eff */
[----:B------:R-:W-:Y:S02]  /*a0f0*/  MOV R11, c[0x0][0x198] ;  /* 0x00006600000b7a02 */ /* 0x000fe40000000f00 */
[----:B------:R-:W-:-:S03]  /*a100*/  LEA.HI.X.SX32 R7, R10, R27, 0x1, P3 ;  /* 0x0000001b0a077211 */ /* 0x000fc600018f0eff */
[----:B------:R-:W-:Y:S02]  /*a110*/  IMAD R11, R11, 0x1b3, RZ ;  /* 0x000001b30b0b7824 */ /* 0x000fe400078e02ff */
[----:B------:R0:W-:Y:S03]  /*a120*/  STL.64 [R1+0xc78], R6 ;  /* 0x000c780601007387 */ /* 0x0001e60000100a00 */
[----:B------:R-:W-:Y:S01]  /*a130*/  LEA.HI.X.SX32 R9, R11, R27, 0x1, P5 ;  /* 0x0000001b0b097211 */ /* 0x000fe200028f0eff */
[----:B------:R-:W-:Y:S04]  /*a140*/  STL.64 [R1+0xd78], R16 ;  /* 0x000d781001007387 */ /* 0x000fe80000100a00 */
[----:B------:R-:W-:Y:S04]  /*a150*/  STL.64 [R1+0xe80], R4 ;  /* 0x000e800401007387 */ /* 0x000fe80000100a00 */
[----:B------:R-:W-:Y:S04]  /*a160*/  STL.64 [R1+0xf48], R14 ;  /* 0x000f480e01007387 */ /* 0x000fe80000100a00 */
[----:B------:R1:W-:Y:S01]  /*a170*/  STL.64 [R1+0xb78], R8 ;  /* 0x000b780801007387 */ /* 0x0003e20000100a00 */
[----:B0-----:R-:W-:-:S02]  /*a180*/  IADD3 R6, P3, R13, R26, RZ ;  /* 0x0000001a0d067210 */ /* 0x001fc40007f7e0ff */
[----:B-1----:R-:W-:-:S05]  /*a190*/  MOV R9, c[0x0][0x198] ;  /* 0x0000660000097a02 */ /* 0x002fca0000000f00 */
[----:B------:R-:W-:Y:S01]  /*a1a0*/  IMAD R9, R9, 0x1b5, RZ ;  /* 0x000001b509097824 */ /* 0x000fe200078e02ff */
[----:B------:R-:W-:Y:S02]  /*a1b0*/  MOV R10, c[0x0][0x198] ;  /* 0x00006600000a7a02 */ /* 0x000fe40000000f00 */
[----:B------:R-:W-:Y:S02]  /*a1c0*/  MOV R13, c[0x0][0x198] ;  /* 0x00006600000d7a02 */ /* 0x000fe40000000f00 */
[----:B------:R-:W-:Y:S01]  /*a1d0*/  LEA.HI.X.SX32 R7, R9, R27, 0x1, P3 ;  /* 0x0000001b09077211 */ /* 0x000fe200018f0eff */
[----:B------:R-:W-:Y:S01]  /*a1e0*/  STL.64 [R1+0xc80], R28 ;  /* 0x000c801c01007387 */ /* 0x000fe20000100a00 */
[----:B------:R-:W-:Y:S01]  /*a1f0*/  MOV R17, c[0x0][0x198] ;  /* 0x0000660000117a02 */ /* 0x000fe20000000f00 */
[----:B------:R-:W-:Y:S02]  /*a200*/  IMAD R10, R10, 0x36c, RZ ;  /* 0x0000036c0a0a7824 */ /* 0x000fe400078e02ff */
[----:B------:R0:W-:Y:S01]  /*a210*/  STL.64 [R1+0xd80], R6 ;  /* 0x000d800601007387 */ /* 0x0001e20000100a00 */
[----:B------:R-:W-:-:S02]  /*a220*/  IMAD R13, R13, 0x36e, RZ ;  /* 0x0000036e0d0d7824 */ /* 0x000fc400078e02ff */
[----:B------:R-:W-:Y:S01]  /*a230*/  IMAD R17, R17, 0x1b6, RZ ;  /* 0x000001b611117824 */ /* 0x000fe200078e02ff */
[-C--:B------:R-:W-:Y:S02]  /*a240*/  IADD3 R16, P6, R10, R26.reuse, RZ ;  /* 0x0000001a0a107210 */ /* 0x080fe40007fde0ff */
[----:B------:R-:W-:Y:S02]  /*a250*/  IADD3 R4, P4, R13, R26, RZ ;  /* 0x0000001a0d047210 */ /* 0x000fe40007f9e0ff */
[----:B0-----:R-:W-:-:S05]  /*a260*/  MOV R7, c[0x0][0x198] ;  /* 0x0000660000077a02 */ /* 0x001fca0000000f00 */
[----:B------:R-:W-:Y:S01]  /*a270*/  IMAD R7, R7, 0x1b7, RZ ;  /* 0x000001b707077824 */ /* 0x000fe200078e02ff */
[-C--:B------:R-:W-:Y:S02]  /*a280*/  LEA.HI.X.SX32 R17, R17, R27.reuse, 0x1, P6 ;  /* 0x0000001b11117211 */ /* 0x080fe400030f0eff */
[----:B------:R-:W-:Y:S02]  /*a290*/  MOV R10, c[0x0][0x198] ;  /* 0x00006600000a7a02 */ /* 0x000fe40000000f00 */
[----:B------:R-:W-:Y:S01]  /*a2a0*/  LEA.HI.X.SX32 R5, R7, R27, 0x1, P4 ;  /* 0x0000001b07057211 */ /* 0x000fe200020f0eff */
[----:B------:R-:W-:Y:S02]  /*a2b0*/  STL.64 [R1+0xe88], R16 ;  /* 0x000e881001007387 */ /* 0x000fe40000100a00 */
[----:B------:R-:W-:Y:S02]  /*a2c0*/  IMAD R10, R10, 0x376, RZ ;  /* 0x000003760a0a7824 */ /* 0x000fe400078e02ff */
[----:B------:R0:W-:Y:S03]  /*a2d0*/  STL.64 [R1+0xf50], R4 ;  /* 0x000f500401007387 */ /* 0x0001e60000100a00 */
[----:B------:R-:W-:-:S02]  /*a2e0*/  IADD3 R14, P1, R10, R26, RZ ;  /* 0x0000001a0a0e7210 */ /* 0x000fc40007f3e0ff */
[----:B0-----:R-:W-:-:S05]  /*a2f0*/  MOV R4, c[0x0][0x198] ;  /* 0x0000660000047a02 */ /* 0x001fca0000000f00 */
[----:B------:R-:W-:-:S05]  /*a300*/  IMAD R4, R4, 0x1bb, RZ ;  /* 0x000001bb04047824 */ /* 0x000fca00078e02ff */
[----:B------:R-:W-:-:S05]  /*a310*/  LEA.HI.X.SX32 R15, R4, R27, 0x1, P1 ;  /* 0x0000001b040f7211 */ /* 0x000fca00008f0eff */
[----:B------:R0:W-:Y:S04]  /*a320*/  STL.64 [R1+0xb80], R14 ;  /* 0x000b800e01007387 */ /* 0x0001e80000100a00 */
[----:B0-----:R-:W4:Y:S01]  /*a330*/  LDL.LU.64 R14, [R1+0x1ae8] ;  /* 0x001ae800010e7983 */ /* 0x001f220000300a00 */
[----:B------:R-:W-:-:S04]  /*a340*/  IMAD.MOV.U32 R13, RZ, RZ, c[0x0][0x198] ;  /* 0x00006600ff0d7624 */ /* 0x000fc800078e00ff */
[----:B------:R-:W-:Y:S01]  /*a350*/  IMAD R13, R13, 0x378, RZ ;  /* 0x000003780d0d7824 */ /* 0x000fe200078e02ff */
[----:B------:R-:W-:-:S04]  /*a360*/  MOV R8, c[0x0][0x198] ;  /* 0x0000660000087a02 */ /* 0x000fc80000000f00 */
[-C--:B------:R-:W-:Y:S01]  /*a370*/  IADD3 R10, P5, R13, R26.reuse, RZ ;  /* 0x0000001a0d0a7210 */ /* 0x080fe20007fbe0ff */
[----:B------:R-:W-:Y:S02]  /*a380*/  IMAD.MOV.U32 R13, RZ, RZ, c[0x0][0x198] ;  /* 0x00006600ff0d7624 */ /* 0x000fe400078e00ff */
[----:B------:R-:W-:Y:S02]  /*a390*/  IMAD R8, R8, 0x37a, RZ ;  /* 0x0000037a08087824 */ /* 0x000fe400078e02ff */
[----:B------:R-:W-:Y:S01]  /*a3a0*/  IMAD R13, R13, 0x37c, RZ ;  /* 0x0000037c0d0d7824 */ /* 0x000fe200078e02ff */
[----:B------:R-:W-:Y:S02]  /*a3b0*/  MOV R6, c[0x0][0x198] ;  /* 0x0000660000067a02 */ /* 0x000fe40000000f00 */
[-C--:B------:R-:W-:Y:S02]  /*a3c0*/  IADD3 R28, P2, R8, R26.reuse, RZ ;  /* 0x0000001a081c7210 */ /* 0x080fe40007f5e0ff */
[----:B------:R-:W-:Y:S01]  /*a3d0*/  IADD3 R8, P3, R13, R26, RZ ;  /* 0x0000001a0d087210 */ /* 0x000fe20007f7e0ff */
[----:B------:R-:W-:-:S02]  /*a3e0*/  IMAD.MOV.U32 R13, RZ, RZ, c[0x0][0x198] ;  /* 0x00006600ff0d7624 */ /* 0x000fc400078e00ff */
[----:B------:R-:W-:Y:S02]  /*a3f0*/  IMAD R6, R6, 0x37e, RZ ;  /* 0x0000037e06067824 */ /* 0x000fe400078e02ff */
[----:B------:R-:W-:Y:S02]  /*a400*/  IMAD.MOV.U32 R5, RZ, RZ, c[0x0][0x198] ;  /* 0x00006600ff057624 */ /* 0x000fe400078e00ff */
[----:B------:R-:W-:Y:S01]  /*a410*/  IMAD R13, R13, 0x386, RZ ;  /* 0x000003860d0d7824 */ /* 0x000fe200078e02ff */
[-C--:B------:R-:W-:Y:S01]  /*a420*/  IADD3 R16, P6, R6, R26.reuse, RZ ;  /* 0x0000001a06107210 */ /* 0x080fe20007fde0ff */
[----:B------:R-:W-:Y:S01]  /*a430*/  IMAD R5, R5, 0x388, RZ ;  /* 0x0000038805057824 */ /* 0x000fe200078e02ff */
[----:B------:R-:W-:Y:S01]  /*a440*/  MOV R17, c[0x0][0x198] ;  /* 0x0000660000117a02 */ /* 0x000fe20000000f00 */
[----:B------:R-:W-:Y:S01]  /*a450*/  IMAD.MOV.U32 R29, RZ, RZ, c[0x0][0x198] ;  /* 0x00006600ff1d7624 */ /* 0x000fe200078e00ff */
[----:B------:R-:W-:Y:S02]  /*a460*/  IADD3 R6, P4, R13, R26, RZ ;  /* 0x0000001a0d067210 */ /* 0x000fe40007f9e0ff */
[----:B------:R-:W-:-:S02]  /*a470*/  MOV R13, c[0x0][0x198] ;  /* 0x00006600000d7a02 */ /* 0x000fc40000000f00 */
[----:B------:R-:W-:Y:S01]  /*a480*/  IADD3 R4, P1, R5, R26, RZ ;  /* 0x0000001a05047210 */ /* 0x000fe20007f3e0ff */
[----:B------:R-:W-:Y:S01]  /*a490*/  IMAD R29, R29, 0x1bd, RZ ;  /* 0x000001bd1d1d7824 */ /* 0x000fe200078e02ff */
[----:B------:R-:W-:Y:S01]  /*a4a0*/  MOV R5, c[0x0][0x198] ;  /* 0x0000660000057a02 */ /* 0x000fe20000000f00 */
[----:B------:R-:W-:Y:S02]  /*a4b0*/  IMAD R13, R13, 0x38a, RZ ;  /* 0x0000038a0d0d7824 */ /* 0x000fe400078e02ff */
[----:B------:R-:W-:Y:S01]  /*a4c0*/  IMAD R17, R17, 0x1bf, RZ ;  /* 0x000001bf11117824 */ /* 0x000fe200078e02ff */
[----:B------:R-:W-:Y:S01]  /*a4d0*/  LEA.HI.X.SX32 R29, R29, R27, 0x1, P2 ;  /* 0x0000001b1d1d7211 */ /* 0x000fe200010f0eff */
[----:B------:R-:W-:-:S03]  /*a4e0*/  IMAD R5, R5, 0x1c4, RZ ;  /* 0x000001c405057824 */ /* 0x000fc600078e02ff */
[-C--:B------:R-:W-:Y:S02]  /*a4f0*/  LEA.HI.X.SX32 R17, R17, R27.reuse, 0x1, P6 ;  /* 0x0000001b11117211 */ /* 0x080fe400030f0eff */
[-C--:B------:R-:W-:Y:S02]  /*a500*/  LEA.HI.X.SX32 R5, R5, R27.reuse, 0x1, P1 ;  /* 0x0000001b05057211 */ /* 0x080fe400008f0eff */
[----:B----4-:R-:W-:Y:S02]  /*a510*/  LEA.HI.X.SX32 R9, R15, R27, 0x1, P3 ;  /* 0x0000001b0f097211 */ /* 0x010fe400018f0eff */
[----:B------:R-:W-:-:S05]  /*a520*/  MOV R15, c[0x0][0x198] ;  /* 0x00006600000f7a02 */ /* 0x000fca0000000f00 */
[----:B------:R-:W-:Y:S01]  /*a530*/  IMAD R15, R15, 0x1c3, RZ ;  /* 0x000001c30f0f7824 */ /* 0x000fe200078e02ff */
[----:B------:R-:W-:-:S04]  /*a540*/  LEA.HI.X.SX32 R11, R14, R27, 0x1, P5 ;  /* 0x0000001b0e0b7211 */ /* 0x000fc800028f0eff */
[----:B------:R-:W-:Y:S02]  /*a550*/  LEA.HI.X.SX32 R7, R15, R27, 0x1, P4 ;  /* 0x0000001b0f077211 */ /* 0x000fe400020f0eff */
[----:B------:R-:W-:Y:S01]  /*a560*/  MOV R15, c[0x0][0x198] ;  /* 0x00006600000f7a02 */ /* 0x000fe20000000f00 */
[----:B------:R0:W-:Y:S04]  /*a570*/  STL.64 [R1+0xc88], R10 ;  /* 0x000c880a01007387 */ /* 0x0001e80000100a00 */
[----:B------:R-:W-:Y:S01]  /*a580*/  IMAD R15, R15, 0x1c5, RZ ;  /* 0x000001c50f0f7824 */ /* 0x000fe200078e02ff */
[----:B------:R1:W-:Y:S01]  /*a590*/  STL.64 [R1+0xd88], R28 ;  /* 0x000d881c01007387 */ /* 0x0003e20000100a00 */
[----:B------:R-:W-:Y:S02]  /*a5a0*/  MOV R14, c[0x0][0x198] ;  /* 0x00006600000e7a02 */ /* 0x000fe40000000f00 */
[----:B0-----:R-:W-:Y:S01]  /*a5b0*/  IADD3 R10, P5, R13, R26, RZ ;  /* 0x0000001a0d0a7210 */ /* 0x001fe20007fbe0ff */
[----:B------:R0:W-:Y:S01]  /*a5c0*/  STL.64 [R1+0xe90], R8 ;  /* 0x000e900801007387 */ /* 0x0001e20000100a00 */
[----:B------:R-:W-:-:S02]  /*a5d0*/  MOV R13, c[0x0][0x198] ;  /* 0x00006600000d7a02 */ /* 0x000fc40000000f00 */
[----:B------:R-:W-:Y:S01]  /*a5e0*/  LEA.HI.X.SX32 R11, R15, R27, 0x1, P5 ;  /* 0x0000001b0f0b7211 */ /* 0x000fe200028f0eff */
[----:B------:R-:W-:Y:S01]  /*a5f0*/  STL.64 [R1+0xf58], R16 ;  /* 0x000f581001007387 */ /* 0x000fe20000100a00 */
[----:B-1----:R-:W-:-:S03]  /*a600*/  MOV R29, c[0x0][0x198] ;  /* 0x00006600001d7a02 */ /* 0x002fc60000000f00 */
[----:B------:R-:W-:Y:S01]  /*a610*/  STL.64 [R1+0xb88], R6 ;  /* 0x000b880601007387 */ /* 0x000fe20000100a00 */
[----:B------:R-:W-:-:S03]  /*a620*/  IMAD R14, R14, 0x38c, RZ ;  /* 0x0000038c0e0e7824 */ /* 0x000fc600078e02ff */
[----:B------:R-:W-:Y:S01]  /*a630*/  STL.64 [R1+0xc90], R4 ;  /* 0x000c900401007387 */ /* 0x000fe20000100a00 */
[----:B------:R-:W-:-:S03]  /*a640*/  IMAD R13, R13, 0x38e, RZ ;  /* 0x0000038e0d0d7824 */ /* 0x000fc600078e02ff */
[----:B------:R1:W-:Y:S01]  /*a650*/  STL.64 [R1+0xd90], R10 ;  /* 0x000d900a01007387 */ /* 0x0003e20000100a00 */
[----:B------:R-:W-:Y:S01]  /*a660*/  IMAD R29, R29, 0x1c6, RZ ;  /* 0x000001c61d1d7824 */ /* 0x000fe200078e02ff */
[-C--:B------:R-:W-:Y:S02]  /*a670*/  IADD3 R28, P2, R14, R26.reuse, RZ ;  /* 0x0000001a0e1c7210 */ /* 0x080fe40007f5e0ff */
[----:B0-----:R-:W-:Y:S02]  /*a680*/  IADD3 R8, P3, R13, R26, RZ ;  /* 0x0000001a0d087210 */ /* 0x001fe40007f7e0ff */
[----:B-1----:R-:W-:-:S05]  /*a690*/  MOV R11, c[0x0][0x198] ;  /* 0x00006600000b7a02 */ /* 0x002fca0000000f00 */
[----:B------:R-:W-:Y:S01]  /*a6a0*/  IMAD R11, R11, 0x1c7, RZ ;  /* 0x000001c70b0b7824 */ /* 0x000fe200078e02ff */
[----:B------:R-:W-:Y:S01]  /*a6b0*/  LEA.HI.X.SX32 R29, R29, R27, 0x1, P2 ;  /* 0x0000001b1d1d7211 */ /* 0x000fe200010f0eff */
[----:B------:R-:W-:-:S03]  /*a6c0*/  IMAD.MOV.U32 R14, RZ, RZ, c[0x0][0x198] ;  /* 0x00006600ff0e7624 */ /* 0x000fc600078e00ff */
[----:B------:R-:W-:Y:S01]  /*a6d0*/  LEA.HI.X.SX32 R9, R11, R27, 0x1, P3 ;  /* 0x0000001b0b097211 */ /* 0x000fe200018f0eff */
[----:B------:R-:W-:Y:S01]  /*a6e0*/  STL.64 [R1+0xe98], R28 ;  /* 0x000e981c01007387 */ /* 0x000fe20000100a00 */
[----:B------:R-:W-:-:S03]  /*a6f0*/  IMAD R14, R14, 0x396, RZ ;  /* 0x000003960e0e7824 */ /* 0x000fc600078e02ff */
[----:B------:R0:W-:Y:S02]  /*a700*/  STL.64 [R1+0xf60], R8 ;  /* 0x000f600801007387 */ /* 0x0001e40000100a00 */
[----:B------:R-:W-:Y:S02]  /*a710*/  IADD3 R16, P6, R14, R26, RZ ;  /* 0x0000001a0e107210 */ /* 0x000fe40007fde0ff */
[----:B0-----:R-:W-:-:S05]  /*a720*/  MOV R8, c[0x0][0x198] ;  /* 0x0000660000087a02 */ /* 0x001fca0000000f00 */
[----:B------:R-:W-:-:S05]  /*a730*/  IMAD R8, R8, 0x1cb, RZ ;  /* 0x000001cb08087824 */ /* 0x000fca00078e02ff */
[----:B------:R-:W-:-:S05]  /*a740*/  LEA.HI.X.SX32 R17, R8, R27, 0x1, P6 ;  /* 0x0000001b08117211 */ /* 0x000fca00030f0eff */
[----:B------:R0:W-:Y:S04]  /*a750*/  STL.64 [R1+0xb90], R16 ;  /* 0x000b901001007387 */ /* 0x0001e80000100a00 */
[----:B0-----:R-:W4:Y:S01]  /*a760*/  LDL.LU.64 R16, [R1+0x1ae0] ;  /* 0x001ae00001107983 */ /* 0x001f220000300a00 */
[----:B------:R-:W-:-:S05]  /*a770*/  MOV R13, c[0x0][0x198] ;  /* 0x00006600000d7a02 */ /* 0x000fca0000000f00 */
[----:B------:R-:W-:Y:S02]  /*a780*/  IMAD R13, R13, 0x398, RZ ;  /* 0x000003980d0d7824 */ /* 0x000fe400078e02ff */
[----:B------:R-:W-:-:S03]  /*a790*/  IMAD.MOV.U32 R14, RZ, RZ, c[0x0][0x198] ;  /* 0x00006600ff0e7624 */ /* 0x000fc600078e00ff */
[----:B------:R-:W-:Y:S02]  /*a7a0*/  IADD3 R6, P4, R13, R26, RZ ;  /* 0x0000001a0d067210 */ /* 0x000fe40007f9e0ff */
[----:B------:R-:W-:Y:S01]  /*a7b0*/  MOV R13, c[0x0][0x198] ;  /* 0x00006600000d7a02 */ /* 0x000fe20000000f00 */
[----:B------:R-:W-:-:S04]  /*a7c0*/  IMAD R14, R14, 0x39a, RZ ;  /* 0x0000039a0e0e7824 */ /* 0x000fc800078e02ff */
[----:B------:R-:W-:Y:S01]  /*a7d0*/  IMAD R13, R13, 0x39c, RZ ;  /* 0x0000039c0d0d7824 */ /* 0x000fe200078e02ff */
[----:B------:R-:W-:Y:S01]  /*a7e0*/  IADD3 R4, P1, R14, R26, RZ ;  /* 0x0000001a0e047210 */ /* 0x000fe20007f3e0ff */
[----:B------:R-:W-:-:S03]  /*a7f0*/  IMAD.MOV.U32 R10, RZ, RZ, c[0x0][0x198] ;  /* 0x00006600ff0a7624 */ /* 0x000fc600078e00ff */
[----:B------:R-:W-:Y:S02]  /*a800*/  IADD3 R14, P5, R13, R26, RZ ;  /* 0x0000001a0d0e7210 */ /* 0x000fe40007fbe0ff */
[----:B------:R-:W-:Y:S01]  /*a810*/  MOV R13, c[0x0][0x198] ;  /* 0x00006600000d7a02 */ /* 0x000fe20000000f00 */
[----:B------:R-:W-:-:S04]  /*a820*/  IMAD R10, R10, 0x39e, RZ ;  /* 0x0000039e0a0a7824 */ /* 0x000fc800078e02ff */
[----:B------:R-:W-:Y:S01]  /*a830*/  IMAD R13, R13, 0x3a6, RZ ;  /* 0x000003a60d0d7824 */ /* 0x000fe200078e02ff */
[-C--:B------:R-:W-:Y:S02]  /*a840*/  IADD3 R28, P2, R10, R26.reuse, RZ ;  /* 0x0000001a0a1c7210 */ /* 0x080fe40007f5e0ff */
[----:B------:R-:W-:Y:S02]  /*a850*/  MOV R5, c[0x0][0x198] ;  /* 0x0000660000057a02 */ /* 0x000fe40000000f00 */
[----:B------:R-:W-:Y:S01]  /*a860*/  IADD3 R10, P3, R13, R26, RZ ;  /* 0x0000001a0d0a7210 */ /* 0x000fe20007f7e0ff */
[----:B------:R-:W-:Y:S02]  /*a870*/  IMAD.MOV.U32 R13, RZ, RZ, c[0x0][0x198] ;  /* 0x00006600ff0d7624 */ /* 0x000fe400078e00ff */
[----:B------:R-:W-:Y:S02]  /*a880*/  IMAD R5, R5, 0x1cd, RZ ;  /* 0x000001cd05057824 */ /* 0x000fe400078e02ff */
[----:B------:R-:W-:Y:S01]  /*a890*/  IMAD R13, R13, 0x3aa, RZ ;  /* 0x000003aa0d0d7824 */ /* 0x000fe200078e02ff */
[----:B------:R-:W-:-:S02]  /*a8a0*/  MOV R9, c[0x0][0x198] ;  /* 0x0000660000097a02 */ /* 0x000fc40000000f00 */
[----:B------:R-:W-:Y:S02]  /*a8b0*/  LEA.HI.X.SX32 R5, R5, R27, 0x1, P1 ;  /* 0x0000001b05057211 */ /* 0x000fe400008f0eff */
[----:B------:R-:W-:Y:S01]  /*a8c0*/  MOV R29, c[0x0][0x198] ;  /* 0x00006600001d7a02 */ /* 0x000fe20000000f00 */
[----:B------:R-:W-:-:S04]  /*a8d0*/  IMAD R9, R9, 0x3a8, RZ ;  /* 0x000003a809097824 */ /* 0x000fc800078e02ff */
[----:B------:R-:W-:Y:S01]  /*a8e0*/  IMAD R29, R29, 0x1cf, RZ ;  /* 0x000001cf1d1d7824 */ /* 0x000fe200078e02ff */
[----:B------:R-:W-:Y:S02]  /*a8f0*/  IADD3 R8, P6, R9, R26, RZ ;  /* 0x0000001a09087210 */ /* 0x000fe40007fde0ff */
[----:B------:R-:W-:Y:S02]  /*a900*/  MOV R9, c[0x0][0x198] ;  /* 0x0000660000097a02 */ /* 0x000fe40000000f00 */
[----:B------:R-:W-:-:S03]  /*a910*/  LEA.HI.X.SX32 R29, R29, R27, 0x1, P2 ;  /* 0x0000001b1d1d7211 */ /* 0x000fc600010f0eff */
[----:B------:R-:W-:-:S05]  /*a920*/  IMAD R9, R9, 0x1d4, RZ ;  /* 0x000001d409097824 */ /* 0x000fca00078e02ff */
[-C--:B------:R-:W-:Y:S02]  /*a930*/  LEA.HI.X.SX32 R9, R9, R27.reuse, 0x1, P6 ;  /* 0x0000001b09097211 */ /* 0x080fe400030f0eff */
[-C--:B----4-:R-:W-:Y:S02]  /*a940*/  LEA.HI.X.SX32 R15, R17, R27.reuse, 0x1, P5 ;  /* 0x0000001b110f7211 */ /* 0x090fe400028f0eff */
[----:B------:R-:W-:Y:S02]  /*a950*/  LEA.HI.X.SX32 R7, R16, R27, 0x1, P4 ;  /* 0x0000001b10077211 */ /* 0x000fe400020f0eff */
[----:B------:R-:W-:Y:S02]  /*a960*/  MOV R17, c[0x0][0x198] ;  /* 0x0000660000117a02 */ /* 0x000fe40000000f00 */
[----:B------:R-:W-:Y:S01]  /*a970*/  MOV R16, c[0x0][0x198] ;  /* 0x0000660000107a02 */ /* 0x000fe20000000f00 */
[----:B------:R0:W-:Y:S02]  /*a980*/  STL.64 [R1+0xc98], R6 ;  /* 0x000c980601007387 */ /* 0x0001e40000100a00 */
[----:B------:R-:W-:-:S02]  /*a990*/  IMAD R17, R17, 0x1d3, RZ ;  /* 0x000001d311117824 */ /* 0x000fc400078e02ff */
[----:B------:R-:W-:Y:S01]  /*a9a0*/  IMAD R16, R16, 0x3ac, RZ ;  /* 0x000003ac10107824 */ /* 0x000fe200078e02ff */
[----:B------:R1:W-:Y:S02]  /*a9b0*/  STL.64 [R1+0xd98], R4 ;  /* 0x000d980401007387 */ /* 0x0003e40000100a00 */
[----:B------:R-:W-:Y:S02]  /*a9c0*/  LEA.HI.X.SX32 R11, R17, R27, 0x1, P3 ;  /* 0x0000001b110b7211 */ /* 0x000fe400018f0eff */
[-C--:B0-----:R-:W-:Y:S02]  /*a9d0*/  IADD3 R6, P4, R13, R26.reuse, RZ ;  /* 0x0000001a0d067210 */ /* 0x081fe40007f9e0ff */
[----:B------:R-:W-:Y:S02]  /*a9e0*/  MOV R13, c[0x0][0x198] ;  /* 0x00006600000d7a02 */ /* 0x000fe40000000f00 */
[----:B------:R-:W-:Y:S02]  /*a9f0*/  MOV R17, c[0x0][0x198] ;  /* 0x0000660000117a02 */ /* 0x000fe40000000f00 */
[----:B-1----:R-:W-:Y:S01]  /*aa00*/  IADD3 R4, P1, R16, R26, RZ ;  /* 0x0000001a10047210 */ /* 0x002fe20007f3e0ff */
[----:B------:R-:W-:Y:S01]  /*aa10*/  IMAD R13, R13, 0x3ae, RZ ;  /* 0x000003ae0d0d7824 */ /* 0x000fe200078e02ff */
[----:B------:R-:W-:Y:S01]  /*aa20*/  MOV R16, c[0x0][0x198] ;  /* 0x0000660000107a02 */ /* 0x000fe20000000f00 */
[----:B------:R0:W-:Y:S01]  /*aa30*/  STL.64 [R1+0xea0], R14 ;  /* 0x000ea00e01007387 */ /* 0x0001e20000100a00 */
[----:B------:R-:W-:-:S03]  /*aa40*/  IMAD R17, R17, 0x1d5, RZ ;  /* 0x000001d511117824 */ /* 0x000fc600078e02ff */
[----:B------:R-:W-:Y:S02]  /*aa50*/  IMAD R16, R16, 0x3b6, RZ ;  /* 0x000003b610107824 */ /* 0x000fe400078e02ff */
[----:B------:R-:W-:Y:S02]  /*aa60*/  LEA.HI.X.SX32 R7, R17, R27, 0x1, P4 ;  /* 0x0000001b11077211 */ /* 0x000fe400020f0eff */
[-C--:B0-----:R-:W-:Y:S01]  /*aa70*/  IADD3 R14, P5, R13, R26.reuse, RZ ;  /* 0x0000001a0d0e7210 */ /* 0x081fe20007fbe0ff */
[----:B------:R-:W-:Y:S01]  /*aa80*/  IMAD.MOV.U32 R13, RZ, RZ, c[0x0][0x198] ;  /* 0x00006600ff0d7624 */ /* 0x000fe200078e00ff */
[----:B------:R-:W-:Y:S01]  /*aa90*/  MOV R17, c[0x0][0x198] ;  /* 0x0000660000117a02 */ /* 0x000fe20000000f00 */
[----:B------:R0:W-:Y:S02]  /*aaa0*/  STL.64 [R1+0xf68], R28 ;  /* 0x000f681c01007387 */ /* 0x0001e40000100a00 */
[----:B------:R-:W-:Y:S02]  /*aab0*/  IMAD R13, R13, 0x3b8, RZ ;  /* 0x000003b80d0d7824 */ /* 0x000fe400078e02ff */
[----:B------:R1:W-:Y:S01]  /*aac0*/  STL.64 [R1+0xb98], R10 ;  /* 0x000b980a01007387 */ /* 0x0003e20000100a00 */
[----:B------:R-:W-:Y:S01]  /*aad0*/  IMAD R17, R17, 0x1d7, RZ ;  /* 0x000001d711117824 */ /* 0x000fe200078e02ff */
[----:B0-----:R-:W-:-:S02]  /*aae0*/  IADD3 R28, P2, R16, R26, RZ ;  /* 0x0000001a101c7210 */ /* 0x001fc40007f5e0ff */
[----:B------:R-:W-:Y:S02]  /*aaf0*/  MOV R16, c[0x0][0x198] ;  /* 0x0000660000107a02 */ /* 0x000fe40000000f00 */
[----:B-1----:R-:W-:Y:S01]  /*ab00*/  IADD3 R10, P3, R13, R26, RZ ;  /* 0x0000001a0d0a7210 */ /* 0x002fe20007f7e0ff */
[----:B------:R-:W-:Y:S01]  /*ab10*/  IMAD.MOV.U32 R13, RZ, RZ, c[0x0][0x198] ;  /* 0x00006600ff0d7624 */ /* 0x000fe200078e00ff */
[-C--:B---3--:R-:W-:Y:S01]  /*ab20*/  LEA.HI.X.SX32 R5, R2, R27.reuse, 0x1, P1 ;  /* 0x0000001b02057211 */ /* 0x088fe200008f0eff */
[----:B------:R-:W-:Y:S01]  /*ab30*/  IMAD R16, R16, 0x3ba, RZ ;  /* 0x000003ba10107824 */ /* 0x000fe200078e02ff */
[----:B------:R-:W-:Y:S01]  /*ab40*/  LEA.HI.X.SX32 R15, R17, R27, 0x1, P5 ;  /* 0x0000001b110f7211 */ /* 0x000fe200028f0eff */
[----:B------:R-:W-:Y:S01]  /*ab50*/  IMAD R13, R13, 0x3bc, RZ ;  /* 0x000003bc0d0d7824 */ /* 0x000fe200078e02ff */
[----:B------:R0:W-:Y:S01]  /*ab60*/  STL.64 [R1+0xca0], R8 ;  /* 0x000ca00801007387 */ /* 0x0001e20000100a00 */
[----:B------:R-:W-:-:S03]  /*ab70*/  MOV R2, c[0x0][0x198] ;  /* 0x0000660000027a02 */ /* 0x000fc60000000f00 */
[----:B------:R1:W-:Y:S04]  /*ab80*/  STL.64 [R1+0xda0], R6 ;  /* 0x000da00601007387 */ /* 0x0003e80000100a00 */
[----:B------:R-:W-:Y:S01]  /*ab90*/  STL.64 [R1+0xea8], R4 ;  /* 0x000ea80401007387 */ /* 0x000fe20000100a00 */
[----:B0-----:R-:W-:-:S03]  /*aba0*/  IADD3 R8, P6, R16, R26, RZ ;  /* 0x0000001a10087210 */ /* 0x001fc60007fde0ff */
[----:B------:R0:W-:Y:S01]  /*abb0*/  STL.64 [R1+0xf70], R14 ;  /* 0x000f700e01007387 */ /* 0x0001e20000100a00 */
[----:B------:R-:W-:Y:S02]  /*abc0*/  MOV R16, c[0x0][0x198] ;  /* 0x0000660000107a02 */ /* 0x000fe40000000f00 */
[----:B-1----:R-:W-:Y:S01]  /*abd0*/  IADD3 R6, P4, R13, R26, RZ ;  /* 0x0000001a0d067210 */ /* 0x002fe20007f9e0ff */
[----:B------:R-:W-:Y:S02]  /*abe0*/  IMAD.MOV.U32 R13, RZ, RZ, c[0x0][0x198] ;  /* 0x00006600ff0d7624 */ /* 0x000fe400078e00ff */
[----:B------:R-:W-:Y:S01]  /*abf0*/  IMAD R16, R16, 0x3be, RZ ;  /* 0x000003be10107824 */ /* 0x000fe200078e02ff */
[----:B--2---:R-:W-:Y:S01]  /*ac00*/  LEA.HI.X.SX32 R11, R20, R27, 0x1, P3 ;  /* 0x0000001b140b7211 */ /* 0x004fe200018f0eff */
[----:B------:R-:W-:Y:S02]  /*ac10*/  IMAD R13, R13, 0x3c6, RZ ;  /* 0x000003c60d0d7824 */ /* 0x000fe400078e02ff */
[----:B0-----:R-:W-:Y:S01]  /*ac20*/  IMAD.MOV.U32 R14, RZ, RZ, c[0x0][0x198] ;  /* 0x00006600ff0e7624 */ /* 0x001fe200078e00ff */
[----:B------:R-:W-:Y:S01]  /*ac30*/  MOV R20, c[0x0][0x198] ;  /* 0x0000660000147a02 */ /* 0x000fe20000000f00 */
[----:B------:R-:W-:-:S02]  /*ac40*/  IMAD R2, R2, 0x1dd, RZ ;  /* 0x000001dd02027824 */ /* 0x000fc400078e02ff */
[----:B------:R-:W-:Y:S01]  /*ac50*/  IMAD R14, R14, 0x1db, RZ ;  /* 0x000001db0e0e7824 */ /* 0x000fe200078e02ff */
[-C--:B------:R-:W-:Y:S02]  /*ac60*/  IADD3 R4, P1, R16, R26.reuse, RZ ;  /* 0x0000001a10047210 */ /* 0x080fe40007f3e0ff */
[----:B------:R-:W-:Y:S02]  /*ac70*/  IADD3 R16, P5, R13, R26, RZ ;  /* 0x0000001a0d107210 */ /* 0x000fe40007fbe0ff */
[-C--:B------:R-:W-:Y:S01]  /*ac80*/  LEA.HI.X.SX32 R29, R14, R27.reuse, 0x1, P2 ;  /* 0x0000001b0e1d7211 */ /* 0x080fe200010f0eff */
[----:B------:R-:W-:Y:S01]  /*ac90*/  IMAD R20, R20, 0x3cc, RZ ;  /* 0x000003cc14147824 */ /* 0x000fe200078e02ff */
[----:B------:R-:W-:Y:S02]  /*aca0*/  MOV R13, c[0x0][0x198] ;  /* 0x00006600000d7a02 */ /* 0x000fe40000000f00 */
[----:B------:R-:W-:Y:S01]  /*acb0*/  LEA.HI.X.SX32 R9, R2, R27, 0x1, P6 ;  /* 0x0000001b02097211 */ /* 0x000fe200030f0eff */
[----:B------:R-:W-:Y:S01]  /*acc0*/  IMAD.MOV.U32 R2, RZ, RZ, c[0x0][0x198] ;  /* 0x00006600ff027624 */ /* 0x000fe200078e00ff */
[----:B------:R0:W-:Y:S01]  /*acd0*/  STL.64 [R1+0xca8], R10 ;  /* 0x000ca80a01007387 */ /* 0x0001e20000100a00 */
[----:B------:R-:W-:-:S03]  /*ace0*/  IMAD R13, R13, 0x3ca, RZ ;  /* 0x000003ca0d0d7824 */ /* 0x000fc600078e02ff */
[----:B------:R-:W-:Y:S01]  /*acf0*/  STL.64 [R1+0xba0], R28 ;  /* 0x000ba01c01007387 */ /* 0x000fe20000100a00 */
[----:B------:R-:W-:-:S03]  /*ad00*/  IMAD R2, R2, 0x1df, RZ ;  /* 0x000001df02027824 */ /* 0x000fc600078e02ff */
[----:B------:R1:W-:Y:S01]  /*ad10*/  STL.64 [R1+0xda8], R8 ;  /* 0x000da80801007387 */ /* 0x0003e20000100a00 */
[----:B------:R-:W-:Y:S02]  /*ad20*/  MOV R15, c[0x0][0x198] ;  /* 0x00006600000f7a02 */ /* 0x000fe40000000f00 */
[----:B------:R-:W-:Y:S02]  /*ad30*/  LEA.HI.X.SX32 R7, R21, R27, 0x1, P4 ;  /* 0x0000001b15077211 */ /* 0x000fe400020f0eff */
[-C--:B0-----:R-:W-:Y:S01]  /*ad40*/  IADD3 R10, P3, R13, R26.reuse, RZ ;  /* 0x0000001a0d0a7210 */ /* 0x081fe20007f7e0ff */
[----:B------:R-:W-:Y:S01]  /*ad50*/  IMAD.MOV.U32 R13, RZ, RZ, c[0x0][0x198] ;  /* 0x00006600ff0d7624 */ /* 0x000fe200078e00ff */
[----:B------:R-:W-:Y:S02]  /*ad60*/  MOV R21, c[0x0][0x198] ;  /* 0x0000660000157a02 */ /* 0x000fe40000000f00 */
[----:B-1----:R-:W-:Y:S02]  /*ad70*/  IADD3 R8, P6, R20, R26, RZ ;  /* 0x0000001a14087210 */ /* 0x002fe40007fde0ff */
[----:B------:R-:W-:-:S02]  /*ad80*/  MOV R20, c[0x0][0x198] ;  /* 0x0000660000147a02 */ /* 0x000fc40000000f00 */
[----:B------:R-:W-:Y:S01]  /*ad90*/  LEA.HI.X.SX32 R5, R2, R27, 0x1, P1 ;  /* 0x0000001b02057211 */ /* 0x000fe200008f0eff */
[----:B------:R-:W-:Y:S02]  /*ada0*/  IMAD R15, R15, 0x3c8, RZ ;  /* 0x000003c80f0f7824 */ /* 0x000fe400078e02ff */
[----:B------:R-:W-:Y:S01]  /*adb0*/  IMAD R20, R20, 0x3d6, RZ ;  /* 0x000003d614147824 */ /* 0x000fe200078e02ff */
[----:B------:R0:W-:Y:S01]  /*adc0*/  STL.64 [R1+0xeb0], R6 ;  /* 0x000eb00601007387 */ /* 0x0001e20000100a00 */
[----:B------:R-:W-:Y:S02]  /*add0*/  IMAD R13, R13, 0x3ce, RZ ;  /* 0x000003ce0d0d7824 */ /* 0x000fe400078e02ff */
[----:B------:R-:W-:Y:S01]  /*ade0*/  IMAD R21, R21, 0x1e3, RZ ;  /* 0x000001e315157824 */ /* 0x000fe200078e02ff */
[----:B------:R1:W-:Y:S01]  /*adf0*/  STL.64 [R1+0xf78], R4 ;  /* 0x000f780401007387 */ /* 0x0003e20000100a00 */
[----:B------:R-:W-:-:S03]  /*ae00*/  IADD3 R14, P2, R15, R26, RZ ;  /* 0x0000001a0f0e7210 */ /* 0x000fc60007f5e0ff */
[----:B------:R-:W-:Y:S02]  /*ae10*/  LEA.HI.X.SX32 R17, R21, R27, 0x1, P5 ;  /* 0x0000001b15117211 */ /* 0x000fe400028f0eff */
[----:B------:R-:W-:Y:S02]  /*ae20*/  MOV R21, c[0x0][0x198] ;  /* 0x0000660000157a02 */ /* 0x000fe40000000f00 */
[-C--:B0-----:R-:W-:Y:S02]  /*ae30*/  IADD3 R6, P4, R13, R26.reuse, RZ ;  /* 0x0000001a0d067210 */ /* 0x081fe40007f9e0ff */
[----:B-1----:R-:W-:Y:S02]  /*ae40*/  IADD3 R4, P1, R20, R26, RZ ;  /* 0x0000001a14047210 */ /* 0x002fe40007f3e0ff */
[----:B------:R-:W-:Y:S02]  /*ae50*/  MOV R20, c[0x0][0x198] ;  /* 0x0000660000147a02 */ /* 0x000fe40000000f00 */
[----:B------:R-:W-:-:S02]  /*ae60*/  MOV R13, c[0x0][0x198] ;  /* 0x00006600000d7a02 */ /* 0x000fc40000000f00 */
[-C--:B------:R-:W-:Y:S01]  /*ae70*/  LEA.HI.X.SX32 R15, R18, R27.reuse, 0x1, P2 ;  /* 0x0000001b120f7211 */ /* 0x080fe200010f0eff */
[----:B------:R-:W-:Y:S01]  /*ae80*/  IMAD R20, R20, 0x3da, RZ ;  /* 0x000003da14147824 */ /* 0x000fe200078e02ff */
[----:B------:R0:W-:Y:S01]  /*ae90*/  STL.64 [R1+0xba8], R16 ;  /* 0x000ba81001007387 */ /* 0x0001e20000100a00 */
[----:B------:R-:W-:Y:S02]  /*aea0*/  IMAD R13, R13, 0x3d8, RZ ;  /* 0x000003d80d0d7824 */ /* 0x000fe400078e02ff */
[----:B------:R-:W-:Y:S01]  /*aeb0*/  IMAD R21, R21, 0x1e5, RZ ;  /* 0x000001e515157824 */ /* 0x000fe200078e02ff */
[----:B------:R1:W-:Y:S01]  /*aec0*/  STL.64 [R1+0xcb0], R14 ;  /* 0x000cb00e01007387 */ /* 0x0003e20000100a00 */
[----:B------:R-:W-:-:S03]  /*aed0*/  LEA.HI.X.SX32 R9, R19, R27, 0x1, P6 ;  /* 0x0000001b13097211 */ /* 0x000fc600030f0eff */
[----:B------:R-:W-:Y:S02]  /*aee0*/  LEA.HI.X.SX32 R11, R21, R27, 0x1, P3 ;  /* 0x0000001b150b7211 */ /* 0x000fe400018f0eff */
[-C--:B0-----:R-:W-:Y:S02]  /*aef0*/  IADD3 R16, P5, R13, R26.reuse, RZ ;  /* 0x0000001a0d107210 */ /* 0x081fe40007fbe0ff */
[----:B-1----:R-:W-:Y:S02]  /*af00*/  IADD3 R14, P2, R20, R26, RZ ;  /* 0x0000001a140e7210 */ /* 0x002fe40007f5e0ff */
[----:B------:R-:W-:Y:S02]  /*af10*/  MOV R20, c[0x0][0x198] ;  /* 0x0000660000147a02 */ /* 0x000fe40000000f00 */
[----:B------:R-:W-:Y:S02]  /*af20*/  MOV R13, c[0x0][0x198] ;  /* 0x00006600000d7a02 */ /* 0x000fe40000000f00 */
[----:B------:R-:W-:Y:S01]  /*af30*/  MOV R21, c[0x0][0x198] ;  /* 0x0000660000157a02 */ /* 0x000fe20000000f00 */
[----:B------:R-:W-:Y:S01]  /*af40*/  IMAD R20, R20, 0x3de, RZ ;  /* 0x000003de14147824 */ /* 0x000fe200078e02ff */
[----:B------:R0:W-:Y:S01]  /*af50*/  STL.64 [R1+0xdb0], R10 ;  /* 0x000db00a01007387 */ /* 0x0001e20000100a00 */
[----:B------:R-:W-:-:S02]  /*af60*/  IMAD R13, R13, 0x3dc, RZ ;  /* 0x000003dc0d0d7824 */ /* 0x000fc400078e02ff */
[----:B------:R-:W-:Y:S01]  /*af70*/  IMAD R21, R21, 0x1e7, RZ ;  /* 0x000001e715157824 */ /* 0x000fe200078e02ff */
[----:B------:R1:W-:Y:S04]  /*af80*/  STL.64 [R1+0xeb8], R8 ;  /* 0x000eb80801007387 */ /* 0x0003e80000100a00 */
[----:B------:R-:W-:Y:S02]  /*af90*/  LEA.HI.X.SX32 R7, R21, R27, 0x1, P4 ;  /* 0x0000001b15077211 */ /* 0x000fe400020f0eff */
[-C--:B0-----:R-:W-:Y:S02]  /*afa0*/  IADD3 R10, P3, R13, R26.reuse, RZ ;  /* 0x0000001a0d0a7210 */ /* 0x081fe40007f7e0ff */
[----:B-1----:R-:W-:Y:S01]  /*afb0*/  IADD3 R8, P6, R20, R26, RZ ;  /* 0x0000001a14087210 */ /* 0x002fe20007fde0ff */
[----:B------:R-:W-:-:S02]  /*afc0*/  IMAD.MOV.U32 R20, RZ, RZ, c[0x0][0x198] ;  /* 0x00006600ff147624 */ /* 0x000fc400078e00ff */
[----:B------:R-:W-:Y:S01]  /*afd0*/  IMAD.MOV.U32 R13, RZ, RZ, c[0x0][0x198] ;  /* 0x00006600ff0d7624 */ /* 0x000fe200078e00ff */
[----:B------:R-:W-:Y:S01]  /*afe0*/  MOV R21, c[0x0][0x198] ;  /* 0x0000660000157a02 */ /* 0x000fe20000000f00 */
[----:B------:R-:W-:Y:S02]  /*aff0*/  IMAD R20, R20, 0x1eb, RZ ;  /* 0x000001eb14147824 */ /* 0x000fe400078e02ff */
[----:B------:R-:W-:Y:S01]  /*b000*/  IMAD R13, R13, 0x3e6, RZ ;  /* 0x000003e60d0d7824 */ /* 0x000fe200078e02ff */
[----:B------:R0:W-:Y:S01]  /*b010*/  STL.64 [R1+0xf80], R6 ;  /* 0x000f800601007387 */ /* 0x0001e20000100a00 */
[----:B------:R-:W-:Y:S01]  /*b020*/  IMAD R21, R21, 0x3e8, RZ ;  /* 0x000003e815157824 */ /* 0x000fe200078e02ff */
[-C--:B------:R-:W-:Y:S02]  /*b030*/  LEA.HI.X.SX32 R5, R20, R27.reuse, 0x1, P1 ;  /* 0x0000001b14057211 */ /* 0x080fe400008f0eff */
[----:B------:R-:W-:-:S03]  /*b040*/  LEA.HI.X.SX32 R17, R23, R27, 0x1, P5 ;  /* 0x0000001b17117211 */ /* 0x000fc600028f0eff */
[----:B------:R1:W-:Y:S01]  /*b050*/  STL.64 [R1+0xbb0], R4 ;  /* 0x000bb00401007387 */ /* 0x0003e20000100a00 */
[-C--:B0-----:R-:W-:Y:S02]  /*b060*/  IADD3 R6, P4, R13, R26.reuse, RZ ;  /* 0x0000001a0d067210 */ /* 0x081fe40007f9e0ff */
[----:B------:R-:W-:Y:S02]  /*b070*/  MOV R13, c[0x0][0x198] ;  /* 0x00006600000d7a02 */ /* 0x000fe40000000f00 */
[----:B-1----:R-:W-:Y:S02]  /*b080*/  IADD3 R4, P1, R21, R26, RZ ;  /* 0x0000001a15047210 */ /* 0x002fe40007f3e0ff */
[----:B------:R-:W-:Y:S01]  /*b090*/  MOV R21, c[0x0][0x198] ;  /* 0x0000660000157a02 */ /* 0x000fe20000000f00 */
[----:B------:R-:W-:Y:S01]  /*b0a0*/  IMAD R13, R13, 0x3ea, RZ ;  /* 0x000003ea0d0d7824 */ /* 0x000fe200078e02ff */
[----:B------:R0:W-:Y:S03]  /*b0b0*/  STL.64 [R1+0xcb8], R16 ;  /* 0x000cb81001007387 */ /* 0x0001e60000100a00 */
[----:B------:R-:W-:Y:S01]  /*b0c0*/  IMAD R21, R21, 0x1ed, RZ ;  /* 0x000001ed15157824 */ /* 0x000fe200078e02ff */
[----:B------:R-:W-:-:S02]  /*b0d0*/  LEA.HI.X.SX32 R11, R24, R27, 0x1, P3 ;  /* 0x0000001b180b7211 */ /* 0x000fc400018f0eff */
[----:B------:R-:W-:Y:S02]  /*b0e0*/  MOV R24, c[0x0][0x198] ;  /* 0x0000660000187a02 */ /* 0x000fe40000000f00 */
[----:B------:R-:W-:Y:S02]  /*b0f0*/  LEA.HI.X.SX32 R15, R21, R27, 0x1, P2 ;  /* 0x0000001b150f7211 */ /* 0x000fe400010f0eff */
[----:B0-----:R-:W-:Y:S01]  /*b100*/  IADD3 R16, P5, R13, R26, RZ ;  /* 0x0000001a0d107210 */ /* 0x001fe20007fbe0ff */
[----:B------:R-:W-:Y:S02]  /*b110*/  IMAD.MOV.U32 R13, RZ, RZ, c[0x0][0x198] ;  /* 0x00006600ff0d7624 */ /* 0x000fe400078e00ff */
[----:B------:R-:W-:Y:S02]  /*b120*/  IMAD.MOV.U32 R21, RZ, RZ, c[0x0][0x198] ;  /* 0x00006600ff157624 */ /* 0x000fe400078e00ff */
[----:B------:R-:W-:Y:S01]  /*b130*/  IMAD R13, R13, 0x3ee, RZ ;  /* 0x000003ee0d0d7824 */ /* 0x000fe200078e02ff */
[----:B------:R-:W-:Y:S01]  /*b140*/  STL.64 [R1+0xdb8], R14 ;  /* 0x000db80e01007387 */ /* 0x000fe20000100a00 */
[----:B------:R-:W-:-:S02]  /*b150*/  IMAD R21, R21, 0x1ef, RZ ;  /* 0x000001ef15157824 */ /* 0x000fc400078e02ff */
[----:B------:R-:W-:Y:S01]  /*b160*/  IMAD R24, R24, 0x1f3, RZ ;  /* 0x000001f318187824 */ /* 0x000fe200078e02ff */
[----:B------:R0:W-:Y:S02]  /*b170*/  STL.64 [R1+0xec0], R10 ;  /* 0x000ec00a01007387 */ /* 0x0001e40000100a00 */
        /* <DEDUP_REMOVED lines=8> */
[----:B------:R-:W-:Y:S01]  /*b200*/  MOV R24, c[0x0][0x198] ;  /* 0x0000660000187a02 */ /* 0x000fe20000000f00 */
[----:B------:R-:W-:-:S04]  /*b210*/  IMAD R23, R23, 0x3ec, RZ ;  /* 0x000003ec17177824 */ /* 0x000fc800078e02ff */
[----:B------:R-:W-:Y:S01]  /*b220*/  IMAD R24, R24, 0x1f5, RZ ;  /* 0x000001f518187824 */ /* 0x000fe200078e02ff */
[-C--:B0-----:R-:W-:Y:S02]  /*b230*/  IADD3 R6, P4, R13, R26.reuse, RZ ;  /* 0x0000001a0d067210 */ /* 0x081fe40007f9e0ff */
[----:B------:R-:W-:Y:S02]  /*b240*/  MOV R13, c[0x0][0x198] ;  /* 0x00006600000d7a02 */ /* 0x000fe40000000f00 */
[----:B------:R-:W-:-:S03]  /*b250*/  IADD3 R14, P2, R23, R26, RZ ;  /* 0x0000001a170e7210 */ /* 0x000fc60007f5e0ff */
[----:B------:R-:W-:Y:S01]  /*b260*/  IMAD R13, R13, 0x3fc, RZ ;  /* 0x000003fc0d0d7824 */ /* 0x000fe200078e02ff */
[----:B------:R-:W-:Y:S02]  /*b270*/  MOV R23, c[0x0][0x198] ;  /* 0x0000660000177a02 */ /* 0x000fe40000000f00 */
[-C--:B------:R-:W-:Y:S02]  /*b280*/  LEA.HI.X.SX32 R17, R24, R27.reuse, 0x1, P5 ;  /* 0x0000001b18117211 */ /* 0x080fe400028f0eff */
[----:B------:R-:W-:Y:S01]  /*b290*/  IADD3 R2, P5, R13, R26, RZ ;  /* 0x0000001a0d027210 */ /* 0x000fe20007fbe0ff */
[----:B------:R-:W-:Y:S01]  /*b2a0*/  IMAD.MOV.U32 R13, RZ, RZ, c[0x0][0x198] ;  /* 0x00006600ff0d7624 */ /* 0x000fe200078e00ff */
[-C--:B------:R-:W-:Y:S01]  /*b2b0*/  LEA.HI.X.SX32 R15, R25, R27.reuse, 0x1, P2 ;  /* 0x0000001b190f7211 */ /* 0x080fe200010f0eff */
[----:B------:R-:W-:Y:S01]  /*b2c0*/  IMAD R23, R23, 0x3f6, RZ ;  /* 0x000003f617177824 */ /* 0x000fe200078e02ff */
[----:B------:R-:W-:Y:S01]  /*b2d0*/  MOV R25, c[0x0][0x198] ;  /* 0x0000660000197a02 */ /* 0x000fe20000000f00 */
[----:B------:R-:W-:Y:S01]  /*b2e0*/  IMAD R13, R13, 0x1f7, RZ ;  /* 0x000001f70d0d7824 */ /* 0x000fe200078e02ff */
[----:B------:R-:W-:-:S02]  /*b2f0*/  LEA.HI.X.SX32 R5, R22, R27, 0x1, P1 ;  /* 0x0000001b16057211 */ /* 0x000fc400008f0eff */
[----:B------:R-:W-:Y:S01]  /*b300*/  IADD3 R8, P6, R23, R26, RZ ;  /* 0x0000001a17087210 */ /* 0x000fe20007fde0ff */
[----:B------:R-:W-:Y:S01]  /*b310*/  IMAD R25, R25, 0x1fb, RZ ;  /* 0x000001fb19197824 */ /* 0x000fe200078e02ff */
[-C--:B------:R-:W-:Y:S01]  /*b320*/  LEA.HI.X.SX32 R11, R13, R27.reuse, 0x1, P3 ;  /* 0x0000001b0d0b7211 */ /* 0x080fe200018f0eff */
[----:B------:R-:W-:Y:S03]  /*b330*/  STL.64 [R1+0xcc0], R4 ;  /* 0x000cc00401007387 */ /* 0x000fe60000100a00 */
[-C--:B------:R-:W-:Y:S01]  /*b340*/  LEA.HI.X.SX32 R9, R25, R27.reuse, 0x1, P6 ;  /* 0x0000001b19097211 */ /* 0x080fe200030f0eff */
[----:B------:R-:W-:Y:S04]  /*b350*/  STL.64 [R1+0xdc0], R16 ;  /* 0x000dc01001007387 */ /* 0x000fe80000100a00 */
[----:B------:R-:W-:Y:S04]  /*b360*/  STL.64 [R1+0xec8], R14 ;  /* 0x000ec80e01007387 */ /* 0x000fe80000100a00 */
[----:B------:R-:W-:Y:S04]  /*b370*/  STL.64 [R1+0xf90], R10 ;  /* 0x000f900a01007387 */ /* 0x000fe80000100a00 */
[----:B------:R-:W-:Y:S04]  /*b380*/  STL [R1+0xed0], R2 ;  /* 0x000ed00201007387 */ /* 0x000fe80000100800 */
[----:B------:R-:W-:Y:S04]  /*b390*/  STL.64 [R1+0xbc0], R8 ;  /* 0x000bc00801007387 */ /* 0x000fe80000100a00 */
[----:B------:R-:W2:Y:S01]  /*b3a0*/  LDL.LU.64 R28, [R1+0x8e8] ;  /* 0x0008e800011c7983 */ /* 0x000ea20000300a00 */
[----:B------:R-:W-:-:S02]  /*b3b0*/  LEA.HI.X.SX32 R7, R12, R27, 0x1, P4 ;  /* 0x0000001b0c077211 */ /* 0x000fc400020f0eff */
[----:B------:R-:W-:Y:S02]  /*b3c0*/  MOV R23, c[0x0][0x198] ;  /* 0x0000660000177a02 */ /* 0x000fe40000000f00 */
[----:B------:R-:W-:-:S03]  /*b3d0*/  MOV R13, c[0x0][0x198] ;  /* 0x00006600000d7a02 */ /* 0x000fc60000000f00 */
[----:B------:R-:W-:Y:S01]  /*b3e0*/  IMAD R23, R23, 0x3fa, RZ ;  /* 0x000003fa17177824 */ /* 0x000fe200078e02ff */
[----:B--2---:R0:W-:Y:S04]  /*b3f0*/  STL.64 [R1+0x1a60], R28 ;  /* 0x001a601c01007387 */ /* 0x0041e80000100a00 */
[----:B------:R-:W-:Y:S04]  /*b400*/  STL.64 [R1+0xcc8], R6 ;  /* 0x000cc80601007387 */ /* 0x000fe80000100a00 */
[----:B0-----:R-:W2:Y:S01]  /*b410*/  LDL.LU.64 R28, [R1+0x3d0] ;  /* 0x0003d000011c7983 */ /* 0x001ea20000300a00 */
[----:B------:R-:W-:Y:S01]  /*b420*/  IMAD R13, R13, 0x1fd, RZ ;  /* 0x000001fd0d0d7824 */ /* 0x000fe200078e02ff */
[----:B------:R-:W-:-:S04]  /*b430*/  IADD3 R4, P1, R23, R26, RZ ;  /* 0x0000001a17047210 */ /* 0x000fc80007f3e0ff */
[----:B------:R-:W-:-:S05]  /*b440*/  LEA.HI.X.SX32 R5, R13, R27, 0x1, P1 ;  /* 0x0000001b0d057211 */ /* 0x000fca00008f0eff */
[----:B------:R-:W-:Y:S04]  /*b450*/  STL.64 [R1+0xdc8], R4 ;  /* 0x000dc80401007387 */ /* 0x000fe80000100a00 */
[----:B--2---:R0:W-:Y:S04]  /*b460*/  STL.64 [R1+0x1a68], R28 ;  /* 0x001a681c01007387 */ /* 0x0041e80000100a00 */
[----:B0-----:R-:W2:Y:S04]  /*b470*/  LDL.LU.64 R28, [R1+0x700] ;  /* 0x00070000011c7983 */ /* 0x001ea80000300a00 */
        /* <DEDUP_REMOVED lines=26> */
[----:B--2---:R0:W-:Y:S02]  /*b620*/  STL.64 [R1+0x1ad8], R28 ;  /* 0x001ad81c01007387 */ /* 0x0041e40000100a00 */
[----:B0-----:R-:W-:Y:S01]  /*b630*/  MOV R28, R2 ;  /* 0x00000002001c7202 */ /* 0x001fe20000000f00 */
[----:B------:R-:W-:-:S02]  /*b640*/  IMAD.MOV.U32 R29, RZ, RZ, R3 ;  /* 0x000000ffff1d7224 */ /* 0x000fc400078e0003 */
[----:B------:R-:W2:Y:S04]  /*b650*/  LDL.LU.64 R2, [R1+0x6e8] ;  /* 0x0006e80001027983 */ /* 0x000ea80000300a00 */
[----:B------:R-:W3:Y:S04]  /*b660*/  LDL.LU.64 R4, [R1+0x3b8] ;  /* 0x0003b80001047983 */ /* 0x000ee80000300a00 */
[----:B------:R-:W4:Y:S04]  /*b670*/  LDL.LU.64 R6, [R1+0xac8] ;  /* 0x000ac80001067983 */ /* 0x000f280000300a00 */
[----:B------:R-:W5:Y:S01]  /*b680*/  LDL.LU.64 R8, [R1+0xa80] ;  /* 0x000a800001087983 */ /* 0x000f620000300a00 */
[----:B------:R-:W-:-:S03]  /*b690*/  LEA.HI.X.SX32 R29, R0, R27, 0x1, P5 ;  /* 0x0000001b001d7211 */ /* 0x000fc600028f0eff */
[----:B------:R-:W2:Y:S04]  /*b6a0*/  LDL.LU.64 R10, [R1+0x9f0] ;  /* 0x0009f000010a7983 */ /* 0x000ea80000300a00 */
[----:B------:R-:W2:Y:S04]  /*b6b0*/  LDL.LU.64 R14, [R1+0x8d8] ;  /* 0x0008d800010e7983 */ /* 0x000ea80000300a00 */
[----:B------:R-:W3:Y:S04]  /*b6c0*/  LDL.LU.64 R16, [R1+0x6c8] ;  /* 0x0006c80001107983 */ /* 0x000ee80000300a00 */
[----:B------:R-:W3:Y:S04]  /*b6d0*/  LDL.LU.64 R18, [R1+0x3a0] ;  /* 0x0003a00001127983 */ /* 0x000ee80000300a00 */
[----:B------:R-:W3:Y:S04]  /*b6e0*/  LDL.LU.64 R20, [R1+0x9e8] ;  /* 0x0009e80001147983 */ /* 0x000ee80000300a00 */
[----:B------:R-:W3:Y:S04]  /*b6f0*/  LDL.LU.64 R22, [R1+0x8c8] ;  /* 0x0008c80001167983 */ /* 0x000ee80000300a00 */
[----:B------:R-:W3:Y:S04]  /*b700*/  LDL.LU.64 R24, [R1+0x6b0] ;  /* 0x0006b00001187983 */ /* 0x000ee80000300a00 */
[----:B------:R-:W3:Y:S04]  /*b710*/  LDL.LU.64 R12, [R1+0x388] ;  /* 0x00038800010c7983 */ /* 0x000ee80000300a00 */
[----:B------:R0:W-:Y:S04]  /*b720*/  STL [R1+0xed4], R29 ;  /* 0x000ed41d01007387 */ /* 0x0001e80000100800 */
[----:B------:R1:W3:Y:S04]  /*b730*/  LDG.E.U16 R0, [R26.64] ;  /* 0x000000041a007981 */ /* 0x0002e8000c1e1500 */
[----:B0-----:R-:W4:Y:S04]  /*b740*/  LDL.LU.64 R28, [R1+0x1ad8] ;  /* 0x001ad800011c7983 */ /* 0x001f280000300a00 */
[----:B-1----:R-:W4:Y:S04]  /*b750*/  LDL.LU.64 R26, [R1+0x9f8] ;  /* 0x0009f800011a7983 */ /* 0x002f280000300a00 */
[----:B-----5:R2:W5:Y:S04]  /*b760*/  LDG.E.U16 R9, [R8.64] ;  /* 0x0000000408097981 */ /* 0x020568000c1e1500 */
[----:B--2---:R-:W2:Y:S04]  /*b770*/  LDG.E.U16 R8, [R10.64] ;  /* 0x000000040a087981 */ /* 0x004ea8000c1e1500 */
[----:B---3--:R4:W-:Y:S04]  /*b780*/  STL [R1+0xfa8], R0 ;  /* 0x000fa80001007387 */ /* 0x0089e80000100800 */
[----:B----4-:R0:W3:Y:S04]  /*b790*/  LDG.E.U16 R0, [R28.64] ;  /* 0x000000041c007981 */ /* 0x0100e8000c1e1500 */
[----:B0-----:R-:W4:Y:S04]  /*b7a0*/  LDL.LU.64 R28, [R1+0x1ad0] ;  /* 0x001ad000011c7983 */ /* 0x001f280000300a00 */
        /* <DEDUP_REMOVED lines=43> */
[----:B0-----:R0:W3:Y:S04]  /*ba60*/  LDG.E.U16 R0, [R26.64] ;  /* 0x000000041a007981 */ /* 0x0010e8000c1e1500 */
[----:B0-----:R0:W2:Y:S04]  /*ba70*/  LDG.E.U16 R27, [R2.64] ;  /* 0x00000004021b7981 */ /* 0x0010a8000c1e1500 */
[----:B----4-:R1:W4:Y:S04]  /*ba80*/  LDG.E.U16 R26, [R28.64] ;  /* 0x000000041c1a7981 */ /* 0x010328000c1e1500 */
[----:B0-----:R-:W5:Y:S04]  /*ba90*/  LDG.E.U16 R3, [R22.64] ;  /* 0x0000000416037981 */ /* 0x001f68000c1e1500 */
[----:B-1----:R0:W5:Y:S04]  /*baa0*/  LDG.E.U16 R29, [R4.64] ;  /* 0x00000004041d7981 */ /* 0x002168000c1e1500 */
[----:B------:R1:W5:Y:S04]  /*bab0*/  LDG.E.U16 R28, [R6.64] ;  /* 0x00000004061c7981 */ /* 0x000368000c1e1500 */
[----:B------:R-:W5:Y:S04]  /*bac0*/  LDG.E.U16 R2, [R24.64] ;  /* 0x0000000418027981 */ /* 0x000f68000c1e1500 */
[----:B0-----:R-:W5:Y:S04]  /*bad0*/  LDG.E.U16 R5, [R18.64] ;  /* 0x0000000412057981 */ /* 0x001f68000c1e1500 */
[----:B-1----:R-:W5:Y:S04]  /*bae0*/  LDG.E.U16 R7, [R14.64] ;  /* 0x000000040e077981 */ /* 0x002f68000c1e1500 */
[----:B------:R-:W5:Y:S04]  /*baf0*/  LDG.E.U16 R6, [R16.64] ;  /* 0x0000000410067981 */ /* 0x000f68000c1e1500 */
[----:B------:R-:W5:Y:S04]  /*bb00*/  LDG.E.U16 R4, [R20.64] ;  /* 0x0000000414047981 */ /* 0x000f68000c1e1500 */
[----:B---3--:R0:W-:Y:S04]  /*bb10*/  STL [R1+0xa00], R0 ;  /* 0x000a000001007387 */ /* 0x0081e80000100800 */
[----:B--2---:R-:W-:Y:S04]  /*bb20*/  STL [R1+0xa88], R27 ;  /* 0x000a881b01007387 */ /* 0x004fe80000100800 */
[----:B----4-:R1:W-:Y:S04]  /*bb30*/  STL [R1+0xa8c], R26 ;  /* 0x000a8c1a01007387 */ /* 0x0103e80000100800 */
[----:B0-----:R-:W2:Y:S04]  /*bb40*/  LDG.E.U16 R0, [R12.64] ;  /* 0x000000040c007981 */ /* 0x001ea8000c1e1500 */
[----:B-1----:R-:W3:Y:S04]  /*bb50*/  LDL.LU.64 R26, [R1+0x890] ;  /* 0x00089000011a7983 */ /* 0x002ee80000300a00 */
[----:B---3--:R0:W-:Y:S04]  /*bb60*/  STL.64 [R1+0x19d8], R26 ;  /* 0x0019d81a01007387 */ /* 0x0081e80000100a00 */
[----:B0-----:R-:W3:Y:S04]  /*bb70*/  LDL.LU.64 R26, [R1+0x9c8] ;  /* 0x0009c800011a7983 */ /* 0x001ee80000300a00 */
        /* <DEDUP_REMOVED lines=17> */
[----:B-----5:R-:W-:Y:S04]  /*bc90*/  STL [R1+0x9fc], R29 ;  /* 0x0009fc1d01007387 */ /* 0x020fe80000100800 */
[----:B0-----:R-:W3:Y:S04]  /*bca0*/  LDL.LU.64 R26, [R1+0x678] ;  /* 0x00067800011a7983 */ /* 0x001ee80000300a00 */
[----:B------:R-:W-:Y:S04]  /*bcb0*/  STL [R1+0x9f8], R28 ;  /* 0x0009f81c01007387 */ /* 0x000fe80000100800 */
[----:B---3--:R0:W-:Y:S04]  /*bcc0*/  STL.64 [R1+0x1a28], R26 ;  /* 0x001a281a01007387 */ /* 0x0081e80000100a00 */
[----:B------:R-:W-:Y:S04]  /*bcd0*/  STL [R1+0x914], R9 ;  /* 0x0009140901007387 */ /* 0x000fe80000100800 */
        /* <DEDUP_REMOVED lines=15> */
[----:B--2---:R-:W-:Y:S04]  /*bdd0*/  STL [R1+0x8f0], R0 ;  /* 0x0008f00001007387 */ /* 0x004fe80000100800 */
[----:B0-----:R-:W2:Y:S04]  /*bde0*/  LDL.LU.64 R26, [R1+0x8b8] ;  /* 0x0008b800011a7983 */ /* 0x001ea80000300a00 */
[----:B--2---:R0:W-:Y:S04]  /*bdf0*/  STL.64 [R1+0x1a50], R26 ;  /* 0x001a501a01007387 */ /* 0x0041e80000100a00 */
[----:B0-----:R-:W2:Y:S04]  /*be00*/  LDL.LU.64 R26, [R1+0x9e0] ;  /* 0x0009e000011a7983 */ /* 0x001ea80000300a00 */
[----:B--2---:R0:W-:Y:S04]  /*be10*/  STL.64 [R1+0x1a58], R26 ;  /* 0x001a581a01007387 */ /* 0x0041e80000100a00 */
[----:B0-----:R-:W2:Y:S04]  /*be20*/  LDL.LU.64 R26, [R1+0xa78] ;  /* 0x000a7800011a7983 */ /* 0x001ea80000300a00 */
[----:B------:R-:W3:Y:S04]  /*be30*/  LDL.LU.64 R28, [R1+0x640] ;  /* 0x00064000011c7983 */ /* 0x000ee80000300a00 */
[----:B------:R-:W4:Y:S04]  /*be40*/  LDL.LU.64 R2, [R1+0x328] ;  /* 0x0003280001027983 */ /* 0x000f280000300a00 */
[----:B------:R-:W5:Y:S04]  /*be50*/  LDL.LU.64 R4, [R1+0xa68] ;  /* 0x000a680001047983 */ /* 0x000f680000300a00 */
[----:B------:R-:W3:Y:S04]  /*be60*/  LDL.LU.64 R6, [R1+0x9c0] ;  /* 0x0009c00001067983 */ /* 0x000ee80000300a00 */
[----:B------:R-:W3:Y:S04]  /*be70*/  LDL.LU.64 R8, [R1+0x880] ;  /* 0x0008800001087983 */ /* 0x000ee80000300a00 */
[----:B------:R-:W4:Y:S04]  /*be80*/  LDL.LU.64 R10, [R1+0x620] ;  /* 0x00062000010a7983 */ /* 0x000f280000300a00 */
[----:B------:R-:W4:Y:S04]  /*be90*/  LDL.LU.64 R14, [R1+0x310] ;  /* 0x00031000010e7983 */ /* 0x000f280000300a00 */
[----:B------:R-:W5:Y:S04]  /*bea0*/  LDL.LU.64 R16, [R1+0x9b8] ;  /* 0x0009b80001107983 */ /* 0x000f680000300a00 */
[----:B------:R-:W5:Y:S04]  /*beb0*/  LDL.LU.64 R18, [R1+0x878] ;  /* 0x0008780001127983 */ /* 0x000f680000300a00 */
[----:B------:R-:W5:Y:S04]  /*bec0*/  LDL.LU.64 R20, [R1+0x608] ;  /* 0x0006080001147983 */ /* 0x000f680000300a00 */
[----:B------:R-:W5:Y:S04]  /*bed0*/  LDL.LU.64 R22, [R1+0x2f8] ;  /* 0x0002f80001167983 */ /* 0x000f680000300a00 */
[----:B------:R-:W5:Y:S04]  /*bee0*/  LDL.LU.64 R24, [R1+0xab8] ;  /* 0x000ab80001187983 */ /* 0x000f680000300a00 */
[----:B------:R-:W5:Y:S04]  /*bef0*/  LDL.LU.64 R12, [R1+0xa60] ;  /* 0x000a6000010c7983 */ /* 0x000f680000300a00 */
[----:B--2---:R0:W2:Y:S04]  /*bf00*/  LDG.E.U16 R0, [R26.64] ;  /* 0x000000041a007981 */ /* 0x0040a8000c1e1500 */
[----:B0-----:R-:W5:Y:S04]  /*bf10*/  LDL.LU.64 R26, [R1+0x1a58] ;  /* 0x001a5800011a7983 */ /* 0x001f680000300a00 */
[----:B---3--:R4:W3:Y:S04]  /*bf20*/  LDG.E.U16 R9, [R8.64] ;  /* 0x0000000408097981 */ /* 0x0088e8000c1e1500 */
[----:B----4-:R-:W4:Y:S04]  /*bf30*/  LDG.E.U16 R8, [R10.64] ;  /* 0x000000040a087981 */ /* 0x010f28000c1e1500 */
[----:B--2---:R5:W-:Y:S04]  /*bf40*/  STL [R1+0x8ec], R0 ;  /* 0x0008ec0001007387 */ /* 0x004be80000100800 */
[----:B-----5:R0:W2:Y:S04]  /*bf50*/  LDG.E.U16 R0, [R26.64] ;  /* 0x000000041a007981 */ /* 0x0200a8000c1e1500 */
[----:B0-----:R-:W5:Y:S04]  /*bf60*/  LDL.LU.64 R26, [R1+0x1a50] ;  /* 0x001a5000011a7983 */ /* 0x001f680000300a00 */
        /* <DEDUP_REMOVED lines=47> */
[----:B0-----:R0:W5:Y:S04]  /*c260*/  LDG.E.U16 R27, [R2.64] ;  /* 0x00000004021b7981 */ /* 0x001168000c1e1500 */
[----:B------:R1:W3:Y:S04]  /*c270*/  LDG.E.U16 R26, [R28.64] ;  /* 0x000000041c1a7981 */ /* 0x0002e8000c1e1500 */
[----:B0-----:R-:W4:Y:S04]  /*c280*/  LDG.E.U16 R3, [R22.64] ;  /* 0x0000000416037981 */ /* 0x001f28000c1e1500 */
[----:B-1----:R0:W4:Y:S04]  /*c290*/  LDG.E.U16 R29, [R4.64] ;  /* 0x00000004041d7981 */ /* 0x002128000c1e1500 */
[----:B------:R1:W4:Y:S04]  /*c2a0*/  LDG.E.U16 R28, [R6.64] ;  /* 0x00000004061c7981 */ /* 0x000328000c1e1500 */
[----:B------:R-:W4:Y:S04]  /*c2b0*/  LDG.E.U16 R2, [R24.64] ;  /* 0x0000000418027981 */ /* 0x000f28000c1e1500 */
[----:B0-----:R-:W4:Y:S04]  /*c2c0*/  LDG.E.U16 R5, [R18.64] ;  /* 0x0000000412057981 */ /* 0x001f28000c1e1500 */
[----:B-1----:R-:W4:Y:S04]  /*c2d0*/  LDG.E.U16 R7, [R14.64] ;  /* 0x000000040e077981 */ /* 0x002f28000c1e1500 */
[----:B------:R-:W4:Y:S04]  /*c2e0*/  LDG.E.U16 R6, [R16.64] ;  /* 0x0000000410067981 */ /* 0x000f28000c1e1500 */
[----:B------:R-:W4:Y:S04]  /*c2f0*/  LDG.E.U16 R4, [R20.64] ;  /* 0x0000000414047981 */ /* 0x000f28000c1e1500 */
[----:B--2---:R0:W-:Y:S04]  /*c300*/  STL [R1+0x8a4], R0 ;  /* 0x0008a40001007387 */ /* 0x0041e80000100800 */
[----:B-----5:R-:W-:Y:S04]  /*c310*/  STL [R1+0x8a0], R27 ;  /* 0x0008a01b01007387 */ /* 0x020fe80000100800 */
[----:B---3--:R1:W-:Y:S04]  /*c320*/  STL [R1+0x9cc], R26 ;  /* 0x0009cc1a01007387 */ /* 0x0083e80000100800 */
        /* <DEDUP_REMOVED lines=21> */
[----:B----4-:R-:W-:Y:S04]  /*c480*/  STL [R1+0x9c8], R29 ;  /* 0x0009c81d01007387 */ /* 0x010fe80000100800 */
        /* <DEDUP_REMOVED lines=221> */
[----:B0-----:R0:W3:Y:S04]  /*d260*/  LDG.E.U16 R29, [R4.64] ;  /* 0x00000004041d7981 */ /* 0x0010e8000c1e1500 */
[----:B------:R4:W3:Y:S04]  /*d270*/  LDG.E.U16 R28, [R6.64] ;  /* 0x00000004061c7981 */ /* 0x0008e8000c1e1500 */
[----:B-1----:R-:W3:Y:S04]  /*d280*/  LDG.E.U16 R3, [R18.64] ;  /* 0x0000000412037981 */ /* 0x002ee8000c1e1500 */
[----:B0-----:R0:W3:Y:S04]  /*d290*/  LDG.E.U16 R4, [R22.64] ;  /* 0x0000000416047981 */ /* 0x0010e8000c1e1500 */
[----:B----4-:R1:W4:Y:S04]  /*d2a0*/  LDG.E.U16 R6, [R24.64] ;  /* 0x0000000418067981 */ /* 0x010328000c1e1500 */
[----:B------:R-:W3:Y:S04]  /*d2b0*/  LDG.E.U16 R7, [R14.64] ;  /* 0x000000040e077981 */ /* 0x000ee8000c1e1500 */
[----:B------:R-:W3:Y:S04]  /*d2c0*/  LDG.E.U16 R5, [R16.64] ;  /* 0x0000000410057981 */ /* 0x000ee8000c1e1500 */
[----:B------:R-:W3:Y:S04]  /*d2d0*/  LDG.E.U16 R2, [R20.64] ;  /* 0x0000000414027981 */ /* 0x000ee8000c1e1500 */
[----:B--2---:R2:W-:Y:S04]  /*d2e0*/  STL [R1+0x57c], R0 ;  /* 0x00057c0001007387 */ /* 0x0045e80000100800 */
[----:B0-----:R-:W3:Y:S04]  /*d2f0*/  LDL.LU.64 R22, [R1+0x160] ;  /* 0x0001600001167983 */ /* 0x001ee80000300a00 */
[----:B--2---:R0:W2:Y:S04]  /*d300*/  LDG.E.U16 R0, [R12.64] ;  /* 0x000000040c007981 */ /* 0x0040a8000c1e1500 */
[----:B---3--:R3:W-:Y:S04]  /*d310*/  STL.64 [R1+0x18c0], R22 ;  /* 0x0018c01601007387 */ /* 0x0087e80000100a00 */
[----:B---3--:R-:W3:Y:S04]  /*d320*/  LDL.LU.64 R22, [R1+0x438] ;  /* 0x0004380001167983 */ /* 0x008ee80000300a00 */
[----:B0-----:R-:W2:Y:S04]  /*d330*/  LDL.LU.64 R12, [R1+0x770] ;  /* 0x00077000010c7983 */ /* 0x001ea80000300a00 */
[----:B-1----:R-:W2:Y:S04]  /*d340*/  LDL.LU.64 R24, [R1+0x418] ;  /* 0x0004180001187983 */ /* 0x002ea80000300a00 */
[----:B------:R-:W-:Y:S04]  /*d350*/  STL [R1+0x564], R27 ;  /* 0x0005641b01007387 */ /* 0x000fe80000100800 */
[----:B-----5:R0:W-:Y:S04]  /*d360*/  STL [R1+0x578], R26 ;  /* 0x0005781a01007387 */ /* 0x0201e80000100800 */
[----:B0-----:R-:W5:Y:S04]  /*d370*/  LDL.LU.64 R26, [R1+0x2c0] ;  /* 0x0002c000011a7983 */ /* 0x001f680000300a00 */
[----:B-----5:R0:W-:Y:S04]  /*d380*/  STL.64 [R1+0x1858], R26 ;  /* 0x0018581a01007387 */ /* 0x0201e80000100a00 */
        /* <DEDUP_REMOVED lines=13> */
[----:B------:R-:W-:Y:S04]  /*d460*/  STL [R1+0x560], R29 ;  /* 0x0005601d01007387 */ /* 0x000fe80000100800 */
[----:B-----5:R0:W-:Y:S04]  /*d470*/  STL.64 [R1+0x1890], R26 ;  /* 0x0018901a01007387 */ /* 0x0201e80000100a00 */
[----:B------:R-:W-:Y:S04]  /*d480*/  STL [R1+0x544], R28 ;  /* 0x0005441c01007387 */ /* 0x000fe80000100800 */
        /* <DEDUP_REMOVED lines=10> */
[----:B------:R-:W5:Y:S04]  /*d530*/  LDL.LU.64 R28, [R1+0x2a8] ;  /* 0x0002a800011c7983 */ /* 0x000f680000300a00 */
[----:B------:R0:W-:Y:S04]  /*d540*/  STL [R1+0x4d4], R2 ;  /* 0x0004d40201007387 */ /* 0x0001e80000100800 */
[----:B0-----:R-:W5:Y:S04]  /*d550*/  LDL.LU.64 R2, [R1+0x290] ;  /* 0x0002900001027983 */ /* 0x001f680000300a00 */
[----:B------:R0:W-:Y:S04]  /*d560*/  STL [R1+0x4d0], R4 ;  /* 0x0004d00401007387 */ /* 0x0001e80000100800 */
[----:B0-----:R-:W5:Y:S04]  /*d570*/  LDL.LU.64 R4, [R1+0x278] ;  /* 0x0002780001047983 */ /* 0x001f680000300a00 */
[----:B----4-:R0:W-:Y:S04]  /*d580*/  STL [R1+0x49c], R6 ;  /* 0x00049c0601007387 */ /* 0x0101e80000100800 */
[----:B0-----:R-:W4:Y:S04]  /*d590*/  LDL.LU.64 R6, [R1+0x260] ;  /* 0x0002600001067983 */ /* 0x001f280000300a00 */
[----:B--2---:R3:W-:Y:S04]  /*d5a0*/  STL [R1+0x498], R0 ;  /* 0x0004980001007387 */ /* 0x0047e80000100800 */
[----:B------:R-:W2:Y:S04]  /*d5b0*/  LDL.LU.64 R8, [R1+0x248] ;  /* 0x0002480001087983 */ /* 0x000ea80000300a00 */
[----:B------:R-:W2:Y:S04]  /*d5c0*/  LDL.LU.64 R10, [R1+0x230] ;  /* 0x00023000010a7983 */ /* 0x000ea80000300a00 */
[----:B------:R-:W2:Y:S04]  /*d5d0*/  LDL.LU.64 R14, [R1+0x218] ;  /* 0x00021800010e7983 */ /* 0x000ea80000300a00 */
[----:B------:R-:W2:Y:S04]  /*d5e0*/  LDL.LU.64 R16, [R1+0x200] ;  /* 0x0002000001107983 */ /* 0x000ea80000300a00 */
[----:B------:R-:W2:Y:S04]  /*d5f0*/  LDL.LU.64 R18, [R1+0x1e8] ;  /* 0x0001e80001127983 */ /* 0x000ea80000300a00 */
[----:B------:R-:W5:Y:S04]  /*d600*/  LDL.LU.64 R20, [R1+0x1d0] ;  /* 0x0001d00001147983 */ /* 0x000f680000300a00 */
[----:B---3--:R0:W3:Y:S04]  /*d610*/  LDG.E.U16 R0, [R22.64] ;  /* 0x0000000416007981 */ /* 0x0080e8000c1e1500 */
[----:B0-----:R-:W5:Y:S04]  /*d620*/  LDL.LU.64 R22, [R1+0x18c0] ;  /* 0x0018c00001167983 */ /* 0x001f680000300a00 */
[----:B----4-:R2:W4:Y:S04]  /*d630*/  LDG.E.U16 R7, [R6.64] ;  /* 0x0000000406077981 */ /* 0x010528000c1e1500 */
[----:B--2---:R0:W2:Y:S04]  /*d640*/  LDG.E.U16 R6, [R18.64] ;  /* 0x0000000412067981 */ /* 0x0040a8000c1e1500 */
[----:B---3--:R5:W-:Y:S04]  /*d650*/  STL [R1+0x464], R0 ;  /* 0x0004640001007387 */ /* 0x008be80000100800 */
[----:B-----5:R1:W3:Y:S04]  /*d660*/  LDG.E.U16 R0, [R22.64] ;  /* 0x0000000416007981 */ /* 0x0202e8000c1e1500 */
[----:B-1----:R-:W5:Y:S04]  /*d670*/  LDL.LU.64 R22, [R1+0x18b8] ;  /* 0x0018b80001167983 */ /* 0x002f680000300a00 */
[----:B---3--:R1:W-:Y:S04]  /*d680*/  STL [R1+0x460], R0 ;  /* 0x0004600001007387 */ /* 0x0083e80000100800 */
[----:B-1----:R1:W3:Y:S04]  /*d690*/  LDG.E.U16 R0, [R12.64] ;  /* 0x000000040c007981 */ /* 0x0022e8000c1e1500 */
[----:B-1----:R-:W2:Y:S04]  /*d6a0*/  LDL.LU.64 R12, [R1+0x18b0] ;  /* 0x0018b000010c7983 */ /* 0x002ea80000300a00 */
[----:B---3--:R2:W-:Y:S04]  /*d6b0*/  STL [R1+0x43c], R0 ;  /* 0x00043c0001007387 */ /* 0x0085e80000100800 */
[----:B--2---:R1:W2:Y:S04]  /*d6c0*/  LDG.E.U16 R0, [R12.64] ;  /* 0x000000040c007981 */ /* 0x0042a8000c1e1500 */
[----:B-1----:R-:W3:Y:S04]  /*d6d0*/  LDL.LU.64 R12, [R1+0x2d8] ;  /* 0x0002d800010c7983 */ /* 0x002ee80000300a00 */
[----:B--2---:R1:W-:Y:S04]  /*d6e0*/  STL [R1+0x438], R0 ;  /* 0x0004380001007387 */ /* 0x0043e80000100800 */
[----:B-1----:R1:W2:Y:S04]  /*d6f0*/  LDG.E.U16 R0, [R24.64] ;  /* 0x0000000418007981 */ /* 0x0022a8000c1e1500 */
[----:B-1----:R-:W3:Y:S04]  /*d700*/  LDL.LU.64 R24, [R1+0x18a8] ;  /* 0x0018a80001187983 */ /* 0x002ee80000300a00 */
[----:B--2---:R3:W-:Y:S04]  /*d710*/  STL [R1+0x418], R0 ;  /* 0x0004180001007387 */ /* 0x0047e80000100800 */
[----:B---3--:R1:W2:Y:S04]  /*d720*/  LDG.E.U16 R0, [R24.64] ;  /* 0x0000000418007981 */ /* 0x0082a8000c1e1500 */
[----:B-1----:R-:W3:Y:S04]  /*d730*/  LDL.LU.64 R24, [R1+0x2f0] ;  /* 0x0002f00001187983 */ /* 0x002ee80000300a00 */
[----:B--2---:R5:W-:Y:S04]  /*d740*/  STL [R1+0x404], R0 ;  /* 0x0004040001007387 */ /* 0x004be80000100800 */
[----:B-----5:R1:W2:Y:S04]  /*d750*/  LDG.E.U16 R0, [R22.64] ;  /* 0x0000000416007981 */ /* 0x0202a8000c1e1500 */
[----:B-1----:R-:W5:Y:S04]  /*d760*/  LDL.LU.64 R22, [R1+0x308] ;  /* 0x0003080001167983 */ /* 0x002f680000300a00 */
[----:B--2---:R1:W-:Y:S04]  /*d770*/  STL [R1+0x400], R0 ;  /* 0x0004000001007387 */ /* 0x0043e80000100800 */
[----:B-1----:R1:W2:Y:S04]  /*d780*/  LDG.E.U16 R0, [R26.64] ;  /* 0x000000041a007981 */ /* 0x0022a8000c1e1500 */
[----:B-1----:R-:W3:Y:S04]  /*d790*/  LDL.LU.64 R26, [R1+0x18a0] ;  /* 0x0018a000011a7983 */ /* 0x002ee80000300a00 */
[----:B--2---:R3:W-:Y:S04]  /*d7a0*/  STL [R1+0x3ec], R0 ;  /* 0x0003ec0001007387 */ /* 0x0047e80000100800 */
[----:B---3--:R1:W2:Y:S04]  /*d7b0*/  LDG.E.U16 R0, [R26.64] ;  /* 0x000000041a007981 */ /* 0x0082a8000c1e1500 */
        /* <DEDUP_REMOVED lines=26> */
[----:B-----5:R1:W2:Y:S04]  /*d960*/  LDG.E.U16 R0, [R22.64] ;  /* 0x0000000416007981 */ /* 0x0202a8000c1e1500 */
[----:B-1----:R1:W5:Y:S04]  /*d970*/  LDG.E.U16 R23, [R12.64] ;  /* 0x000000040c177981 */ /* 0x002368000c1e1500 */
[----:B------:R3:W4:Y:S04]  /*d980*/  LDG.E.U16 R22, [R24.64] ;  /* 0x0000000418167981 */ /* 0x000728000c1e1500 */
[----:B-1----:R1:W4:Y:S04]  /*d990*/  LDG.E.U16 R13, [R2.64] ;  /* 0x00000004020d7981 */ /* 0x002328000c1e1500 */
[----:B------:R0:W4:Y:S04]  /*d9a0*/  LDG.E.U16 R12, [R4.64] ;  /* 0x00000004040c7981 */ /* 0x000128000c1e1500 */
[----:B---3--:R-:W3:Y:S04]  /*d9b0*/  LDG.E.U16 R25, [R26.64] ;  /* 0x000000041a197981 */ /* 0x008ee8000c1e1500 */
[----:B-1----:R1:W3:Y:S04]  /*d9c0*/  LDG.E.U16 R2, [R14.64] ;  /* 0x000000040e027981 */ /* 0x0022e8000c1e1500 */
[----:B0-----:R0:W3:Y:S04]  /*d9d0*/  LDG.E.U16 R4, [R16.64] ;  /* 0x0000000410047981 */ /* 0x0010e8000c1e1500 */
[----:B------:R-:W3:Y:S04]  /*d9e0*/  LDG.E.U16 R24, [R28.64] ;  /* 0x000000041c187981 */ /* 0x000ee8000c1e1500 */
[----:B------:R-:W3:Y:S04]  /*d9f0*/  LDG.E.U16 R5, [R8.64] ;  /* 0x0000000408057981 */ /* 0x000ee8000c1e1500 */
[----:B------:R-:W3:Y:S04]  /*da00*/  LDG.E.U16 R3, [R10.64] ;  /* 0x000000040a037981 */ /* 0x000ee8000c1e1500 */
[----:B--2---:R2:W-:Y:S04]  /*da10*/  STL [R1+0x39c], R0 ;  /* 0x00039c0001007387 */ /* 0x0045e80000100800 */
[----:B-1----:R-:W3:Y:S04]  /*da20*/  LDL.LU.64 R14, [R1+0x1b8] ;  /* 0x0001b800010e7983 */ /* 0x002ee80000300a00 */
[----:B0-----:R-:W3:Y:S04]  /*da30*/  LDL.LU.64 R16, [R1+0x1a0] ;  /* 0x0001a00001107983 */ /* 0x001ee80000300a00 */
[----:B--2---:R0:W2:Y:S04]  /*da40*/  LDG.E.U16 R0, [R20.64] ;  /* 0x0000000414007981 */ /* 0x0040a8000c1e1500 */
[----:B------:R-:W2:Y:S04]  /*da50*/  LDL.LU.64 R18, [R1+0x188] ;  /* 0x0001880001127983 */ /* 0x000ea80000300a00 */
[----:B0-----:R-:W2:Y:S04]  /*da60*/  LDL.LU.64 R20, [R1+0x170] ;  /* 0x0001700001147983 */ /* 0x001ea80000300a00 */
[----:B-----5:R-:W-:Y:S04]  /*da70*/  STL [R1+0x308], R23 ;  /* 0x0003081701007387 */ /* 0x020fe80000100800 */
[----:B----4-:R0:W-:Y:S04]  /*da80*/  STL [R1+0x398], R22 ;  /* 0x0003981601007387 */ /* 0x0101e80000100800 */
[----:B0-----:R-:W4:Y:S04]  /*da90*/  LDL.LU.64 R22, [R1+0x618] ;  /* 0x0006180001167983 */ /* 0x001f280000300a00 */
[----:B----4-:R0:W-:Y:S04]  /*daa0*/  STL.64 [R1+0x17f0], R22 ;  /* 0x0017f01601007387 */ /* 0x0101e80000100a00 */
        /* <DEDUP_REMOVED lines=14> */
[----:B---3--:R-:W-:Y:S04]  /*db90*/  STL [R1+0x2fc], R25 ;  /* 0x0002fc1901007387 */ /* 0x008fe80000100800 */
[----:B0-----:R-:W3:Y:S04]  /*dba0*/  LDL.LU.64 R22, [R1+0x8d0] ;  /* 0x0008d00001167983 */ /* 0x001ee80000300a00 */
[----:B------:R-:W-:Y:S04]  /*dbb0*/  STL [R1+0x2f8], R24 ;  /* 0x0002f81801007387 */ /* 0x000fe80000100800 */
[----:B---3--:R0:W-:Y:S04]  /*dbc0*/  STL.64 [R1+0x1830], R22 ;  /* 0x0018301601007387 */ /* 0x0081e80000100a00 */
[----:B------:R-:W-:Y:S04]  /*dbd0*/  STL [R1+0x2f4], R13 ;  /* 0x0002f40d01007387 */ /* 0x000fe80000100800 */
[----:B0-----:R-:W3:Y:S04]  /*dbe0*/  LDL.LU.64 R22, [R1+0x908] ;  /* 0x0009080001167983 */ /* 0x001ee80000300a00 */
[----:B------:R0:W-:Y:S04]  /*dbf0*/  STL [R1+0x2f0], R12 ;  /* 0x0002f00c01007387 */ /* 0x0001e80000100800 */
[----:B------:R-:W4:Y:S04]  /*dc00*/  LDL.LU.64 R24, [R1+0x5e0] ;  /* 0x0005e00001187983 */ /* 0x000f280000300a00 */
[----:B------:R-:W-:Y:S04]  /*dc10*/  STL [R1+0x2e4], R7 ;  /* 0x0002e40701007387 */ /* 0x000fe80000100800 */
[----:B0-----:R-:W5:Y:S04]  /*dc20*/  LDL.LU.64 R12, [R1+0x5a8] ;  /* 0x0005a800010c7983 */ /* 0x001f680000300a00 */
[----:B------:R-:W-:Y:S04]  /*dc30*/  STL [R1+0x2e0], R5 ;  /* 0x0002e00501007387 */ /* 0x000fe80000100800 */
[----:B------:R-:W3:Y:S04]  /*dc40*/  LDL.LU.64 R26, [R1+0x570] ;  /* 0x00057000011a7983 */ /* 0x000ee80000300a00 */
[----:B------:R-:W-:Y:S04]  /*dc50*/  STL [R1+0x2dc], R3 ;  /* 0x0002dc0301007387 */ /* 0x000fe80000100800 */
[----:B------:R-:W3:Y:S04]  /*dc60*/  LDL.LU.64 R28, [R1+0x538] ;  /* 0x00053800011c7983 */ /* 0x000ee80000300a00 */
[----:B------:R0:W-:Y:S04]  /*dc70*/  STL [R1+0x2d8], R2 ;  /* 0x0002d80201007387 */ /* 0x0001e80000100800 */
[----:B0-----:R-:W3:Y:S04]  /*dc80*/  LDL.LU.64 R2, [R1+0x500] ;  /* 0x0005000001027983 */ /* 0x001ee80000300a00 */
[----:B------:R0:W-:Y:S04]  /*dc90*/  STL [R1+0x2cc], R4 ;  /* 0x0002cc0401007387 */ /* 0x0001e80000100800 */
[----:B0-----:R-:W3:Y:S04]  /*dca0*/  LDL.LU.64 R4, [R1+0x4c8] ;  /* 0x0004c80001047983 */ /* 0x001ee80000300a00 */
[----:B------:R0:W-:Y:S04]  /*dcb0*/  STL [R1+0x2c8], R6 ;  /* 0x0002c80601007387 */ /* 0x0001e80000100800 */
[----:B0-----:R-:W3:Y:S04]  /*dcc0*/  LDL.LU.64 R6, [R1+0x490] ;  /* 0x0004900001067983 */ /* 0x001ee80000300a00 */
[----:B--2---:R0:W-:Y:S04]  /*dcd0*/  STL [R1+0x2c4], R0 ;  /* 0x0002c40001007387 */ /* 0x0041e80000100800 */
[----:B------:R-:W2:Y:S04]  /*dce0*/  LDL.LU.64 R8, [R1+0x458] ;  /* 0x0004580001087983 */ /* 0x000ea80000300a00 */
[----:B------:R-:W2:Y:S04]  /*dcf0*/  LDL.LU.64 R10, [R1+0x430] ;  /* 0x00043000010a7983 */ /* 0x000ea80000300a00 */
[----:B0-----:R0:W2:Y:S04]  /*dd00*/  LDG.E.U16 R0, [R14.64] ;  /* 0x000000040e007981 */ /* 0x0010a8000c1e1500 */
[----:B0-----:R-:W3:Y:S04]  /*dd10*/  LDL.LU.64 R14, [R1+0x1850] ;  /* 0x00185000010e7983 */ /* 0x001ee80000300a00 */
[----:B--2---:R0:W-:Y:S04]  /*dd20*/  STL [R1+0x2c0], R0 ;  /* 0x0002c00001007387 */ /* 0x0041e80000100800 */
        /* <DEDUP_REMOVED lines=9> */
[----:B---3--:R0:W2:Y:S04]  /*ddc0*/  LDG.E.U16 R0, [R20.64] ;  /* 0x0000000414007981 */ /* 0x0080a8000c1e1500 */
[----:B0-----:R-:W3:Y:S04]  /*ddd0*/  LDL.LU.64 R20, [R1+0x650] ;  /* 0x0006500001147983 */ /* 0x001ee80000300a00 */
[----:B--2---:R0:W-:Y:S04]  /*dde0*/  STL [R1+0x2a8], R0 ;  /* 0x0002a80001007387 */ /* 0x0041e80000100800 */
[----:B0-----:R0:W2:Y:S04]  /*ddf0*/  LDG.E.U16 R0, [R18.64] ;  /* 0x0000000412007981 */ /* 0x0010a8000c1e1500 */
[----:B---3--:R1:W3:Y:S04]  /*de00*/  LDG.E.U16 R21, [R20.64] ;  /* 0x0000000414157981 */ /* 0x0082e8000c1e1500 */
        /* <DEDUP_REMOVED lines=9> */
[----:B---3--:R3:W4:Y:S04]  /*dea0*/  LDG.E.U16 R15, [R14.64] ;  /* 0x000000040e0f7981 */ /* 0x008728000c1e1500 */
[----:B0-----:R-:W4:Y:S04]  /*deb0*/  LDL.LU.64 R22, [R1+0x1830] ;  /* 0x0018300001167983 */ /* 0x001f280000300a00 */
[----:B---3--:R0:W3:Y:S04]  /*dec0*/  LDG.E.U16 R14, [R16.64] ;  /* 0x00000004100e7981 */ /* 0x0080e8000c1e1500 */
[----:B0-----:R0:W3:Y:S04]  /*ded0*/  LDG.E.U16 R16, [R28.64] ;  /* 0x000000041c107981 */ /* 0x0010e8000c1e1500 */
[----:B------:R0:W3:Y:S04]  /*dee0*/  LDG.E.U16 R17, [R26.64] ;  /* 0x000000041a117981 */ /* 0x0000e8000c1e1500 */
[----:B--2---:R4:W-:Y:S04]  /*def0*/  STL [R1+0x290], R0 ;  /* 0x0002900001007387 */ /* 0x0049e80000100800 */
[----:B----4-:R2:W4:Y:S04]  /*df00*/  LDG.E.U16 R0, [R22.64] ;  /* 0x0000000416007981 */ /* 0x010528000c1e1500 */
[----:B--2---:R-:W2:Y:S04]  /*df10*/  LDL.LU.64 R22, [R1+0x1828] ;  /* 0x0018280001167983 */ /* 0x004ea80000300a00 */
[----:B----4-:R2:W-:Y:S04]  /*df20*/  STL [R1+0x284], R0 ;  /* 0x0002840001007387 */ /* 0x0105e80000100800 */
[----:B--2---:R2:W4:Y:S04]  /*df30*/  LDG.E.U16 R0, [R22.64] ;  /* 0x0000000416007981 */ /* 0x004528000c1e1500 */
        /* <DEDUP_REMOVED lines=18> */
[----:B--2---:R-:W1:Y:S04]  /*e060*/  LDL.LU.64 R22, [R1+0x17f0] ;  /* 0x0017f00001167983 */ /* 0x004e680000300a00 */
[----:B----4-:R2:W-:Y:S04]  /*e070*/  STL [R1+0x260], R0 ;  /* 0x0002600001007387 */ /* 0x0105e80000100800 */
[----:B--2---:R2:W4:Y:S04]  /*e080*/  LDG.E.U16 R0, [R18.64] ;  /* 0x0000000412007981 */ /* 0x004528000c1e1500 */
[----:B------:R0:W-:Y:S04]  /*e090*/  STL [R1+0x254], R15 ;  /* 0x0002540f01007387 */ /* 0x0001e80000100800 */
[----:B---3--:R3:W-:Y:S04]  /*e0a0*/  STL [R1+0x250], R14 ;  /* 0x0002500e01007387 */ /* 0x0087e80000100800 */
[----:B-1----:R1:W4:Y:S04]  /*e0b0*/  LDG.E.U16 R20, [R22.64] ;  /* 0x0000000416147981 */ /* 0x002328000c1e1500 */
[----:B--2---:R2:W2:Y:S04]  /*e0c0*/  LDG.E.U16 R19, [R24.64] ;  /* 0x0000000418137981 */ /* 0x0044a8000c1e1500 */
[----:B-----5:R5:W2:Y:S04]  /*e0d0*/  LDG.E.U16 R18, [R12.64] ;  /* 0x000000040c127981 */ /* 0x020aa8000c1e1500 */
[----:B0-----:R0:W2:Y:S04]  /*e0e0*/  LDG.E.U16 R15, [R2.64] ;  /* 0x00000004020f7981 */ /* 0x0010a8000c1e1500 */
[----:B---3--:R3:W2:Y:S04]  /*e0f0*/  LDG.E.U16 R14, [R4.64] ;  /* 0x00000004040e7981 */ /* 0x0086a8000c1e1500 */
[----:B---3--:R-:W3:Y:S04]  /*e100*/  LDG.E.U16 R5, [R6.64] ;  /* 0x0000000406057981 */ /* 0x008ee8000c1e1500 */
[----:B------:R-:W2:Y:S04]  /*e110*/  LDG.E.U16 R4, [R8.64] ;  /* 0x0000000408047981 */ /* 0x000ea8000c1e1500 */
[----:B----4-:R4:W-:Y:S04]  /*e120*/  STL [R1+0x24c], R0 ;  /* 0x00024c0001007387 */ /* 0x0109e80000100800 */
[----:B------:R-:W2:Y:S04]  /*e130*/  LDL.LU.64 R28, [R1+0x410] ;  /* 0x00041000011c7983 */ /* 0x000ea80000300a00 */
[----:B-1----:R-:W2:Y:S04]  /*e140*/  LDL.LU.64 R22, [R1+0xb08] ;  /* 0x000b080001167983 */ /* 0x002ea80000300a00 */
[----:B------:R-:W2:Y:S04]  /*e150*/  LDL.LU.64 R26, [R1+0x3f0] ;  /* 0x0003f000011a7983 */ /* 0x000ea80000300a00 */
[----:B----4-:R-:W4:Y:S04]  /*e160*/  LDG.E.U16 R0, [R10.64] ;  /* 0x000000040a007981 */ /* 0x010f28000c1e1500 */
[----:B--2---:R1:W-:Y:S04]  /*e170*/  STL.64 [R1+0x17e8], R26 ;  /* 0x0017e81a01007387 */ /* 0x0043e80000100a00 */
[----:B-1----:R-:W2:Y:S04]  /*e180*/  LDL.LU.64 R26, [R1+0xb00] ;  /* 0x000b0000011a7983 */ /* 0x002ea80000300a00 */
[----:B------:R-:W2:Y:S04]  /*e190*/  LDL.LU.64 R24, [R1+0x3c0] ;  /* 0x0003c00001187983 */ /* 0x000ea80000300a00 */
[----:B--2---:R1:W-:Y:S04]  /*e1a0*/  STL.64 [R1+0x17e0], R24 ;  /* 0x0017e01801007387 */ /* 0x0043e80000100a00 */
[----:B-1----:R-:W2:Y:S04]  /*e1b0*/  LDL.LU.64 R24, [R1+0x3d8] ;  /* 0x0003d80001187983 */ /* 0x002ea80000300a00 */
[----:B-----5:R-:W5:Y:S04]  /*e1c0*/  LDL.LU.64 R12, [R1+0x390] ;  /* 0x00039000010c7983 */ /* 0x020f680000300a00 */
[----:B-----5:R1:W-:Y:S04]  /*e1d0*/  STL.64 [R1+0x17d8], R12 ;  /* 0x0017d80c01007387 */ /* 0x0203e80000100a00 */
[----:B-1----:R-:W5:Y:S04]  /*e1e0*/  LDL.LU.64 R12, [R1+0x3a8] ;  /* 0x0003a800010c7983 */ /* 0x002f680000300a00 */
        /* <DEDUP_REMOVED lines=9> */
[----:B------:R-:W-:Y:S04]  /*e280*/  STL [R1+0x248], R21 ;  /* 0x0002481501007387 */ /* 0x000fe80000100800 */
[----:B--2---:R0:W-:Y:S04]  /*e290*/  STL.64 [R1+0x17b0], R2 ;  /* 0x0017b00201007387 */ /* 0x0041e80000100a00 */
[----:B------:R-:W-:Y:S04]  /*e2a0*/  STL [R1+0x23c], R20 ;  /* 0x00023c1401007387 */ /* 0x000fe80000100800 */
        /* <DEDUP_REMOVED lines=13> */
[----:B---3--:R-:W-:Y:S04]  /*e380*/  STL [R1+0x218], R5 ;  /* 0x0002180501007387 */ /* 0x008fe80000100800 */
[----:B--2---:R0:W-:Y:S04]  /*e390*/  STL.64 [R1+0x17d0], R2 ;  /* 0x0017d00201007387 */ /* 0x0041e80000100a00 */
[----:B------:R1:W-:Y:S04]  /*e3a0*/  STL [R1+0x20c], R4 ;  /* 0x00020c0401007387 */ /* 0x0003e80000100800 */
[----:B0-----:R-:W2:Y:S04]  /*e3b0*/  LDL.LU.64 R2, [R1+0x378] ;  /* 0x0003780001027983 */ /* 0x001ea80000300a00 */
[----:B----4-:R0:W-:Y:S04]  /*e3c0*/  STL [R1+0x208], R0 ;  /* 0x0002080001007387 */ /* 0x0101e80000100800 */
[----:B-1----:R-:W3:Y:S04]  /*e3d0*/  LDL.LU.64 R4, [R1+0x288] ;  /* 0x0002880001047983 */ /* 0x002ee80000300a00 */
[----:B------:R-:W4:Y:S04]  /*e3e0*/  LDL.LU.64 R6, [R1+0x270] ;  /* 0x0002700001067983 */ /* 0x000f280000300a00 */
[----:B0-----:R0:W2:Y:S04]  /*e3f0*/  LDG.E.U16 R0, [R28.64] ;  /* 0x000000041c007981 */ /* 0x0010a8000c1e1500 */
[----:B------:R-:W3:Y:S04]  /*e400*/  LDL.LU.64 R8, [R1+0x258] ;  /* 0x0002580001087983 */ /* 0x000ee80000300a00 */
[----:B------:R-:W3:Y:S04]  /*e410*/  LDL.LU.64 R10, [R1+0x240] ;  /* 0x00024000010a7983 */ /* 0x000ee80000300a00 */
[----:B------:R-:W3:Y:S04]  /*e420*/  LDL.LU.64 R14, [R1+0x228] ;  /* 0x00022800010e7983 */ /* 0x000ee80000300a00 */
[----:B------:R-:W3:Y:S04]  /*e430*/  LDL.LU.64 R16, [R1+0x210] ;  /* 0x0002100001107983 */ /* 0x000ee80000300a00 */
[----:B------:R-:W3:Y:S04]  /*e440*/  LDL.LU.64 R18, [R1+0x1f8] ;  /* 0x0001f80001127983 */ /* 0x000ee80000300a00 */
[----:B------:R-:W3:Y:S04]  /*e450*/  LDL.LU.64 R20, [R1+0x1e0] ;  /* 0x0001e00001147983 */ /* 0x000ee80000300a00 */
[----:B0-----:R-:W3:Y:S04]  /*e460*/  LDL.LU.64 R28, [R1+0x1c8] ;  /* 0x0001c800011c7983 */ /* 0x001ee80000300a00 */
[----:B--2---:R0:W-:Y:S04]  /*e470*/  STL [R1+0x204], R0 ;  /* 0x0002040001007387 */ /* 0x0041e80000100800 */
[----:B0-----:R0:W2:Y:S04]  /*e480*/  LDG.E.U16 R0, [R22.64] ;  /* 0x0000000416007981 */ /* 0x0010a8000c1e1500 */
[----:B0-----:R-:W4:Y:S04]  /*e490*/  LDL.LU.64 R22, [R1+0x1b0] ;  /* 0x0001b00001167983 */ /* 0x001f280000300a00 */
[----:B---3--:R4:W3:Y:S04]  /*e4a0*/  LDG.E.U16 R29, [R28.64] ;  /* 0x000000041c1d7981 */ /* 0x0088e8000c1e1500 */
[----:B--2---:R0:W-:Y:S04]  /*e4b0*/  STL [R1+0x200], R0 ;  /* 0x0002000001007387 */ /* 0x0041e80000100800 */
[----:B0-----:R0:W2:Y:S04]  /*e4c0*/  LDG.E.U16 R0, [R26.64] ;  /* 0x000000041a007981 */ /* 0x0010a8000c1e1500 */
[----:B----4-:R1:W4:Y:S04]  /*e4d0*/  LDG.E.U16 R28, [R22.64] ;  /* 0x00000004161c7981 */ /* 0x010328000c1e1500 */
        /* <DEDUP_REMOVED lines=9> */
[----:B---3--:R0:W2:Y:S04]  /*e570*/  LDG.E.U16 R0, [R24.64] ;  /* 0x0000000418007981 */ /* 0x0080a8000c1e1500 */
[----:B0-----:R-:W3:Y:S04]  /*e580*/  LDL.LU.64 R24, [R1+0x180] ;  /* 0x0001800001187983 */ /* 0x001ee80000300a00 */
[----:B--2---:R5:W-:Y:S04]  /*e590*/  STL [R1+0x1e8], R0 ;  /* 0x0001e80001007387 */ /* 0x004be80000100800 */
[----:B-----5:R0:W2:Y:S04]  /*e5a0*/  LDG.E.U16 R0, [R12.64] ;  /* 0x000000040c007981 */ /* 0x0200a8000c1e1500 */
[----:B---3--:R3:W5:Y:S04]  /*e5b0*/  LDG.E.U16 R26, [R24.64] ;  /* 0x00000004181a7981 */ /* 0x008768000c1e1500 */
        /* <DEDUP_REMOVED lines=36> */
[----:B0-----:R0:W2:Y:S04]  /*e800*/  LDG.E.U16 R0, [R4.64] ;  /* 0x0000000404007981 */ /* 0x0010a8000c1e1500 */
[----:B0-----:R-:W3:Y:S04]  /*e810*/  LDL.LU.64 R4, [R1+0x1780] ;  /* 0x0017800001047983 */ /* 0x001ee80000300a00 */
[----:B--2---:R0:W-:Y:S04]  /*e820*/  STL [R1+0x194], R0 ;  /* 0x0001940001007387 */ /* 0x0041e80000100800 */
[----:B0-----:R0:W2:Y:S04]  /*e830*/  LDG.E.U16 R0, [R6.64] ;  /* 0x0000000406007981 */ /* 0x0010a8000c1e1500 */
[----:B0-----:R-:W1:Y:S04]  /*e840*/  LDL.LU.64 R6, [R1+0x1778] ;  /* 0x0017780001067983 */ /* 0x001e680000300a00 */
[----:B--2---:R0:W-:Y:S04]  /*e850*/  STL [R1+0x190], R0 ;  /* 0x0001900001007387 */ /* 0x0041e80000100800 */
[----:B0-----:R0:W2:Y:S04]  /*e860*/  LDG.E.U16 R0, [R8.64] ;  /* 0x0000000408007981 */ /* 0x0010a8000c1e1500 */
[----:B-1----:R-:W3:Y:S04]  /*e870*/  LDG.E.U16 R22, [R6.64] ;  /* 0x0000000406167981 */ /* 0x002ee8000c1e1500 */
[----:B0-----:R-:W3:Y:S04]  /*e880*/  LDL.LU.64 R8, [R1+0x1770] ;  /* 0x0017700001087983 */ /* 0x001ee80000300a00 */
[----:B--2---:R0:W-:Y:S04]  /*e890*/  STL [R1+0x18c], R0 ;  /* 0x00018c0001007387 */ /* 0x0041e80000100800 */
[----:B0-----:R0:W2:Y:S04]  /*e8a0*/  LDG.E.U16 R0, [R10.64] ;  /* 0x000000040a007981 */ /* 0x0010a8000c1e1500 */
[----:B---3--:R1:W3:Y:S04]  /*e8b0*/  LDG.E.U16 R23, [R8.64] ;  /* 0x0000000408177981 */ /* 0x0082e8000c1e1500 */
[----:B0-----:R-:W3:Y:S04]  /*e8c0*/  LDL.LU.64 R10, [R1+0x1768] ;  /* 0x00176800010a7983 */ /* 0x001ee80000300a00 */
[----:B--2---:R0:W-:Y:S04]  /*e8d0*/  STL [R1+0x188], R0 ;  /* 0x0001880001007387 */ /* 0x0041e80000100800 */
[----:B0-----:R0:W2:Y:S04]  /*e8e0*/  LDG.E.U16 R0, [R14.64] ;  /* 0x000000040e007981 */ /* 0x0010a8000c1e1500 */
[----:B---3--:R3:W3:Y:S04]  /*e8f0*/  LDG.E.U16 R24, [R10.64] ;  /* 0x000000040a187981 */ /* 0x0086e8000c1e1500 */
[----:B0-----:R0:W3:Y:S04]  /*e900*/  LDG.E.U16 R15, [R18.64] ;  /* 0x00000004120f7981 */ /* 0x0010e8000c1e1500 */
[----:B------:R1:W3:Y:S04]  /*e910*/  LDG.E.U16 R14, [R16.64] ;  /* 0x00000004100e7981 */ /* 0x0002e8000c1e1500 */
[----:B0-----:R-:W3:Y:S04]  /*e920*/  LDL.LU.64 R18, [R1+0x120] ;  /* 0x0001200001127983 */ /* 0x001ee80000300a00 */
[----:B--2---:R0:W-:Y:S04]  /*e930*/  STL [R1+0x17c], R0 ;  /* 0x00017c0001007387 */ /* 0x0041e80000100800 */
[----:B------:R-:W-:Y:S04]  /*e940*/  STL [R1+0x1660], R29 ;  /* 0x0016601d01007387 */ /* 0x000fe80000100800 */
[----:B----4-:R2:W-:Y:S04]  /*e950*/  STL [R1+0x1664], R28 ;  /* 0x0016641c01007387 */ /* 0x0105e80000100800 */
[----:B0-----:R0:W4:Y:S04]  /*e960*/  LDG.E.U16 R0, [R20.64] ;  /* 0x0000000414007981 */ /* 0x001128000c1e1500 */
[----:B--2---:R-:W2:Y:S04]  /*e970*/  LDL.LU.64 R28, [R1+0x118] ;  /* 0x00011800011c7983 */ /* 0x004ea80000300a00 */
[----:B-1----:R-:W4:Y:S04]  /*e980*/  LDL.LU.64 R16, [R1+0x110] ;  /* 0x0001100001107983 */ /* 0x002f280000300a00 */
[----:B------:R-:W-:Y:S04]  /*e990*/  STL [R1+0x1668], R27 ;  /* 0x0016681b01007387 */ /* 0x000fe80000100800 */
[----:B-----5:R1:W-:Y:S04]  /*e9a0*/  STL [R1+0x166c], R26 ;  /* 0x00166c1a01007387 */ /* 0x0203e80000100800 */
[----:B0-----:R-:W5:Y:S04]  /*e9b0*/  LDG.E.U16 R21, [R4.64] ;  /* 0x0000000404157981 */ /* 0x001f68000c1e1500 */
[----:B---3--:R2:W3:Y:S04]  /*e9c0*/  LDG.E.U16 R19, [R18.64] ;  /* 0x0000000412137981 */ /* 0x0084e8000c1e1500 */
[----:B-1----:R-:W3:Y:S04]  /*e9d0*/  LDL.LU.64 R26, [R1+0x128] ;  /* 0x00012800011a7983 */ /* 0x002ee80000300a00 */
[----:B--2---:R0:W2:Y:S04]  /*e9e0*/  LDG.E.U16 R18, [R28.64] ;  /* 0x000000041c127981 */ /* 0x0040a8000c1e1500 */
[----:B----4-:R-:W4:Y:S04]  /*e9f0*/  LDG.E.U16 R17, [R16.64] ;  /* 0x0000000410117981 */ /* 0x010f28000c1e1500 */
[----:B---3--:R-:W3:Y:S04]  /*ea00*/  LDG.E.U16 R20, [R26.64] ;  /* 0x000000041a147981 */ /* 0x008ee8000c1e1500 */
[----:B------:R-:W-:Y:S04]  /*ea10*/  STL [R1+0x174], R15 ;  /* 0x0001740f01007387 */ /* 0x000fe80000100800 */
[----:B------:R1:W-:Y:S04]  /*ea20*/  STL [R1+0x178], R14 ;  /* 0x0001780e01007387 */ /* 0x0003e80000100800 */
[----:B-1----:R-:W2:Y:S04]  /*ea30*/  LDL.LU.64 R14, [R1+0x100] ;  /* 0x00010000010e7983 */ /* 0x002ea80000300a00 */
[----:B------:R-:W2:Y:S04]  /*ea40*/  LDL.LU.64 R12, [R1+0xf0] ;  /* 0x0000f000010c7983 */ /* 0x000ea80000300a00 */
[----:B------:R-:W-:Y:S04]  /*ea50*/  STL [R1+0x1670], R25 ;  /* 0x0016701901007387 */ /* 0x000fe80000100800 */
[----:B------:R-:W2:Y:S04]  /*ea60*/  LDL.LU.64 R10, [R1+0xe0] ;  /* 0x0000e000010a7983 */ /* 0x000ea80000300a00 */
[----:B------:R-:W-:Y:S04]  /*ea70*/  STL [R1+0x1674], R24 ;  /* 0x0016741801007387 */ /* 0x000fe80000100800 */
[----:B------:R-:W2:Y:S04]  /*ea80*/  LDL.LU.64 R8, [R1+0xd0] ;  /* 0x0000d00001087983 */ /* 0x000ea80000300a00 */
[----:B------:R-:W-:Y:S04]  /*ea90*/  STL [R1+0x1678], R23 ;  /* 0x0016781701007387 */ /* 0x000fe80000100800 */
[----:B------:R-:W-:Y:S04]  /*eaa0*/  STL [R1+0x167c], R22 ;  /* 0x00167c1601007387 */ /* 0x000fe80000100800 */
[----:B-----5:R-:W-:Y:S04]  /*eab0*/  STL [R1+0x1680], R21 ;  /* 0x0016801501007387 */ /* 0x020fe80000100800 */
[----:B------:R-:W5:Y:S04]  /*eac0*/  LDL.LU.64 R6, [R1+0xc0] ;  /* 0x0000c00001067983 */ /* 0x000f680000300a00 */
[----:B------:R-:W5:Y:S04]  /*ead0*/  LDL.LU.64 R4, [R1+0xa8] ;  /* 0x0000a80001047983 */ /* 0x000f680000300a00 */
[----:B---3--:R1:W-:Y:S04]  /*eae0*/  STL [R1+0x1684], R20 ;  /* 0x0016841401007387 */ /* 0x0083e80000100800 */
[----:B-1----:R-:W3:Y:S04]  /*eaf0*/  LDL.LU.64 R20, [R1+0xd8] ;  /* 0x0000d80001147983 */ /* 0x002ee80000300a00 */
[----:B------:R-:W-:Y:S04]  /*eb00*/  STL [R1+0x170], R0 ;  /* 0x0001700001007387 */ /* 0x000fe80000100800 */
[----:B------:R-:W3:Y:S04]  /*eb10*/  LDL.LU.64 R22, [R1+0x88] ;  /* 0x0000880001167983 */ /* 0x000ee80000300a00 */
[----:B------:R-:W3:Y:S04]  /*eb20*/  LDL.LU.64 R24, [R1+0x4f0] ;  /* 0x0004f00001187983 */ /* 0x000ee80000300a00 */
[----:B------:R-:W3:Y:S04]  /*eb30*/  LDL.LU.64 R26, [R1+0xa38] ;  /* 0x000a3800011a7983 */ /* 0x000ee80000300a00 */
[----:B------:R-:W-:Y:S04]  /*eb40*/  STL [R1+0x1688], R19 ;  /* 0x0016881301007387 */ /* 0x000fe80000100800 */
[----:B0-----:R-:W3:Y:S04]  /*eb50*/  LDL.LU.64 R28, [R1+0x960] ;  /* 0x00096000011c7983 */ /* 0x001ee80000300a00 */
[----:B--2---:R0:W-:Y:S04]  /*eb60*/  STL [R1+0x168c], R18 ;  /* 0x00168c1201007387 */ /* 0x0041e80000100800 */
[----:B------:R1:W2:Y:S04]  /*eb70*/  LDG.E.U16 R15, [R14.64] ;  /* 0x000000040e0f7981 */ /* 0x0002a8000c1e1500 */
[----:B------:R1:W2:Y:S04]  /*eb80*/  LDG.E.U16 R13, [R12.64] ;  /* 0x000000040c0d7981 */ /* 0x0002a8000c1e1500 */
[----:B0-----:R-:W1:Y:S04]  /*eb90*/  LDL.LU.64 R18, [R1+0xe8] ;  /* 0x0000e80001127983 */ /* 0x001e680000300a00 */
[----:B----4-:R0:W-:Y:S04]  /*eba0*/  STL [R1+0x1690], R17 ;  /* 0x0016901101007387 */ /* 0x0101e80000100800 */
[----:B------:R3:W4:Y:S04]  /*ebb0*/  LDG.E.U16 R11, [R10.64] ;  /* 0x000000040a0b7981 */ /* 0x000728000c1e1500 */
[----:B------:R5:W2:Y:S04]  /*ebc0*/  LDG.E.U16 R9, [R8.64] ;  /* 0x0000000408097981 */ /* 0x000aa8000c1e1500 */
[----:B0-----:R-:W2:Y:S04]  /*ebd0*/  LDL.LU.64 R16, [R1+0x108] ;  /* 0x0001080001107983 */ /* 0x001ea80000300a00 */
[----:B-----5:R0:W5:Y:S04]  /*ebe0*/  LDG.E.U16 R7, [R6.64] ;  /* 0x0000000406077981 */ /* 0x020168000c1e1500 */
[----:B------:R1:W4:Y:S04]  /*ebf0*/  LDG.E.U16 R8, [R2.64] ;  /* 0x0000000402087981 */ /* 0x000328000c1e1500 */
[----:B0-----:R0:W4:Y:S04]  /*ec00*/  LDG.E.U16 R6, [R4.64] ;  /* 0x0000000404067981 */ /* 0x001128000c1e1500 */
[----:B---3--:R-:W3:Y:S04]  /*ec10*/  LDG.E.U16 R10, [R20.64] ;  /* 0x00000004140a7981 */ /* 0x008ee8000c1e1500 */
[----:B0-----:R-:W3:Y:S04]  /*ec20*/  LDG.E.U16 R5, [R22.64] ;  /* 0x0000000416057981 */ /* 0x001ee8000c1e1500 */
[----:B------:R-:W3:Y:S04]  /*ec30*/  LDG.E.U16 R4, [R26.64] ;  /* 0x000000041a047981 */ /* 0x000ee8000c1e1500 */
[----:B-1----:R-:W3:Y:S04]  /*ec40*/  LDG.E.U16 R12, [R18.64] ;  /* 0x00000004120c7981 */ /* 0x002ee8000c1e1500 */
[----:B--2---:R-:W2:Y:S04]  /*ec50*/  LDG.E.U16 R16, [R16.64] ;  /* 0x0000000410107981 */ /* 0x004ea8000c1e1500 */
[----:B--2---:R0:W-:Y:S04]  /*ec60*/  STL [R1+0x1694], R16 ;  /* 0x0016941001007387 */ /* 0x0041e80000100800 */
[----:B0-----:R-:W2:Y:S04]  /*ec70*/  LDL.LU.64 R16, [R1+0xf8] ;  /* 0x0000f80001107983 */ /* 0x001ea80000300a00 */
[----:B--2---:R-:W2:Y:S04]  /*ec80*/  LDG.E.U16 R14, [R16.64] ;  /* 0x00000004100e7981 */ /* 0x004ea8000c1e1500 */
[----:B------:R-:W-:Y:S04]  /*ec90*/  STL [R1+0x1698], R15 ;  /* 0x0016980f01007387 */ /* 0x000fe80000100800 */
[----:B--2---:R-:W-:Y:S04]  /*eca0*/  STL [R1+0x169c], R14 ;  /* 0x00169c0e01007387 */ /* 0x004fe80000100800 */
[----:B------:R-:W-:Y:S04]  /*ecb0*/  STL [R1+0x16a0], R13 ;  /* 0x0016a00d01007387 */ /* 0x000fe80000100800 */
[----:B---3--:R-:W-:Y:S04]  /*ecc0*/  STL [R1+0x16a4], R12 ;  /* 0x0016a40c01007387 */ /* 0x008fe80000100800 */
[----:B----4-:R-:W-:Y:S04]  /*ecd0*/  STL [R1+0x16a8], R11 ;  /* 0x0016a80b01007387 */ /* 0x010fe80000100800 */
[----:B------:R-:W-:Y:S04]  /*ece0*/  STL [R1+0x16ac], R10 ;  /* 0x0016ac0a01007387 */ /* 0x000fe80000100800 */
[----:B------:R-:W-:Y:S04]  /*ecf0*/  STL [R1+0x16b0], R9 ;  /* 0x0016b00901007387 */ /* 0x000fe80000100800 */
[----:B------:R-:W2:Y:S04]  /*ed00*/  LDL.LU.64 R2, [R1+0x1760] ;  /* 0x0017600001027983 */ /* 0x000ea80000300a00 */
[----:B------:R-:W-:Y:S04]  /*ed10*/  STL [R1+0x16b4], R8 ;  /* 0x0016b40801007387 */ /* 0x000fe80000100800 */
[----:B-----5:R-:W-:Y:S04]  /*ed20*/  STL [R1+0x16b8], R7 ;  /* 0x0016b80701007387 */ /* 0x020fe80000100800 */
[----:B------:R0:W-:Y:S04]  /*ed30*/  STL [R1+0x16bc], R6 ;  /* 0x0016bc0601007387 */ /* 0x0001e80000100800 */
[----:B------:R-:W-:Y:S04]  /*ed40*/  STL [R1+0x16c0], R5 ;  /* 0x0016c00501007387 */ /* 0x000fe80000100800 */
[----:B------:R1:W-:Y:S04]  /*ed50*/  STL [R1+0x1650], R4 ;  /* 0x0016500401007387 */ /* 0x0003e80000100800 */
[----:B0-----:R0:W3:Y:S04]  /*ed60*/  LDG.E.U16 R6, [R24.64] ;  /* 0x0000000418067981 */ /* 0x0010e8000c1e1500 */
[----:B------:R-:W4:Y:S04]  /*ed70*/  LDG.E.U16 R8, [R28.64] ;  /* 0x000000041c087981 */ /* 0x000f28000c1e1500 */
[----:B--2---:R2:W5:Y:S04]  /*ed80*/  LDG.E.U16 R0, [R2.64] ;  /* 0x0000000402007981 */ /* 0x004568000c1e1500 */
[----:B--2---:R-:W2:Y:S04]  /*ed90*/  LDL.LU.64 R2, [R1+0x1758] ;  /* 0x0017580001027983 */ /* 0x004ea80000300a00 */
[----:B------:R-:W2:Y:S04]  /*eda0*/  LDL.LU.64 R16, [R1+0x7d8] ;  /* 0x0007d80001107983 */ /* 0x000ea80000300a00 */
[----:B------:R-:W3:Y:S04]  /*edb0*/  LDL.LU.64 R20, [R1+0x958] ;  /* 0x0009580001147983 */ /* 0x000ee80000300a00 */
[----:B------:R-:W4:Y:S04]  /*edc0*/  LDL.LU.64 R22, [R1+0x7d0] ;  /* 0x0007d00001167983 */ /* 0x000f280000300a00 */
[----:B0-----:R-:W5:Y:S04]  /*edd0*/  LDL.LU.64 R24, [R1+0x4b8] ;  /* 0x0004b80001187983 */ /* 0x001f680000300a00 */
[----:B-1----:R-:W5:Y:S04]  /*ede0*/  LDL.LU.64 R4, [R1+0x428] ;  /* 0x0004280001047983 */ /* 0x002f680000300a00 */
[----:B--2---:R4:W2:Y:S04]  /*edf0*/  LDG.E.U16 R14, [R16.64] ;  /* 0x00000004100e7981 */ /* 0x0048a8000c1e1500 */
[----:B---3--:R0:W3:Y:S04]  /*ee00*/  LDG.E.U16 R15, [R20.64] ;  /* 0x00000004140f7981 */ /* 0x0080e8000c1e1500 */
[----:B----4-:R1:W4:Y:S04]  /*ee10*/  LDG.E.U16 R16, [R22.64] ;  /* 0x0000000416107981 */ /* 0x010328000c1e1500 */
[----:B-----5:R5:W2:Y:S04]  /*ee20*/  LDG.E.U16 R17, [R24.64] ;  /* 0x0000000418117981 */ /* 0x020aa8000c1e1500 */
[----:B------:R0:W-:Y:S04]  /*ee30*/  STL.64 [R1+0x1700], R4 ;  /* 0x0017000401007387 */ /* 0x0001e80000100a00 */
        /* <DEDUP_REMOVED lines=21> */
[----:B0-----:R-:W2:Y:S04]  /*ef90*/  LDL.LU.64 R4, [R1+0xad8] ;  /* 0x000ad80001047983 */ /* 0x001ea80000300a00 */
[----:B------:R-:W2:Y:S04]  /*efa0*/  LDL.LU.64 R6, [R1+0xa18] ;  /* 0x000a180001067983 */ /* 0x000ea80000300a00 */
[----:B------:R0:W-:Y:S04]  /*efb0*/  STL [R1+0x3fc], R8 ;  /* 0x0003fc0801007387 */ /* 0x0001e80000100800 */
[----:B------:R-:W2:Y:S04]  /*efc0*/  LDL.LU.64 R28, [R1+0x920] ;  /* 0x00092000011c7983 */ /* 0x000ea80000300a00 */
[----:B0-----:R-:W2:Y:S04]  /*efd0*/  LDL.LU.64 R8, [R1+0x760] ;  /* 0x0007600001087983 */ /* 0x001ea80000300a00 */
[----:B------:R-:W2:Y:S04]  /*efe0*/  LDL.LU.64 R18, [R1+0x918] ;  /* 0x0009180001127983 */ /* 0x000ea80000300a00 */
[----:B------:R-:W2:Y:S04]  /*eff0*/  LDL.LU.64 R26, [R1+0x750] ;  /* 0x00075000011a7983 */ /* 0x000ea80000300a00 */
[----:B------:R0:W-:Y:S04]  /*f000*/  STL [R1+0x1654], R0 ;  /* 0x0016540001007387 */ /* 0x0001e80000100800 */
[----:B------:R-:W2:Y:S04]  /*f010*/  LDL.LU.64 R20, [R1+0x408] ;  /* 0x0004080001147983 */ /* 0x000ea80000300a00 */
[----:B-1----:R-:W2:Y:S04]  /*f020*/  LDL.LU.64 R22, [R1+0x720] ;  /* 0x0007200001167983 */ /* 0x002ea80000300a00 */
[----:B0-----:R0:W2:Y:S04]  /*f030*/  LDG.E.U16 R0, [R2.64] ;  /* 0x0000000402007981 */ /* 0x0010a8000c1e1500 */
[----:B-----5:R-:W5:Y:S04]  /*f040*/  LDL.LU.64 R24, [R1+0x6e0] ;  /* 0x0006e00001187983 */ /* 0x020f680000300a00 */
[----:B0-----:R-:W5:Y:S04]  /*f050*/  LDL.LU.64 R2, [R1+0x928] ;  /* 0x0009280001027983 */ /* 0x001f680000300a00 */
[----:B------:R-:W5:Y:S04]  /*f060*/  LDL.LU.64 R10, [R1+0x6a8] ;  /* 0x0006a800010a7983 */ /* 0x000f680000300a00 */
[----:B------:R-:W5:Y:S04]  /*f070*/  LDL.LU.64 R12, [R1+0x670] ;  /* 0x00067000010c7983 */ /* 0x000f680000300a00 */
[----:B---3--:R-:W-:Y:S04]  /*f080*/  STL [R1+0x3f4], R15 ;  /* 0x0003f40f01007387 */ /* 0x008fe80000100800 */
[----:B------:R0:W-:Y:S04]  /*f090*/  STL [R1+0x3f8], R14 ;  /* 0x0003f80e01007387 */ /* 0x0001e80000100800 */
[----:B0-----:R-:W3:Y:S04]  /*f0a0*/  LDL.LU.64 R14, [R1+0x638] ;  /* 0x00063800010e7983 */ /* 0x001ee80000300a00 */
[----:B------:R-:W-:Y:S04]  /*f0b0*/  STL [R1+0x3e8], R17 ;  /* 0x0003e81101007387 */ /* 0x000fe80000100800 */
[----:B----4-:R0:W-:Y:S04]  /*f0c0*/  STL [R1+0x3f0], R16 ;  /* 0x0003f01001007387 */ /* 0x0101e80000100800 */
[----:B0-----:R-:W4:Y:S04]  /*f0d0*/  LDL.LU.64 R16, [R1+0x600] ;  /* 0x0006000001107983 */ /* 0x001f280000300a00 */
[----:B--2---:R0:W-:Y:S04]  /*f0e0*/  STL [R1+0x3dc], R0 ;  /* 0x0003dc0001007387 */ /* 0x0041e80000100800 */
[----:B0-----:R0:W2:Y:S04]  /*f0f0*/  LDG.E.U16 R0, [R4.64] ;  /* 0x0000000404007981 */ /* 0x0010a8000c1e1500 */
[----:B-----5:R1:W5:Y:S04]  /*f100*/  LDG.E.U16 R3, [R2.64] ;  /* 0x0000000402037981 */ /* 0x020368000c1e1500 */
[----:B------:R-:W3:Y:S04]  /*f110*/  LDG.E.U16 R11, [R10.64] ;  /* 0x000000040a0b7981 */ /* 0x000ee8000c1e1500 */
[----:B0-----:R-:W3:Y:S04]  /*f120*/  LDL.LU.64 R4, [R1+0x1750] ;  /* 0x0017500001047983 */ /* 0x001ee80000300a00 */
[----:B-1----:R0:W5:Y:S04]  /*f130*/  LDG.E.U16 R2, [R6.64] ;  /* 0x0000000406027981 */ /* 0x002168000c1e1500 */
[----:B------:R-:W5:Y:S04]  /*f140*/  LDG.E.U16 R13, [R12.64] ;  /* 0x000000040c0d7981 */ /* 0x000f68000c1e1500 */
[----:B0-----:R0:W5:Y:S04]  /*f150*/  LDG.E.U16 R6, [R26.64] ;  /* 0x000000041a067981 */ /* 0x001168000c1e1500 */
[----:B------:R1:W5:Y:S04]  /*f160*/  LDG.E.U16 R7, [R20.64] ;  /* 0x0000000414077981 */ /* 0x000368000c1e1500 */
[----:B----4-:R4:W4:Y:S04]  /*f170*/  LDG.E.U16 R16, [R16.64] ;  /* 0x0000000410107981 */ /* 0x010928000c1e1500 */
[----:B--2---:R3:W-:Y:S04]  /*f180*/  STL [R1+0x3d8], R0 ;  /* 0x0003d80001007387 */ /* 0x0047e80000100800 */
[----:B---3--:R2:W3:Y:S04]  /*f190*/  LDG.E.U16 R0, [R4.64] ;  /* 0x0000000404007981 */ /* 0x0084e8000c1e1500 */
[----:B--2---:R-:W2:Y:S04]  /*f1a0*/  LDL.LU.64 R4, [R1+0x1748] ;  /* 0x0017480001047983 */ /* 0x004ea80000300a00 */
[----:B---3--:R2:W-:Y:S04]  /*f1b0*/  STL [R1+0x3d0], R0 ;  /* 0x0003d00001007387 */ /* 0x0085e80000100800 */
[----:B--2---:R2:W3:Y:S04]  /*f1c0*/  LDG.E.U16 R0, [R4.64] ;  /* 0x0000000404007981 */ /* 0x0044e8000c1e1500 */
        /* <DEDUP_REMOVED lines=26> */
[----:B-----5:R3:W-:Y:S04]  /*f370*/  STL [R1+0x388], R3 ;  /* 0x0003880301007387 */ /* 0x0207e80000100800 */
[----:B--2---:R2:W5:Y:S04]  /*f380*/  LDG.E.U16 R0, [R4.64] ;  /* 0x0000000404007981 */ /* 0x004568000c1e1500 */
[----:B---3--:R3:W4:Y:S04]  /*f390*/  LDG.E.U16 R3, [R28.64] ;  /* 0x000000041c037981 */ /* 0x008728000c1e1500 */
[----:B--2---:R2:W4:Y:S04]  /*f3a0*/  LDG.E.U16 R5, [R18.64] ;  /* 0x0000000412057981 */ /* 0x004528000c1e1500 */
[----:B---3--:R-:W3:Y:S04]  /*f3b0*/  LDL.LU.64 R28, [R1+0x5c8] ;  /* 0x0005c800011c7983 */ /* 0x008ee80000300a00 */
[----:B------:R1:W3:Y:S04]  /*f3c0*/  LDG.E.U16 R4, [R8.64] ;  /* 0x0000000408047981 */ /* 0x0002e8000c1e1500 */
[----:B--2---:R-:W2:Y:S04]  /*f3d0*/  LDL.LU.64 R18, [R1+0x590] ;  /* 0x0005900001127983 */ /* 0x004ea80000300a00 */
[----:B0-----:R-:W2:Y:S04]  /*f3e0*/  LDL.LU.64 R26, [R1+0x558] ;  /* 0x00055800011a7983 */ /* 0x001ea80000300a00 */
[----:B-1----:R-:W2:Y:S04]  /*f3f0*/  LDL.LU.64 R20, [R1+0x520] ;  /* 0x0005200001147983 */ /* 0x002ea80000300a00 */
[----:B------:R0:W2:Y:S04]  /*f400*/  LDG.E.U16 R8, [R22.64] ;  /* 0x0000000416087981 */ /* 0x0000a8000c1e1500 */
[----:B------:R1:W2:Y:S04]  /*f410*/  LDG.E.U16 R9, [R24.64] ;  /* 0x0000000418097981 */ /* 0x0002a8000c1e1500 */
[----:B0-----:R-:W2:Y:S04]  /*f420*/  LDL.LU.64 R22, [R1+0x4e8] ;  /* 0x0004e80001167983 */ /* 0x001ea80000300a00 */
[----:B-1----:R-:W2:Y:S04]  /*f430*/  LDL.LU.64 R24, [R1+0x4b0] ;  /* 0x0004b00001187983 */ /* 0x002ea80000300a00 */
[----:B-----5:R0:W-:Y:S04]  /*f440*/  STL [R1+0x384], R0 ;  /* 0x0003840001007387 */ /* 0x0201e80000100800 */
[----:B----4-:R-:W-:Y:S04]  /*f450*/  STL [R1+0x37c], R3 ;  /* 0x00037c0301007387 */ /* 0x010fe80000100800 */
[----:B------:R1:W-:Y:S04]  /*f460*/  STL [R1+0x380], R2 ;  /* 0x0003800201007387 */ /* 0x0003e80000100800 */
[----:B0-----:R0:W4:Y:S04]  /*f470*/  LDG.E.U16 R0, [R14.64] ;  /* 0x000000040e007981 */ /* 0x001128000c1e1500 */
[----:B---3--:R3:W5:Y:S04]  /*f480*/  LDG.E.U16 R17, [R28.64] ;  /* 0x000000041c117981 */ /* 0x008768000c1e1500 */
[----:B-1----:R-:W4:Y:S04]  /*f490*/  LDL.LU.64 R2, [R1+0x150] ;  /* 0x0001500001027983 */ /* 0x002f280000300a00 */
[----:B--2---:R1:W2:Y:S04]  /*f4a0*/  LDG.E.U16 R18, [R18.64] ;  /* 0x0000000412127981 */ /* 0x0042a8000c1e1500 */
[----:B---3--:R3:W2:Y:S04]  /*f4b0*/  LDG.E.U16 R28, [R20.64] ;  /* 0x00000004141c7981 */ /* 0x0086a8000c1e1500 */
[----:B-1----:R1:W2:Y:S04]  /*f4c0*/  LDG.E.U16 R19, [R26.64] ;  /* 0x000000041a137981 */ /* 0x0022a8000c1e1500 */
[----:B------:R0:W2:Y:S04]  /*f4d0*/  LDG.E.U16 R22, [R22.64] ;  /* 0x0000000416167981 */ /* 0x0000a8000c1e1500 */
[----:B----4-:R4:W-:Y:S04]  /*f4e0*/  STL.64 [R1+0x16d8], R2 ;  /* 0x0016d80201007387 */ /* 0x0109e80000100a00 */
[----:B----4-:R-:W4:Y:S04]  /*f4f0*/  LDL.LU.64 R2, [R1+0x158] ;  /* 0x0001580001027983 */ /* 0x010f280000300a00 */
        /* <DEDUP_REMOVED lines=8> */
[----:B------:R-:W-:Y:S04]  /*f580*/  STL [R1+0x374], R5 ;  /* 0x0003740501007387 */ /* 0x000fe80000100800 */
[----:B------:R0:W-:Y:S04]  /*f590*/  STL [R1+0x378], R4 ;  /* 0x0003780401007387 */ /* 0x0001e80000100800 */
[----:B0-----:R-:W4:Y:S04]  /*f5a0*/  LDL.LU.64 R4, [R1+0x148] ;  /* 0x0001480001047983 */ /* 0x001f280000300a00 */
[----:B------:R-:W-:Y:S04]  /*f5b0*/  STL [R1+0x36c], R7 ;  /* 0x00036c0701007387 */ /* 0x000fe80000100800 */
[----:B------:R0:W-:Y:S04]  /*f5c0*/  STL [R1+0x370], R6 ;  /* 0x0003700601007387 */ /* 0x0001e80000100800 */
[----:B0-----:R-:W4:Y:S04]  /*f5d0*/  LDL.LU.64 R6, [R1+0x140] ;  /* 0x0001400001067983 */ /* 0x001f280000300a00 */
[----:B------:R-:W-:Y:S04]  /*f5e0*/  STL [R1+0x364], R9 ;  /* 0x0003640901007387 */ /* 0x000fe80000100800 */
[----:B------:R0:W-:Y:S04]  /*f5f0*/  STL [R1+0x368], R8 ;  /* 0x0003680801007387 */ /* 0x0001e80000100800 */
[----:B0-----:R-:W4:Y:S04]  /*f600*/  LDL.LU.64 R8, [R1+0x138] ;  /* 0x0001380001087983 */ /* 0x001f280000300a00 */
[----:B------:R0:W-:Y:S04]  /*f610*/  STL [R1+0x360], R11 ;  /* 0x0003600b01007387 */ /* 0x0001e80000100800 */
[----:B0-----:R-:W4:Y:S04]  /*f620*/  LDL.LU.64 R10, [R1+0x130] ;  /* 0x00013000010a7983 */ /* 0x001f280000300a00 */
[----:B------:R0:W-:Y:S04]  /*f630*/  STL [R1+0x35c], R13 ;  /* 0x00035c0d01007387 */ /* 0x0001e80000100800 */
[----:B0-----:R-:W4:Y:S04]  /*f640*/  LDL.LU.64 R12, [R1+0x798] ;  /* 0x00079800010c7983 */ /* 0x001f280000300a00 */
[----:B------:R-:W4:Y:S04]  /*f650*/  LDL.LU.64 R14, [R1+0x758] ;  /* 0x00075800010e7983 */ /* 0x000f280000300a00 */
[----:B------:R-:W4:Y:S04]  /*f660*/  LDL.LU R29, [R1+0xfa8] ;  /* 0x000fa800011d7983 */ /* 0x000f280000300800 */
[----:B-1----:R-:W4:Y:S04]  /*f670*/  LDL.LU R26, [R1+0xfa4] ;  /* 0x000fa400011a7983 */ /* 0x002f280000300800 */
[----:B------:R-:W4:Y:S04]  /*f680*/  LDL R27, [R1+0xfa0] ;  /* 0x000fa000011b7983 */ /* 0x000f280000100800 */
[----:B------:R-:W4:Y:S04]  /*f690*/  LDL R23, [R1+0xf9c] ;  /* 0x000f9c0001177983 */ /* 0x000f280000100800 */
[----:B------:R0:W-:Y:S04]  /*f6a0*/  STL [R1+0x358], R0 ;  /* 0x0003580001007387 */ /* 0x0001e80000100800 */
[----:B------:R1:W-:Y:S04]  /*f6b0*/  STL [R1+0x354], R16 ;  /* 0x0003541001007387 */ /* 0x0003e80000100800 */
[----:B0-----:R0:W4:Y:S04]  /*f6c0*/  LDG.E.U16 R0, [R24.64] ;  /* 0x0000000418007981 */ /* 0x001128000c1e1500 */
[----:B-1----:R-:W4:Y:S04]  /*f6d0*/  LDL R16, [R1+0xf98] ;  /* 0x000f980001107983 */ /* 0x002f280000100800 */
[----:B-----5:R1:W-:Y:S04]  /*f6e0*/  STL [R1+0x350], R17 ;  /* 0x0003501101007387 */ /* 0x0203e80000100800 */
[----:B-1----:R-:W5:Y:S04]  /*f6f0*/  LDL.LU R17, [R1+0xad4] ;  /* 0x000ad40001117983 */ /* 0x002f680000300800 */
[----:B--2---:R1:W-:Y:S04]  /*f700*/  STL [R1+0x34c], R18 ;  /* 0x00034c1201007387 */ /* 0x0043e80000100800 */
[----:B-1----:R-:W2:Y:S04]  /*f710*/  LDL.LU R18, [R1+0xad0] ;  /* 0x000ad00001127983 */ /* 0x002ea80000300800 */
[----:B------:R1:W-:Y:S04]  /*f720*/  STL [R1+0x348], R19 ;  /* 0x0003481301007387 */ /* 0x0003e80000100800 */
[----:B-1----:R-:W2:Y:S04]  /*f730*/  LDL.LU R19, [R1+0xa14] ;  /* 0x000a140001137983 */ /* 0x002ea80000300800 */
[----:B---3--:R-:W3:Y:S04]  /*f740*/  LDL.LU R20, [R1+0xa08] ;  /* 0x000a080001147983 */ /* 0x008ee80000300800 */
[----:B------:R-:W2:Y:S04]  /*f750*/  LDL.LU R21, [R1+0xa04] ;  /* 0x000a040001157983 */ /* 0x000ea80000300800 */
[----:B0-----:R-:W2:Y:S04]  /*f760*/  LDL.LU R24, [R1+0x9fc] ;  /* 0x0009fc0001187983 */ /* 0x001ea80000300800 */
[----:B------:R0:W-:Y:S04]  /*f770*/  STL [R1+0x344], R28 ;  /* 0x0003441c01007387 */ /* 0x0001e80000100800 */
[----:B0-----:R-:W2:Y:S04]  /*f780*/  LDL.LU R28, [R1+0x910] ;  /* 0x00091000011c7983 */ /* 0x001ea80000300800 */
[----:B------:R4:W-:Y:S04]  /*f790*/  STL [R1+0x340], R22 ;  /* 0x0003401601007387 */ /* 0x0009e80000100800 */
[----:B----4-:R0:W4:Y:S04]  /*f7a0*/  LDG.E.U16 R22, [R2.64] ;  /* 0x0000000402167981 */ /* 0x010128000c1e1500 */
[----:B0-----:R-:W2:Y:S04]  /*f7b0*/  LDL.LU.64 R2, [R1+0x16f8] ;  /* 0x0016f80001027983 */ /* 0x001ea80000300a00 */
[----:B------:R0:W3:Y:S04]  /*f7c0*/  LDG.E.U16 R5, [R4.64] ;  /* 0x0000000404057981 */ /* 0x0000e8000c1e1500 */
[----:B------:R1:W3:Y:S04]  /*f7d0*/  LDG.E.U16 R7, [R6.64] ;  /* 0x0000000406077981 */ /* 0x0002e8000c1e1500 */
[----:B------:R0:W3:Y:S04]  /*f7e0*/  LDG.E.U16 R9, [R8.64] ;  /* 0x0000000408097981 */ /* 0x0000e8000c1e1500 */
[----:B0-----:R0:W3:Y:S04]  /*f7f0*/  LDG.E.U16 R4, [R10.64] ;  /* 0x000000040a047981 */ /* 0x0010e8000c1e1500 */
[----:B--2---:R2:W3:Y:S04]  /*f800*/  LDG.E.U16 R25, [R2.64] ;  /* 0x0000000402197981 */ /* 0x0044e8000c1e1500 */
[----:B--2---:R-:W2:Y:S04]  /*f810*/  LDL.LU.64 R2, [R1+0x16f0] ;  /* 0x0016f00001027983 */ /* 0x004ea80000300a00 */
[----:B------:R2:W-:Y:S04]  /*f820*/  STL [R1+0x33c], R0 ;  /* 0x00033c0001007387 */ /* 0x0005e80000100800 */
[----:B--2---:R2:W3:Y:S04]  /*f830*/  LDG.E.U16 R0, [R2.64] ;  /* 0x0000000402007981 */ /* 0x0044e8000c1e1500 */
[----:B--2---:R-:W2:Y:S04]  /*f840*/  LDL.LU.64 R2, [R1+0x16e8] ;  /* 0x0016e80001027983 */ /* 0x004ea80000300a00 */
[----:B----4-:R2:W-:Y:S04]  /*f850*/  STL [R1+0x338], R22 ;  /* 0x0003381601007387 */ /* 0x0105e80000100800 */
[----:B--2---:R2:W4:Y:S04]  /*f860*/  LDG.E.U16 R22, [R2.64] ;  /* 0x0000000402167981 */ /* 0x004528000c1e1500 */
[----:B--2---:R-:W2:Y:S04]  /*f870*/  LDL.LU.64 R2, [R1+0x16e0] ;  /* 0x0016e00001027983 */ /* 0x004ea80000300a00 */
[----:B---3--:R-:W-:Y:S04]  /*f880*/  STL [R1+0x334], R25 ;  /* 0x0003341901007387 */ /* 0x008fe80000100800 */
[----:B------:R2:W-:Y:S04]  /*f890*/  STL [R1+0x330], R0 ;  /* 0x0003300001007387 */ /* 0x0005e80000100800 */
[----:B--2---:R2:W3:Y:S04]  /*f8a0*/  LDG.E.U16 R0, [R2.64] ;  /* 0x0000000402007981 */ /* 0x0044e8000c1e1500 */
[----:B--2---:R-:W2:Y:S04]  /*f8b0*/  LDL.LU.64 R2, [R1+0x16d8] ;  /* 0x0016d80001027983 */ /* 0x004ea80000300a00 */
[----:B----4-:R2:W-:Y:S04]  /*f8c0*/  STL [R1+0x32c], R22 ;  /* 0x00032c1601007387 */ /* 0x0105e80000100800 */
[----:B------:R-:W4:Y:S04]  /*f8d0*/  S2R R25, SR_TID.X ;  /* 0x0000000000197919 */ /* 0x000f280000002100 */
[----:B--2---:R2:W5:Y:S01]  /*f8e0*/  LDG.E.U16 R22, [R2.64] ;  /* 0x0000000402167981 */ /* 0x004562000c1e1500 */
[----:B----4-:R-:W-:-:S04]  /*f8f0*/  LOP3.LUT R25, R25, 0xff, RZ, 0xc0, !PT ;  /* 0x000000ff19197812 */ /* 0x010fc800078ec0ff */
[----:B--2---:R-:W-:Y:S01]  /*f900*/  SHF.L.U32 R2, R25, 0x1, RZ ;  /* 0x0000000119027819 */ /* 0x004fe200000006ff */
[----:B------:R2:W4:Y:S04]  /*f910*/  LDG.E.U16 R3, [R12.64] ;  /* 0x000000040c037981 */ /* 0x000528000c1e1500 */
[----:B------:R-:W2:Y:S04]  /*f920*/  LDL.LU R25, [R1+0x904] ;  /* 0x0009040001197983 */ /* 0x000ea80000300800 */
[----:B---3--:R3:W-:Y:S04]  /*f930*/  STL [R1+0x328], R0 ;  /* 0x0003280001007387 */ /* 0x0087e80000100800 */
[----:B------:R-:W-:Y:S04]  /*f940*/  STS.U16 [R2], R29 ;  /* 0x0000001d02007388 */ /* 0x000fe80000000400 */
[----:B---3--:R3:W2:Y:S04]  /*f950*/  LDG.E.U16 R0, [R14.64] ;  /* 0x000000040e007981 */ /* 0x0086a8000c1e1500 */
[----:B-----5:R5:W-:Y:S04]  /*f960*/  STL [R1+0x324], R22 ;  /* 0x0003241601007387 */ /* 0x020be80000100800 */
[----:B-----5:R-:W5:Y:S04]  /*f970*/  LDL.LU R22, [R1+0x900] ;  /* 0x0009000001167983 */ /* 0x020f680000300800 */
[----:B------:R-:W5:Y:S04]  /*f980*/  LDL.LU R29, [R1+0x8f0] ;  /* 0x0008f000011d7983 */ /* 0x000f680000300800 */
[----:B------:R0:W-:Y:S04]  /*f990*/  STS.U16 [R2+0x1000], R26 ;  /* 0x0010001a02007388 */ /* 0x0001e80000000400 */
[----:B------:R1:W-:Y:S04]  /*f9a0*/  STS.U16 [R2+0x2000], R27 ;  /* 0x0020001b02007388 */ /* 0x0003e80000000400 */
[----:B------:R2:W-:Y:S04]  /*f9b0*/  STS.U16 [R2+0x4000], R23 ;  /* 0x0040001702007388 */ /* 0x0005e80000000400 */
[----:B0-----:R-:W5:Y:S04]  /*f9c0*/  LDL.LU R26, [R1+0x8e8] ;  /* 0x0008e800011a7983 */ /* 0x001f680000300800 */
[----:B-1----:R-:W5:Y:S04]  /*f9d0*/  LDL.LU R27, [R1+0x8dc] ;  /* 0x0008dc00011b7983 */ /* 0x002f680000300800 */
[----:B--2---:R-:W2:Y:S04]  /*f9e0*/  LDL.LU R23, [R1+0x8d8] ;  /* 0x0008d80001177983 */ /* 0x004ea80000300800 */
[----:B------:R0:W-:Y:S04]  /*f9f0*/  STL [R1+0x320], R5 ;  /* 0x0003200501007387 */ /* 0x0001e80000100800 */
[----:B------:R-:W-:Y:S04]  /*fa00*/  STS.U16 [R2+0x8000], R16 ;  /* 0x0080001002007388 */ /* 0x000fe80000000400 */
[----:B0-----:R-:W2:Y:S04]  /*fa10*/  LDL.LU R5, [R1+0x8c8] ;  /* 0x0008c80001057983 */ /* 0x001ea80000300800 */
[----:B------:R-:W2:Y:S04]  /*fa20*/  LDL.LU R6, [R1+0x8bc] ;  /* 0x0008bc0001067983 */ /* 0x000ea80000300800 */
[----:B------:R0:W-:Y:S04]  /*fa30*/  STL [R1+0x31c], R7 ;  /* 0x00031c0701007387 */ /* 0x0001e80000100800 */
[----:B------:R-:W-:Y:S04]  /*fa40*/  STS.U16 [R2+0x10000], R17 ;  /* 0x0100001102007388 */ /* 0x000fe80000000400 */
[----:B0-----:R-:W2:Y:S04]  /*fa50*/  LDL.LU R7, [R1+0x8b8] ;  /* 0x0008b80001077983 */ /* 0x001ea80000300800 */
[----:B------:R-:W2:Y:S04]  /*fa60*/  LDL.LU R8, [R1+0x8b4] ;  /* 0x0008b40001087983 */ /* 0x000ea80000300800 */
[----:B------:R0:W-:Y:S04]  /*fa70*/  STL [R1+0x318], R9 ;  /* 0x0003180901007387 */ /* 0x0001e80000100800 */
[----:B------:R-:W-:Y:S04]  /*fa80*/  STS.U16 [R2+0x20000], R18 ;  /* 0x0200001202007388 */ /* 0x000fe80000000400 */
[----:B------:R-:W-:Y:S04]  /*fa90*/  STS.U16 [R2+0x21000], R19 ;  /* 0x0210001302007388 */ /* 0x000fe80000000400 */
[----:B0-----:R-:W2:Y:S04]  /*faa0*/  LDL.LU R9, [R1+0x8a0] ;  /* 0x0008a00001097983 */ /* 0x001ea80000300800 */
[----:B------:R-:W2:Y:S04]  /*fab0*/  LDL.LU R10, [R1+0x890] ;  /* 0x00089000010a7983 */ /* 0x000ea80000300800 */
[----:B------:R-:W2:Y:S04]  /*fac0*/  LDL.LU R11, [R1+0x884] ;  /* 0x00088400010b7983 */ /* 0x000ea80000300800 */
[----:B------:R-:W-:Y:S04]  /*fad0*/  STS.U16 [R2+0x11000], R20 ;  /* 0x0110001402007388 */ /* 0x000fe80000000400 */
[----:B------:R-:W2:Y:S04]  /*fae0*/  LDL.LU R12, [R1+0x744] ;  /* 0x00074400010c7983 */ /* 0x000ea80000300800 */
[----:B------:R-:W-:Y:S04]  /*faf0*/  STS.U16 [R2+0x22000], R21 ;  /* 0x0220001502007388 */ /* 0x000fe80000000400 */
[----:B------:R-:W2:Y:S04]  /*fb00*/  LDL.LU R13, [R1+0x72c] ;  /* 0x00072c00010d7983 */ /* 0x000ea80000300800 */
[----:B------:R-:W-:Y:S04]  /*fb10*/  STS.U16 [R2+0x23000], R24 ;  /* 0x0230001802007388 */ /* 0x000fe80000000400 */
[----:B------:R-:W-:Y:S04]  /*fb20*/  STL [R1+0x314], R4 ;  /* 0x0003140401007387 */ /* 0x000fe80000100800 */
[----:B------:R0:W-:Y:S04]  /*fb30*/  STS.U16 [R2+0x9000], R28 ;  /* 0x0090001c02007388 */ /* 0x0001e80000000400 */
[----:B---3--:R-:W3:Y:S04]  /*fb40*/  LDL.LU R14, [R1+0x728] ;  /* 0x00072800010e7983 */ /* 0x008ee80000300800 */
[----:B0-----:R-:W3:Y:S04]  /*fb50*/  LDL.LU R28, [R1+0x704] ;  /* 0x00070400011c7983 */ /* 0x001ee80000300800 */
[----:B----4-:R-:W-:Y:S04]  /*fb60*/  STL [R1+0x310], R3 ;  /* 0x0003100301007387 */ /* 0x010fe80000100800 */
[----:B------:R-:W4:Y:S04]  /*fb70*/  LDL.LU R15, [R1+0x6ec] ;  /* 0x0006ec00010f7983 */ /* 0x000f280000300800 */
[----:B------:R0:W-:Y:S04]  /*fb80*/  STS.U16 [R2+0x12000], R25 ;  /* 0x0120001902007388 */ /* 0x0001e80000000400 */
[----:B------:R-:W-:Y:S04]  /*fb90*/  STL [R1+0x30c], R0 ;  /* 0x00030c0001007387 */ /* 0x000fe80000100800 */
[----:B------:R-:W4:Y:S04]  /*fba0*/  LDL.LU R24, [R1+0x6e8] ;  /* 0x0006e80001187983 */ /* 0x000f280000300800 */
[----:B0-----:R-:W4:Y:S04]  /*fbb0*/  LDL.LU R25, [R1+0x6cc] ;  /* 0x0006cc0001197983 */ /* 0x001f280000300800 */
[----:B-----5:R-:W-:Y:S04]  /*fbc0*/  STS.U16 [R2+0x24000], R22 ;  /* 0x0240001602007388 */ /* 0x020fe80000000400 */
[----:B------:R0:W-:Y:S04]  /*fbd0*/  STS.U16 [R2+0x25000], R29 ;  /* 0x0250001d02007388 */ /* 0x0001e80000000400 */
[----:B0-----:R-:W5:Y:S04]  /*fbe0*/  LDL.LU R29, [R1+0x6c8] ;  /* 0x0006c800011d7983 */ /* 0x001f680000300800 */
[----:B------:R0:W-:Y:S04]  /*fbf0*/  STS.U16 [R2+0x13000], R26 ;  /* 0x0130001a02007388 */ /* 0x0001e80000000400 */
[----:B------:R1:W-:Y:S04]  /*fc00*/  STS.U16 [R2+0x26000], R27 ;  /* 0x0260001b02007388 */ /* 0x0003e80000000400 */
[----:B0-----:R-:W5:Y:S04]  /*fc10*/  LDL.LU R26, [R1+0x6b0] ;  /* 0x0006b000011a7983 */ /* 0x001f680000300800 */
[----:B-1----:R-:W5:Y:S04]  /*fc20*/  LDL.LU R27, [R1+0x694] ;  /* 0x00069400011b7983 */ /* 0x002f680000300800 */
[----:B--2---:R0:W-:Y:S04]  /*fc30*/  STS.U16 [R2+0x27000], R23 ;  /* 0x0270001702007388 */ /* 0x0041e80000000400 */
[----:B------:R-:W-:Y:S04]  /*fc40*/  STS.U16 [R2+0x5000], R5 ;  /* 0x0050000502007388 */ /* 0x000fe80000000400 */
[----:B------:R-:W-:Y:S04]  /*fc50*/  STS.U16 [R2+0xa000], R6 ;  /* 0x00a0000602007388 */ /* 0x000fe80000000400 */
[----:B------:R-:W2:Y:S04]  /*fc60*/  LDL.LU R16, [R1+0x690] ;  /* 0x0006900001107983 */ /* 0x000ea80000300800 */
[----:B------:R-:W2:Y:S04]  /*fc70*/  LDL.LU R17, [R1+0x67c] ;  /* 0x00067c0001117983 */ /* 0x000ea80000300800 */
[----:B------:R-:W2:Y:S04]  /*fc80*/  LDL.LU R18, [R1+0x678] ;  /* 0x0006780001127983 */ /* 0x000ea80000300800 */
[----:B------:R-:W-:Y:S04]  /*fc90*/  STS.U16 [R2+0x14000], R7 ;  /* 0x0140000702007388 */ /* 0x000fe80000000400 */
[----:B------:R-:W-:Y:S04]  /*fca0*/  STS.U16 [R2+0x28000], R8 ;  /* 0x0280000802007388 */ /* 0x000fe80000000400 */
[----:B------:R-:W2:Y:S04]  /*fcb0*/  LDL.LU R19, [R1+0x644] ;  /* 0x0006440001137983 */ /* 0x000ea80000300800 */
[----:B------:R-:W2:Y:S04]  /*fcc0*/  LDL.LU R20, [R1+0x620] ;  /* 0x0006200001147983 */ /* 0x000ea80000300800 */
[----:B------:R-:W2:Y:S04]  /*fcd0*/  LDL.LU R21, [R1+0x60c] ;  /* 0x00060c0001157983 */ /* 0x000ea80000300800 */
[----:B------:R-:W-:Y:S04]  /*fce0*/  STS.U16 [R2+0x29000], R9 ;  /* 0x0290000902007388 */ /* 0x000fe80000000400 */
[----:B------:R-:W-:Y:S04]  /*fcf0*/  STS.U16 [R2+0x15000], R10 ;  /* 0x0150000a02007388 */ /* 0x000fe80000000400 */
[----:B------:R-:W-:Y:S04]  /*fd00*/  STS.U16 [R2+0x2a000], R11 ;  /* 0x02a0000b02007388 */ /* 0x000fe80000000400 */
[----:B------:R-:W2:Y:S04]  /*fd10*/  LDL.LU R22, [R1+0x5ec] ;  /* 0x0005ec0001167983 */ /* 0x000ea80000300800 */
[----:B------:R-:W-:Y:S04]  /*fd20*/  STS.U16 [R2+0x2b000], R12 ;  /* 0x02b0000c02007388 */ /* 0x000fe80000000400 */
[----:B0-----:R-:W2:Y:S04]  /*fd30*/  LDL.LU R23, [R1+0x5d4] ;  /* 0x0005d40001177983 */ /* 0x001ea80000300800 */
[----:B------:R-:W-:Y:S04]  /*fd40*/  STS.U16 [R2+0xb000], R13 ;  /* 0x00b0000d02007388 */ /* 0x000fe80000000400 */
[----:B---3--:R-:W-:Y:S04]  /*fd50*/  STS.U16 [R2+0x16000], R14 ;  /* 0x0160000e02007388 */ /* 0x008fe80000000400 */
[----:B------:R0:W-:Y:S04]  /*fd60*/  STS.U16 [R2+0x2c000], R28 ;  /* 0x02c0001c02007388 */ /* 0x0001e80000000400 */
[----:B----4-:R-:W-:Y:S04]  /*fd70*/  STS.U16 [R2+0x2d000], R15 ;  /* 0x02d0000f02007388 */ /* 0x010fe80000000400 */
[----:B0-----:R-:W3:Y:S04]  /*fd80*/  LDL.LU R28, [R1+0x5d0] ;  /* 0x0005d000011c7983 */ /* 0x001ee80000300800 */
[----:B------:R0:W-:Y:S04]  /*fd90*/  STS.U16 [R2+0x17000], R24 ;  /* 0x0170001802007388 */ /* 0x0001e80000000400 */
[----:B------:R1:W-:Y:S04]  /*fda0*/  STS.U16 [R2+0x2e000], R25 ;  /* 0x02e0001902007388 */ /* 0x0003e80000000400 */
[----:B0-----:R-:W4:Y:S04]  /*fdb0*/  LDL.LU R24, [R1+0x5b4] ;  /* 0x0005b40001187983 */ /* 0x001f280000300800 */
[----:B-1----:R-:W4:Y:S04]  /*fdc0*/  LDL.LU R25, [R1+0x59c] ;  /* 0x00059c0001197983 */ /* 0x002f280000300800 */
[----:B-----5:R0:W-:Y:S04]  /*fdd0*/  STS.U16 [R2+0x2f000], R29 ;  /* 0x02f0001d02007388 */ /* 0x0201e80000000400 */
[----:B0-----:R-:W5:Y:S04]  /*fde0*/  LDL.LU R29, [R1+0x598] ;  /* 0x00059800011d7983 */ /* 0x001f680000300800 */
[----:B------:R0:W-:Y:S04]  /*fdf0*/  STS.U16 [R2+0x3000], R26 ;  /* 0x0030001a02007388 */ /* 0x0001e80000000400 */
[----:B------:R1:W-:Y:S04]  /*fe00*/  STS.U16 [R2+0x6000], R27 ;  /* 0x0060001b02007388 */ /* 0x0003e80000000400 */
[----:B0-----:R-:W5:Y:S04]  /*fe10*/  LDL.LU R26, [R1+0x57c] ;  /* 0x00057c00011a7983 */ /* 0x001f680000300800 */
[----:B-1----:R-:W5:Y:S04]  /*fe20*/  LDL.LU R27, [R1+0x578] ;  /* 0x00057800011b7983 */ /* 0x002f680000300800 */
[----:B------:R-:W5:Y:S04]  /*fe30*/  LDL.LU R5, [R1+0x564] ;  /* 0x0005640001057983 */ /* 0x000f680000300800 */
[----:B------:R-:W5:Y:S04]  /*fe40*/  LDL.LU R6, [R1+0x560] ;  /* 0x0005600001067983 */ /* 0x000f680000300800 */
[----:B------:R-:W5:Y:S04]  /*fe50*/  LDL.LU R7, [R1+0x544] ;  /* 0x0005440001077983 */ /* 0x000f680000300800 */
[----:B--2---:R0:W-:Y:S04]  /*fe60*/  STS.U16 [R2+0xc000], R16 ;  /* 0x00c0001002007388 */ /* 0x0041e80000000400 */
[----:B------:R-:W2:Y:S04]  /*fe70*/  LDL.LU R8, [R1+0x540] ;  /* 0x0005400001087983 */ /* 0x000ea80000300800 */
[----:B------:R1:W-:Y:S04]  /*fe80*/  STS.U16 [R2+0x18000], R17 ;  /* 0x0180001102007388 */ /* 0x0003e80000000400 */
[----:B------:R-:W2:Y:S04]  /*fe90*/  LDL.LU R9, [R1+0x50c] ;  /* 0x00050c0001097983 */ /* 0x000ea80000300800 */
[----:B------:R-:W-:Y:S04]  /*fea0*/  STS.U16 [R2+0x30000], R18 ;  /* 0x0300001202007388 */ /* 0x000fe80000000400 */
        /* <DEDUP_REMOVED lines=11> */
[----:B0-----:R-:W2:Y:S04]  /*ff60*/  LDL.LU R16, [R1+0x438] ;  /* 0x0004380001107983 */ /* 0x001ea80000300800 */
[----:B-1----:R-:W2:Y:S04]  /*ff70*/  LDL.LU R17, [R1+0x418] ;  /* 0x0004180001117983 */ /* 0x002ea80000300800 */
[----:B---3--:R0:W-:Y:S04]  /*ff80*/  STS.U16 [R2+0x1a000], R28 ;  /* 0x01a0001c02007388 */ /* 0x0081e80000000400 */
[----:B0-----:R-:W3:Y:S04]  /*ff90*/  LDL.LU R28, [R1+0x404] ;  /* 0x00040400011c7983 */ /* 0x001ee80000300800 */
[----:B------:R-:W3:Y:S04]  /*ffa0*/  LDL.LU R18, [R1+0x400] ;  /* 0x0004000001127983 */ /* 0x000ee80000300800 */
[----:B----4-:R-:W-:Y:S04]  /*ffb0*/  STS.U16 [R2+0x34000], R24 ;  /* 0x0340001802007388 */ /* 0x010fe80000000400 */
[----:B------:R-:W-:Y:S04]  /*ffc0*/  STS.U16 [R2+0x35000], R25 ;  /* 0x0350001902007388 */ /* 0x000fe80000000400 */
[----:B-----5:R0:W-:Y:S04]  /*ffd0*/  STS.U16 [R2+0x1b000], R29 ;  /* 0x01b0001d02007388 */ /* 0x0201e80000000400 */
[----:B0-----:R-:W4:Y:S04]  /*ffe0*/  LDL.LU R29, [R1+0x9f8] ;  /* 0x0009f800011d7983 */ /* 0x001f280000300800 */
[----:B------:R0:W-:Y:S04]  /*fff0*/  STS.U16 [R2+0x36000], R26 ;  /* 0x0360001a02007388 */ /* 0x0001e80000000400 */
[----:B------:R1:W-:Y:S04]  /*10000*/  STS.U16 [R2+0x37000], R27 ;  /* 0x0370001b02007388 */ /* 0x0003e80000000400 */
[----:B0-----:R-:W5:Y:S04]  /*10010*/  LDL.LU R26, [R1+0xa10] ;  /* 0x000a1000011a7983 */ /* 0x001f680000300800 */
[----:B------:R-:W-:Y:S04]  /*10020*/  STS.U16 [R2+0x7000], R5 ;  /* 0x0070000502007388 */ /* 0x000fe80000000400 */
[----:B------:R-:W-:Y:S04]  /*10030*/  STS.U16 [R2+0xe000], R6 ;  /* 0x00e0000602007388 */ /* 0x000fe80000000400 */
[----:B------:R-:W-:Y:S04]  /*10040*/  STS.U16 [R2+0x1c000], R7 ;  /* 0x01c0000702007388 */ /* 0x000fe80000000400 */
[----:B--2---:R-:W-:Y:S04]  /*10050*/  STS.U16 [R2+0x38000], R8 ;  /* 0x0380000802007388 */ /* 0x004fe80000000400 */
[----:B------:R-:W2:Y:S04]  /*10060*/  LDL.LU R19, [R1+0x640] ;  /* 0x0006400001137983 */ /* 0x000ea80000300800 */
[----:B------:R-:W-:Y:S04]  /*10070*/  STS.U16 [R2+0x39000], R9 ;  /* 0x0390000902007388 */ /* 0x000fe80000000400 */
[----:B------:R-:W2:Y:S04]  /*10080*/  LDL.LU R20, [R1+0xa94] ;  /* 0x000a940001147983 */ /* 0x000ea80000300800 */
[----:B------:R-:W-:Y:S01]  /*10090*/  STS.U16 [R2+0x1d000], R10 ;  /* 0x01d0000a02007388 */ /* 0x000fe20000000400 */
[----:B------:R-:W-:-:S03]  /*100a0*/  LOP3.LUT R3, R2, 0x10, RZ, 0x3c, !PT ;  /* 0x0000001002037812 */ /* 0x000fc600078e3cff */
        /* <DEDUP_REMOVED lines=10> */
[----:B------:R-:W-:Y:S04]  /*10150*/  STS.U16 [R2+0x3d000], R16 ;  /* 0x03d0001002007388 */ /* 0x000fe80000000400 */
[----:B-1----:R-:W2:Y:S04]  /*10160*/  LDL.LU R27, [R1+0x3e0] ;  /* 0x0003e000011b7983 */ /* 0x002ea80000300800 */
[----:B------:R-:W-:Y:S04]  /*10170*/  STS.U16 [R2+0x1f000], R17 ;  /* 0x01f0001102007388 */ /* 0x000fe80000000400 */
[----:B---3--:R0:W-:Y:S04]  /*10180*/  STS.U16 [R2+0x3e000], R28 ;  /* 0x03e0001c02007388 */ /* 0x0081e80000000400 */
[----:B------:R-:W-:Y:S04]  /*10190*/  STS.U16 [R2+0x3f000], R18 ;  /* 0x03f0001202007388 */ /* 0x000fe80000000400 */
[----:B0-----:R-:W3:Y:S04]  /*101a0*/  LDL.LU R28, [R1+0x3d4] ;  /* 0x0003d400011c7983 */ /* 0x001ee80000300800 */
[----:B------:R-:W-:Y:S04]  /*101b0*/  STL [R1+0x16d4], R2 ;  /* 0x0016d40201007387 */ /* 0x000fe80000100800 */
[----:B----4-:R0:W-:Y:S04]  /*101c0*/  STS.U16 [R3+0x1200], R29 ;  /* 0x0012001d03007388 */ /* 0x0101e80000000400 */
[----:B0-----:R-:W4:Y:S04]  /*101d0*/  LDL.LU R29, [R1+0x3cc] ;  /* 0x0003cc00011d7983 */ /* 0x001f280000300800 */
[----:B-----5:R0:W-:Y:S04]  /*101e0*/  STS.U16 [R3+0x2200], R26 ;  /* 0x0022001a03007388 */ /* 0x0201e80000000400 */
[----:B0-----:R-:W5:Y:S04]  /*101f0*/  LDL.LU R26, [R1+0x3c8] ;  /* 0x0003c800011a7983 */ /* 0x001f680000300800 */
[----:B------:R-:W5:Y:S04]  /*10200*/  LDL.LU R2, [R1+0x3bc] ;  /* 0x0003bc0001027983 */ /* 0x000f680000300800 */
[----:B------:R-:W5:Y:S04]  /*10210*/  LDL.LU R0, [R1+0x3b4] ;  /* 0x0003b40001007983 */ /* 0x000f680000300800 */
[----:B------:R-:W5:Y:S04]  /*10220*/  LDL.LU R4, [R1+0x3b0] ;  /* 0x0003b00001047983 */ /* 0x000f680000300800 */
[----:B------:R-:W5:Y:S04]  /*10230*/  LDL.LU R5, [R1+0x3a4] ;  /* 0x0003a40001057983 */ /* 0x000f680000300800 */
[----:B------:R-:W5:Y:S04]  /*10240*/  LDL.LU R6, [R1+0x39c] ;  /* 0x00039c0001067983 */ /* 0x000f680000300800 */
[----:B------:R-:W5:Y:S04]  /*10250*/  LDL.LU R7, [R1+0x398] ;  /* 0x0003980001077983 */ /* 0x000f680000300800 */
[----:B------:R-:W5:Y:S04]  /*10260*/  LDL.LU R8, [R1+0x308] ;  /* 0x0003080001087983 */ /* 0x000f680000300800 */
[----:B--2---:R-:W-:Y:S04]  /*10270*/  STS.U16 [R3+0x3200], R19 ;  /* 0x0032001303007388 */ /* 0x004fe80000000400 */
        /* <DEDUP_REMOVED lines=13> */
[----:B------:R0:W-:Y:S04]  /*10350*/  STS.U16 [R3+0x22200], R27 ;  /* 0x0222001b03007388 */ /* 0x0001e80000000400 */
[----:B------:R-:W2:Y:S04]  /*10360*/  LDL.LU R16, [R1+0x2d8] ;  /* 0x0002d80001107983 */ /* 0x000ea80000300800 */
[----:B0-----:R-:W2:Y:S04]  /*10370*/  LDL.LU R27, [R1+0x2cc] ;  /* 0x0002cc00011b7983 */ /* 0x001ea80000300800 */
[----:B------:R-:W2:Y:S04]  /*10380*/  LDL.LU R17, [R1+0x2c8] ;  /* 0x0002c80001117983 */ /* 0x000ea80000300800 */
[----:B---3--:R0:W-:Y:S04]  /*10390*/  STS.U16 [R3+0x23200], R28 ;  /* 0x0232001c03007388 */ /* 0x0081e80000000400 */
[----:B------:R-:W3:Y:S04]  /*103a0*/  LDL.LU R18, [R1+0x2c4] ;  /* 0x0002c40001127983 */ /* 0x000ee80000300800 */
[----:B0-----:R-:W3:Y:S04]  /*103b0*/  LDL.LU R28, [R1+0x2c0] ;  /* 0x0002c000011c7983 */ /* 0x001ee80000300800 */
[----:B----4-:R0:W-:Y:S04]  /*103c0*/  STS.U16 [R3+0x24200], R29 ;  /* 0x0242001d03007388 */ /* 0x0101e80000000400 */
[----:B0-----:R-:W4:Y:S04]  /*103d0*/  LDL.LU R29, [R1+0x2b4] ;  /* 0x0002b400011d7983 */ /* 0x001f280000300800 */
[----:B------:R-:W4:Y:S04]  /*103e0*/  LDL.LU R19, [R1+0x2b0] ;  /* 0x0002b00001137983 */ /* 0x000f280000300800 */
[----:B-----5:R0:W-:Y:S04]  /*103f0*/  STS.U16 [R3+0x25200], R26 ;  /* 0x0252001a03007388 */ /* 0x0201e80000000400 */
[----:B------:R-:W-:Y:S04]  /*10400*/  STS.U16 [R3+0x26200], R2 ;  /* 0x0262000203007388 */ /* 0x000fe80000000400 */
[----:B------:R-:W-:Y:S04]  /*10410*/  STS.U16 [R3+0x27200], R0 ;  /* 0x0272000003007388 */ /* 0x000fe80000000400 */
[----:B------:R-:W-:Y:S04]  /*10420*/  STS.U16 [R3+0x28200], R4 ;  /* 0x0282000403007388 */ /* 0x000fe80000000400 */
[----:B------:R-:W-:Y:S04]  /*10430*/  STS.U16 [R3+0x29200], R5 ;  /* 0x0292000503007388 */ /* 0x000fe80000000400 */
[----:B------:R-:W-:Y:S04]  /*10440*/  STS.U16 [R3+0x2a200], R6 ;  /* 0x02a2000603007388 */ /* 0x000fe80000000400 */
[----:B------:R-:W-:Y:S04]  /*10450*/  STS.U16 [R3+0x2b200], R7 ;  /* 0x02b2000703007388 */ /* 0x000fe80000000400 */
[----:B------:R-:W-:Y:S04]  /*10460*/  STS.U16 [R3+0x2c200], R8 ;  /* 0x02c2000803007388 */ /* 0x000fe80000000400 */
        /* <DEDUP_REMOVED lines=12> */
[----:B0-----:R-:W2:Y:S04]  /*10530*/  LDL.LU R26, [R1+0x284] ;  /* 0x00028400011a7983 */ /* 0x001ea80000300800 */
[----:B------:R-:W-:Y:S04]  /*10540*/  STS.U16 [R3+0x33200], R15 ;  /* 0x0332000f03007388 */ /* 0x000fe80000000400 */
[----:B------:R-:W-:Y:S04]  /*10550*/  STS.U16 [R3+0x34200], R16 ;  /* 0x0342001003007388 */ /* 0x000fe80000000400 */
[----:B------:R0:W-:Y:S04]  /*10560*/  STS.U16 [R3+0x35200], R27 ;  /* 0x0352001b03007388 */ /* 0x0001e80000000400 */
[----:B------:R-:W-:Y:S04]  /*10570*/  STS.U16 [R3+0x36200], R17 ;  /* 0x0362001103007388 */ /* 0x000fe80000000400 */
[----:B0-----:R-:W2:Y:S04]  /*10580*/  LDL.LU R27, [R1+0x280] ;  /* 0x00028000011b7983 */ /* 0x001ea80000300800 */
[----:B---3--:R-:W-:Y:S04]  /*10590*/  STS.U16 [R3+0x37200], R18 ;  /* 0x0372001203007388 */ /* 0x008fe80000000400 */
[----:B------:R0:W-:Y:S04]  /*105a0*/  STS.U16 [R3+0x38200], R28 ;  /* 0x0382001c03007388 */ /* 0x0001e80000000400 */
[----:B0-----:R-:W3:Y:S04]  /*105b0*/  LDL.LU R28, [R1+0x27c] ;  /* 0x00027c00011c7983 */ /* 0x001ee80000300800 */
[----:B----4-:R0:W-:Y:S04]  /*105c0*/  STS.U16 [R3+0x39200], R29 ;  /* 0x0392001d03007388 */ /* 0x0101e80000000400 */
[----:B0-----:R-:W4:Y:S04]  /*105d0*/  LDL.LU R29, [R1+0x278] ;  /* 0x00027800011d7983 */ /* 0x001f280000300800 */
[----:B------:R-:W4:Y:S04]  /*105e0*/  LDL.LU R2, [R1+0x26c] ;  /* 0x00026c0001027983 */ /* 0x000f280000300800 */
        /* <DEDUP_REMOVED lines=15> */
[----:B------:R0:W-:Y:S04]  /*106e0*/  STS.U16 [R3+0x3a200], R19 ;  /* 0x03a2001303007388 */ /* 0x0001e80000000400 */
[----:B------:R-:W4:Y:S04]  /*106f0*/  LDL.LU R18, [R1+0x20c] ;  /* 0x00020c0001127983 */ /* 0x000f280000300800 */
[----:B-----5:R1:W-:Y:S04]  /*10700*/  STS.U16 [R3+0x3b200], R20 ;  /* 0x03b2001403007388 */ /* 0x0203e80000000400 */
[----:B0-----:R-:W5:Y:S04]  /*10710*/  LDL.LU R19, [R1+0x208] ;  /* 0x0002080001137983 */ /* 0x001f680000300800 */
[----:B--2---:R0:W-:Y:S04]  /*10720*/  STS.U16 [R3+0x3c200], R21 ;  /* 0x03c2001503007388 */ /* 0x0041e80000000400 */
[----:B-1----:R-:W2:Y:S04]  /*10730*/  LDL.LU R20, [R1+0x204] ;  /* 0x0002040001147983 */ /* 0x002ea80000300800 */
[----:B------:R1:W-:Y:S04]  /*10740*/  STS.U16 [R3+0x3d200], R22 ;  /* 0x03d2001603007388 */ /* 0x0003e80000000400 */
[----:B0-----:R-:W2:Y:S04]  /*10750*/  LDL.LU R21, [R1+0x200] ;  /* 0x0002000001157983 */ /* 0x001ea80000300800 */
[----:B------:R0:W-:Y:S04]  /*10760*/  STS.U16 [R3+0x3e200], R23 ;  /* 0x03e2001703007388 */ /* 0x0001e80000000400 */
        /* <DEDUP_REMOVED lines=9> */
[----:B---3--:R1:W-:Y:S04]  /*10800*/  STS.U16 [R3+0xb200], R28 ;  /* 0x00b2001c03007388 */ /* 0x0083e80000000400 */
[----:B0-----:R-:W3:Y:S04]  /*10810*/  LDL.LU R27, [R1+0x624] ;  /* 0x00062400011b7983 */ /* 0x001ee80000300800 */
[----:B-1----:R-:W2:Y:S04]  /*10820*/  LDL.LU R28, [R1+0x508] ;  /* 0x00050800011c7983 */ /* 0x002ea80000300800 */
[----:B----4-:R0:W-:Y:S04]  /*10830*/  STS.U16 [R3+0xc200], R29 ;  /* 0x00c2001d03007388 */ /* 0x0101e80000000400 */
[----:B------:R1:W-:Y:S04]  /*10840*/  STS.U16 [R3+0xd200], R2 ;  /* 0x00d2000203007388 */ /* 0x0003e80000000400 */
[----:B0-----:R-:W4:Y:S04]  /*10850*/  LDL.LU R29, [R1+0xa90] ;  /* 0x000a9000011d7983 */ /* 0x001f280000300800 */
[----:B-1----:R-:W2:Y:S04]  /*10860*/  LDL.LU R2, [R1+0x16d4] ;  /* 0x0016d40001027983 */ /* 0x002ea80000300800 */
[----:B------:R2:W-:Y:S02]  /*10870*/  STS.U16 [R3+0xe200], R0 ;  /* 0x00e2000003007388 */ /* 0x0005e40000000400 */
[----:B--2---:R-:W-:-:S02]  /*10880*/  LOP3.LUT R0, R2, 0x20, RZ, 0x3c, !PT ;  /* 0x0000002002007812 */ /* 0x004fc400078e3cff */
[----:B------:R0:W-:Y:S04]  /*10890*/  STL [R1+0x16c4], R2 ;  /* 0x0016c40201007387 */ /* 0x0001e80000100800 */
[----:B0-----:R-:W2:Y:S04]  /*108a0*/  LDL.LU R2, [R1+0x658] ;  /* 0x0006580001027983 */ /* 0x001ea80000300800 */
[----:B--2---:R0:W-:Y:S04]  /*108b0*/  STL [R1+0x16c8], R2 ;  /* 0x0016c80201007387 */ /* 0x0041e80000100800 */
[----:B0-----:R-:W2:Y:S04]  /*108c0*/  LDL.LU R2, [R1+0x700] ;  /* 0x0007000001027983 */ /* 0x001ea80000300800 */
[----:B--2---:R0:W-:Y:S04]  /*108d0*/  STL [R1+0x16cc], R2 ;  /* 0x0016cc0201007387 */ /* 0x0041e80000100800 */
[----:B0-----:R-:W2:Y:S04]  /*108e0*/  LDL.LU R2, [R1+0x8a4] ;  /* 0x0008a40001027983 */ /* 0x001ea80000300800 */
[----:B------:R-:W-:Y:S04]  /*108f0*/  STS.U16 [R3+0xf200], R4 ;  /* 0x00f2000403007388 */ /* 0x000fe80000000400 */
[----:B------:R-:W-:Y:S04]  /*10900*/  STS.U16 [R3+0x10200], R5 ;  /* 0x0102000503007388 */ /* 0x000fe80000000400 */
[----:B------:R-:W-:Y:S04]  /*10910*/  STS.U16 [R3+0x11200], R6 ;  /* 0x0112000603007388 */ /* 0x000fe80000000400 */
[----:B------:R-:W-:Y:S04]  /*10920*/  STS.U16 [R3+0x12200], R7 ;  /* 0x0122000703007388 */ /* 0x000fe80000000400 */
[----:B------:R-:W-:Y:S04]  /*10930*/  STS.U16 [R3+0x13200], R8 ;  /* 0x0132000803007388 */ /* 0x000fe80000000400 */
[----:B--2---:R0:W-:Y:S04]  /*10940*/  STL [R1+0x16d0], R2 ;  /* 0x0016d00201007387 */ /* 0x0041e80000100800 */
[----:B0-----:R-:W2:Y:S04]  /*10950*/  LDL.LU R2, [R1+0x8f4] ;  /* 0x0008f40001027983 */ /* 0x001ea80000300800 */
[----:B------:R-:W2:Y:S04]  /*10960*/  LDL.LU R5, [R1+0x5b0] ;  /* 0x0005b00001057983 */ /* 0x000ea80000300800 */
[----:B------:R-:W2:Y:S04]  /*10970*/  LDL.LU R6, [R1+0x528] ;  /* 0x0005280001067983 */ /* 0x000ea80000300800 */
[----:B------:R-:W2:Y:S04]  /*10980*/  LDL.LU R7, [R1+0x43c] ;  /* 0x00043c0001077983 */ /* 0x000ea80000300800 */
[----:B------:R0:W-:Y:S04]  /*10990*/  STS.U16 [R3+0x14200], R9 ;  /* 0x0142000903007388 */ /* 0x0001e80000000400 */
[----:B------:R-:W2:Y:S04]  /*109a0*/  LDL.LU R8, [R1+0x1f4] ;  /* 0x0001f40001087983 */ /* 0x000ea80000300800 */
        /* <DEDUP_REMOVED lines=18> */
[----:B-----5:R0:W-:Y:S04]  /*10ad0*/  STS.U16 [R3+0x1e200], R19 ;  /* 0x01e2001303007388 */ /* 0x0201e80000000400 */
[----:B-1----:R-:W5:Y:S04]  /*10ae0*/  LDL.LU R18, [R1+0x1bc] ;  /* 0x0001bc0001127983 */ /* 0x002f680000300800 */
[----:B------:R1:W-:Y:S04]  /*10af0*/  STS.U16 [R3+0x1f200], R20 ;  /* 0x01f2001403007388 */ /* 0x0003e80000000400 */
[----:B0-----:R-:W5:Y:S04]  /*10b00*/  LDL.LU R19, [R1+0x1b8] ;  /* 0x0001b80001137983 */ /* 0x001f680000300800 */
[----:B------:R0:W-:Y:S04]  /*10b10*/  STS.U16 [R3+0x200], R21 ;  /* 0x0002001503007388 */ /* 0x0001e80000000400 */
        /* <DEDUP_REMOVED lines=11> */
[----:B---3--:R0:W-:Y:S04]  /*10bd0*/  STS.U16 [R0+0x6400], R27 ;  /* 0x0064001b00007388 */ /* 0x0081e80000000400 */
[----:B-1----:R-:W3:Y:S04]  /*10be0*/  LDL.LU R26, [R1+0x18c] ;  /* 0x00018c00011a7983 */ /* 0x002ee80000300800 */
[----:B------:R1:W-:Y:S04]  /*10bf0*/  STS.U16 [R0+0x7400], R28 ;  /* 0x0074001c00007388 */ /* 0x0003e80000000400 */
[----:B0-----:R-:W3:Y:S04]  /*10c00*/  LDL.LU R27, [R1+0x188] ;  /* 0x00018800011b7983 */ /* 0x001ee80000300800 */
[----:B----4-:R0:W-:Y:S04]  /*10c10*/  STS.U16 [R0+0x8400], R29 ;  /* 0x0084001d00007388 */ /* 0x0101e80000000400 */
[----:B-1----:R-:W2:Y:S04]  /*10c20*/  LDL.LU R28, [R1+0x17c] ;  /* 0x00017c00011c7983 */ /* 0x002ea80000300800 */
[----:B0-----:R-:W3:Y:S04]  /*10c30*/  LDL.LU R29, [R1+0x178] ;  /* 0x00017800011d7983 */ /* 0x001ee80000300800 */
[----:B------:R-:W3:Y:S04]  /*10c40*/  LDL.LU R3, [R1+0x174] ;  /* 0x0001740001037983 */ /* 0x000ee80000300800 */
[----:B------:R-:W3:Y:S04]  /*10c50*/  LDL.LU R4, [R1+0x170] ;  /* 0x0001700001047983 */ /* 0x000ee80000300800 */
[----:B--2---:R0:W-:Y:S04]  /*10c60*/  STS.U16 [R0+0x9400], R2 ;  /* 0x0094000200007388 */ /* 0x0041e80000000400 */
[----:B0-----:R-:W2:Y:S04]  /*10c70*/  LDL.LU R2, [R1+0x16d0] ;  /* 0x0016d00001027983 */ /* 0x001ea80000300800 */
[----:B--2---:R0:W-:Y:S04]  /*10c80*/  STS.U16 [R0+0xa400], R2 ;  /* 0x00a4000200007388 */ /* 0x0041e80000000400 */
[----:B0-----:R-:W2:Y:S04]  /*10c90*/  LDL.LU R2, [R1+0x16cc] ;  /* 0x0016cc0001027983 */ /* 0x001ea80000300800 */
[----:B--2---:R0:W-:Y:S04]  /*10ca0*/  STS.U16 [R0+0xb400], R2 ;  /* 0x00b4000200007388 */ /* 0x0041e80000000400 */
[----:B0-----:R-:W2:Y:S04]  /*10cb0*/  LDL.LU R2, [R1+0x16c8] ;  /* 0x0016c80001027983 */ /* 0x001ea80000300800 */
[----:B--2---:R0:W-:Y:S04]  /*10cc0*/  STS.U16 [R0+0xc400], R2 ;  /* 0x00c4000200007388 */ /* 0x0041e80000000400 */
[----:B------:R1:W-:Y:S04]  /*10cd0*/  STS.U16 [R0+0xd400], R5 ;  /* 0x00d4000500007388 */ /* 0x0003e80000000400 */
[----:B------:R2:W-:Y:S04]  /*10ce0*/  STS.U16 [R0+0xe400], R6 ;  /* 0x00e4000600007388 */ /* 0x0005e80000000400 */
[----:B0-----:R-:W4:Y:S04]  /*10cf0*/  LDL.LU R2, [R1+0x16c4] ;  /* 0x0016c40001027983 */ /* 0x001f280000300800 */
[----:B-1----:R-:W4:Y:S04]  /*10d00*/  LDL.LU R5, [R1+0x16c0] ;  /* 0x0016c00001057983 */ /* 0x002f280000300800 */
[----:B--2---:R-:W2:Y:S04]  /*10d10*/  LDL.LU R6, [R1+0x16bc] ;  /* 0x0016bc0001067983 */ /* 0x004ea80000300800 */
[----:B------:R0:W-:Y:S04]  /*10d20*/  STS.U16 [R0+0xf400], R7 ;  /* 0x00f4000700007388 */ /* 0x0001e80000000400 */
[----:B------:R1:W-:Y:S04]  /*10d30*/  STS.U16 [R0+0x400], R8 ;  /* 0x0004000800007388 */ /* 0x0003e80000000400 */
[----:B------:R3:W-:Y:S04]  /*10d40*/  STS.U16 [R0+0x20400], R9 ;  /* 0x0204000900007388 */ /* 0x0007e80000000400 */
[----:B0-----:R-:W2:Y:S04]  /*10d50*/  LDL.LU R7, [R1+0x16b8] ;  /* 0x0016b80001077983 */ /* 0x001ea80000300800 */
[----:B-1----:R-:W2:Y:S04]  /*10d60*/  LDL.LU R8, [R1+0x16b4] ;  /* 0x0016b40001087983 */ /* 0x002ea80000300800 */
[----:B---3--:R-:W3:Y:S04]  /*10d70*/  LDL.LU R9, [R1+0x16b0] ;  /* 0x0016b00001097983 */ /* 0x008ee80000300800 */
[----:B------:R0:W-:Y:S04]  /*10d80*/  STS.U16 [R0+0x21400], R10 ;  /* 0x0214000a00007388 */ /* 0x0001e80000000400 */
[----:B------:R1:W-:Y:S04]  /*10d90*/  STS.U16 [R0+0x22400], R11 ;  /* 0x0224000b00007388 */ /* 0x0003e80000000400 */
[----:B------:R5:W-:Y:S04]  /*10da0*/  STS.U16 [R0+0x23400], R12 ;  /* 0x0234000c00007388 */ /* 0x000be80000000400 */
[----:B0-----:R-:W2:Y:S04]  /*10db0*/  LDL.LU R10, [R1+0x16ac] ;  /* 0x0016ac00010a7983 */ /* 0x001ea80000300800 */
[----:B-1----:R-:W2:Y:S04]  /*10dc0*/  LDL.LU R11, [R1+0x16a8] ;  /* 0x0016a800010b7983 */ /* 0x002ea80000300800 */
[----:B-----5:R-:W5:Y:S04]  /*10dd0*/  LDL.LU R12, [R1+0x16a4] ;  /* 0x0016a400010c7983 */ /* 0x020f680000300800 */
[----:B------:R0:W-:Y:S04]  /*10de0*/  STS.U16 [R0+0x24400], R13 ;  /* 0x0244000d00007388 */ /* 0x0001e80000000400 */
[----:B------:R1:W-:Y:S04]  /*10df0*/  STS.U16 [R0+0x25400], R14 ;  /* 0x0254000e00007388 */ /* 0x0003e80000000400 */
[----:B------:R1:W-:Y:S04]  /*10e00*/  STS.U16 [R0+0x26400], R15 ;  /* 0x0264000f00007388 */ /* 0x0003e80000000400 */
[----:B0-----:R-:W2:Y:S04]  /*10e10*/  LDL.LU R13, [R1+0x16a0] ;  /* 0x0016a000010d7983 */ /* 0x001ea80000300800 */
[----:B-1----:R-:W2:Y:S04]  /*10e20*/  LDL.LU R14, [R1+0x169c] ;  /* 0x00169c00010e7983 */ /* 0x002ea80000300800 */
[----:B------:R-:W2:Y:S04]  /*10e30*/  LDL.LU R15, [R1+0x1698] ;  /* 0x00169800010f7983 */ /* 0x000ea80000300800 */
        /* <DEDUP_REMOVED lines=26> */
[----:B0-----:R-:W2:Y:S04]  /*10fe0*/  LDL.LU R28, [R1+0x1664] ;  /* 0x00166400011c7983 */ /* 0x001ea80000300800 */
[----:B-1----:R-:W2:Y:S04]  /*10ff0*/  LDL.LU R29, [R1+0x1660] ;  /* 0x00166000011d7983 */ /* 0x002ea80000300800 */
[----:B------:R-:W-:Y:S04]  /*11000*/  STS.U16 [R0+0x35400], R3 ;  /* 0x0354000300007388 */ /* 0x000fe80000000400 */
[----:B------:R-:W-:Y:S04]  /*11010*/  STS.U16 [R0+0x36400], R4 ;  /* 0x0364000400007388 */ /* 0x000fe80000000400 */
[----:B--2---:R-:W-:Y:S04]  /*11020*/  STS.U16 [R0+0x37400], R29 ;  /* 0x0374001d00007388 */ /* 0x004fe80000000400 */
[----:B------:R0:W-:Y:S04]  /*11030*/  STS.U16 [R0+0x38400], R28 ;  /* 0x0384001c00007388 */ /* 0x0001e80000000400 */
[----:B0-----:R-:W2:Y:S04]  /*11040*/  LDL.LU R0, [R1+0x740] ;  /* 0x0007400001007983 */ /* 0x001ea80000300800 */
[----:B--2---:R0:W-:Y:S04]  /*11050*/  STL [R1+0x1658], R0 ;  /* 0x0016580001007387 */ /* 0x0041e80000100800 */
[----:B0-----:R-:W2:Y:S04]  /*11060*/  LDL.LU R0, [R1+0x6b4] ;  /* 0x0006b40001007983 */ /* 0x001ea80000300800 */
[----:B--2---:R4:W-:Y:S01]  /*11070*/  STL [R1+0x165c], R0 ;  /* 0x00165c0001007387 */ /* 0x0049e20000100800 */
[----:B------:R-:W2:Y:S01]  /*11080*/  LDL.LU R4, [R1+0x8ec] ;  /* 0x0008ec0001047983 */ /* 0x000ea20000300800 */
[----:B----4-:R-:W-:-:S02]  /*11090*/  LOP3.LUT R0, R2, 0x20, RZ, 0x3c, !PT ;  /* 0x0000002002007812 */ /* 0x010fc400078e3cff */
[----:B------:R-:W4:Y:S04]  /*110a0*/  LDL.LU.64 R2, [R1+0x818] ;  /* 0x0008180001027983 */ /* 0x000f280000300a00 */
[----:B------:R-:W-:Y:S01]  /*110b0*/  STS.U16 [R0+0x39400], R27 ;  /* 0x0394001b00007388 */ /* 0x000fe20000000400 */
[----:B------:R-:W-:Y:S02]  /*110c0*/  STS.U16 [R0+0x3a400], R26 ;  /* 0x03a4001a00007388 */ /* 0x000fe40000000400 */
[----:B------:R-:W-:Y:S02]  /*110d0*/  STS.U16 [R0+0x3b400], R25 ;  /* 0x03b4001900007388 */ /* 0x000fe40000000400 */
[----:B------:R0:W-:Y:S01]  /*110e0*/  STS.U16 [R0+0x3c400], R24 ;  /* 0x03c4001800007388 */ /* 0x0001e20000000400 */
[----:B------:R-:W-:Y:S01]  /*110f0*/  STS.U16 [R0+0x3d400], R23 ;  /* 0x03d4001700007388 */ /* 0x000fe20000000400 */
[----:B------:R1:W-:Y:S02]  /*11100*/  STS.U16 [R0+0x3e400], R22 ;  /* 0x03e4001600007388 */ /* 0x0003e40000000400 */
[----:B------:R-:W-:Y:S02]  /*11110*/  STS.U16 [R0+0x3f400], R21 ;  /* 0x03f4001500007388 */ /* 0x000fe40000000400 */
[----:B------:R3:W-:Y:S01]  /*11120*/  STS.U16 [R0+0x10400], R20 ;  /* 0x0104001400007388 */ /* 0x0007e20000000400 */
[----:B------:R-:W-:Y:S01]  /*11130*/  STS.U16 [R0+0x11400], R19 ;  /* 0x0114001300007388 */ /* 0x000fe20000000400 */
[----:B------:R5:W-:Y:S02]  /*11140*/  STS.U16 [R0+0x12400], R18 ;  /* 0x0124001200007388 */ /* 0x000be40000000400 */
[----:B------:R-:W-:Y:S01]  /*11150*/  STS.U16 [R0+0x13400], R17 ;  /* 0x0134001100007388 */ /* 0x000fe20000000400 */
[----:B------:R-:W2:Y:S01]  /*11160*/  LDL.LU.64 R28, [R1+0x800] ;  /* 0x00080000011c7983 */ /* 0x000ea20000300a00 */
[----:B------:R5:W-:Y:S02]  /*11170*/  STS.U16 [R0+0x14400], R16 ;  /* 0x0144001000007388 */ /* 0x000be40000000400 */
[----:B0-----:R-:W2:Y:S02]  /*11180*/  LDL.LU.64 R24, [R1+0x838] ;  /* 0x0008380001187983 */ /* 0x001ea40000300a00 */
[----:B------:R-:W-:Y:S01]  /*11190*/  STS.U16 [R0+0x15400], R15 ;  /* 0x0154000f00007388 */ /* 0x000fe20000000400 */
[----:B-1----:R-:W2:Y:S04]  /*111a0*/  LDL.LU.64 R22, [R1+0x850] ;  /* 0x0008500001167983 */ /* 0x002ea80000300a00 */
[----:B------:R0:W-:Y:S01]  /*111b0*/  STS.U16 [R0+0x16400], R14 ;  /* 0x0164000e00007388 */ /* 0x0001e20000000400 */
[----:B---3--:R-:W3:Y:S02]  /*111c0*/  LDL.LU.64 R20, [R1+0x870] ;  /* 0x0008700001147983 */ /* 0x008ee40000300a00 */
[----:B------:R-:W-:Y:S02]  /*111d0*/  STS.U16 [R0+0x17400], R13 ;  /* 0x0174000d00007388 */ /* 0x000fe40000000400 */
[----:B-----5:R-:W5:Y:S01]  /*111e0*/  LDL.LU.64 R18, [R1+0x888] ;  /* 0x0008880001127983 */ /* 0x020f620000300a00 */
[----:B------:R1:W-:Y:S04]  /*111f0*/  STS.U16 [R0+0x18400], R12 ;  /* 0x0184000c00007388 */ /* 0x0003e80000000400 */
[----:B------:R-:W2:Y:S01]  /*11200*/  LDL.LU.64 R16, [R1+0x8a8] ;  /* 0x0008a80001107983 */ /* 0x000ea20000300a00 */
[----:B------:R-:W-:Y:S02]  /*11210*/  STS.U16 [R0+0x19400], R11 ;  /* 0x0194000b00007388 */ /* 0x000fe40000000400 */
[----:B------:R1:W-:Y:S02]  /*11220*/  STS.U16 [R0+0x1a400], R10 ;  /* 0x01a4000a00007388 */ /* 0x0003e40000000400 */
[----:B------:R-:W-:Y:S01]  /*11230*/  STS.U16 [R0+0x1b400], R9 ;  /* 0x01b4000900007388 */ /* 0x000fe20000000400 */
[----:B0-----:R-:W2:Y:S04]  /*11240*/  LDL.LU.64 R14, [R1+0x8c0] ;  /* 0x0008c000010e7983 */ /* 0x001ea80000300a00 */
[----:B------:R0:W-:Y:S04]  /*11250*/  STS.U16 [R0+0x1c400], R8 ;  /* 0x01c4000800007388 */ /* 0x0001e80000000400 */
[----:B-1----:R-:W2:Y:S01]  /*11260*/  LDL.LU.64 R12, [R1+0x8e0] ;  /* 0x0008e000010c7983 */ /* 0x002ea20000300a00 */
[----:B------:R1:W-:Y:S02]  /*11270*/  STS.U16 [R0+0x1d400], R7 ;  /* 0x01d4000700007388 */ /* 0x0003e40000000400 */
[----:B------:R1:W-:Y:S01]  /*11280*/  STS.U16 [R0+0x1e400], R6 ;  /* 0x01e4000600007388 */ /* 0x0003e20000000400 */
[----:B------:R-:W2:Y:S01]  /*11290*/  LDL.LU.64 R10, [R1+0x8f8] ;  /* 0x0008f800010a7983 */ /* 0x000ea20000300a00 */
[----:B------:R1:W-:Y:S03]  /*112a0*/  STS.U16 [R0+0x1f400], R5 ;  /* 0x01f4000500007388 */ /* 0x0003e60000000400 */
[----:B0-----:R-:W3:Y:S04]  /*112b0*/  LDL.LU.64 R8, [R1+0xaf0] ;  /* 0x000af00001087983 */ /* 0x001ee80000300a00 */
[----:B-1----:R-:W3:Y:S01]  /*112c0*/  LDL.LU R7, [R1+0x608] ;  /* 0x0006080001077983 */ /* 0x002ee20000300800 */
[----:B------:R-:W3:Y:S03]  /*112d0*/  LDL.LU R6, [R1+0x880] ;  /* 0x0008800001067983 */ /* 0x000ee60000300800 */
[----:B------:R-:W3:Y:S04]  /*112e0*/  LDL.LU R0, [R1+0x165c] ;  /* 0x00165c0001007983 */ /* 0x000ee80000300800 */
[----:B------:R-:W0:Y:S01]  /*112f0*/  S2R R27, SR_TID.X ;  /* 0x00000000001b7919 */ /* 0x000e220000002100 */
[----:B------:R-:W5:Y:S01]  /*11300*/  LDL.LU R5, [R1+0xa00] ;  /* 0x000a000001057983 */ /* 0x000f620000300800 */
[----:B0-----:R-:W-:-:S04]  /*11310*/  LOP3.LUT R27, R27, 0xff, RZ, 0xc0, !PT ;  /* 0x000000ff1b1b7812 */ /* 0x001fc800078ec0ff */
[----:B------:R-:W-:-:S04]  /*11320*/  SHF.L.U32 R27, R27, 0x1, RZ ;  /* 0x000000011b1b7819 */ /* 0x000fc800000006ff */
[----:B------:R-:W-:Y:S01]  /*11330*/  LOP3.LUT R26, R27, 0x30, RZ, 0x3c, !PT ;  /* 0x000000301b1a7812 */ /* 0x000fe200078e3cff */
[----:B----4-:R-:W4:Y:S04]  /*11340*/  LDG.E.U16 R2, [R2.64] ;  /* 0x0000000402027981 */ /* 0x010f28000c1e1500 */
[----:B--2---:R0:W2:Y:S04]  /*11350*/  LDG.E.U16 R11, [R10.64] ;  /* 0x000000040a0b7981 */ /* 0x0040a8000c1e1500 */
[----:B0-----:R-:W2:Y:S04]  /*11360*/  LDG.E.U16 R10, [R12.64] ;  /* 0x000000040c0a7981 */ /* 0x001ea8000c1e1500 */
[----:B---3--:R0:W-:Y:S04]  /*11370*/  STS.U16 [R26+0x600], R0 ;  /* 0x000600001a007388 */ /* 0x0081e80000000400 */
[----:B0-----:R-:W3:Y:S04]  /*11380*/  LDL.LU R0, [R1+0x1658] ;  /* 0x0016580001007983 */ /* 0x001ee80000300800 */
[----:B---3--:R0:W-:Y:S01]  /*11390*/  STS.U16 [R26+0x1600], R0 ;  /* 0x001600001a007388 */ /* 0x0081e20000000400 */
[----:B------:R1:W-:Y:S03]  /*113a0*/  STS.U16 [R26+0x2600], R4 ;  /* 0x002600041a007388 */ /* 0x0003e60000000400 */
[----:B0-----:R-:W3:Y:S01]  /*113b0*/  LDL.LU R0, [R1+0x1654] ;  /* 0x0016540001007983 */ /* 0x001ee20000300800 */
[----:B-1----:R-:W2:Y:S02]  /*113c0*/  LDL.LU R4, [R1+0x1650] ;  /* 0x0016500001047983 */ /* 0x002ea40000300800 */
[----:B------:R0:W-:Y:S02]  /*113d0*/  STL [R1+0x1388], R27 ;  /* 0x0013881b01007387 */ /* 0x0001e40000100800 */
[----:B0-----:R0:W4:Y:S04]  /*113e0*/  LDG.E.U16 R27, [R8.64] ;  /* 0x00000004081b7981 */ /* 0x001128000c1e1500 */
[----:B0-----:R-:W4:Y:S04]  /*113f0*/  LDG.E.U16 R9, [R14.64] ;  /* 0x000000040e097981 */ /* 0x001f28000c1e1500 */
[----:B------:R-:W4:Y:S04]  /*11400*/  LDG.E.U16 R8, [R16.64] ;  /* 0x0000000410087981 */ /* 0x000f28000c1e1500 */
[----:B--2---:R0:W-:Y:S01]  /*11410*/  STS.U16 [R26+0x3600], R4 ;  /* 0x003600041a007388 */ /* 0x0041e20000000400 */
[----:B-----5:R-:W-:Y:S02]  /*11420*/  STS.U16 [R26+0x4600], R5 ;  /* 0x004600051a007388 */ /* 0x020fe40000000400 */
[----:B------:R-:W-:Y:S02]  /*11430*/  STS.U16 [R26+0x5600], R6 ;  /* 0x005600061a007388 */ /* 0x000fe40000000400 */
[----:B------:R1:W-:Y:S01]  /*11440*/  STS.U16 [R26+0x6600], R7 ;  /* 0x006600071a007388 */ /* 0x0003e20000000400 */
[----:B---3--:R2:W-:Y:S04]  /*11450*/  STS.U16 [R26+0x7600], R0 ;  /* 0x007600001a007388 */ /* 0x0085e80000000400 */
[----:B0-----:R-:W3:Y:S04]  /*11460*/  LDG.E.U16 R4, [R24.64] ;  /* 0x0000000418047981 */ /* 0x001ee8000c1e1500 */
[----:B----4-:R0:W-:Y:S04]  /*11470*/  STL [R1+0x308], R27 ;  /* 0x0003081b01007387 */ /* 0x0101e80000100800 */
[----:B-1----:R-:W4:Y:S04]  /*11480*/  LDG.E.U16 R7, [R18.64] ;  /* 0x0000000412077981 */ /* 0x002f28000c1e1500 */
[----:B------:R-:W5:Y:S04]  /*11490*/  LDG.E.U16 R6, [R20.64] ;  /* 0x0000000414067981 */ /* 0x000f68000c1e1500 */
[----:B------:R-:W3:Y:S04]  /*114a0*/  LDG.E.U16 R5, [R22.64] ;  /* 0x0000000416057981 */ /* 0x000ee8000c1e1500 */
[----:B--2---:R-:W2:Y:S04]  /*114b0*/  LDG.E.U16 R0, [R28.64] ;  /* 0x000000041c007981 */ /* 0x004ea8000c1e1500 */
        /* <DEDUP_REMOVED lines=20> */
[----:B0-----:R-:W2:Y:S01]  /*11600*/  LDL.LU.64 R26, [R1+0x718] ;  /* 0x00071800011a7983 */ /* 0x001ea20000300a00 */
[----:B------:R-:W-:Y:S03]  /*11610*/  STL [R1+0x304], R11 ;  /* 0x0003040b01007387 */ /* 0x000fe60000100800 */
[----:B--2---:R0:W-:Y:S01]  /*11620*/  STL.64 [R1+0x1618], R26 ;  /* 0x0016181a01007387 */ /* 0x0041e20000100a00 */
[----:B------:R-:W-:Y:S03]  /*11630*/  STL [R1+0x300], R10 ;  /* 0x0003000a01007387 */ /* 0x000fe60000100800 */
[----:B0-----:R-:W2:Y:S01]  /*11640*/  LDL.LU.64 R26, [R1+0x730] ;  /* 0x00073000011a7983 */ /* 0x001ea20000300a00 */
[----:B------:R-:W-:Y:S03]  /*11650*/  STL [R1+0x2fc], R9 ;  /* 0x0002fc0901007387 */ /* 0x000fe60000100800 */
[----:B--2---:R0:W-:Y:S01]  /*11660*/  STL.64 [R1+0x1620], R26 ;  /* 0x0016201a01007387 */ /* 0x0041e20000100a00 */
[----:B------:R-:W-:Y:S03]  /*11670*/  STL [R1+0x2f8], R8 ;  /* 0x0002f80801007387 */ /* 0x000fe60000100800 */
[----:B0-----:R-:W2:Y:S01]  /*11680*/  LDL.LU.64 R26, [R1+0x748] ;  /* 0x00074800011a7983 */ /* 0x001ea20000300a00 */
[----:B----4-:R-:W-:Y:S03]  /*11690*/  STL [R1+0x2f4], R7 ;  /* 0x0002f40701007387 */ /* 0x010fe60000100800 */
[----:B--2---:R0:W-:Y:S01]  /*116a0*/  STL.64 [R1+0x1628], R26 ;  /* 0x0016281a01007387 */ /* 0x0041e20000100a00 */
[----:B-----5:R-:W-:Y:S03]  /*116b0*/  STL [R1+0x2f0], R6 ;  /* 0x0002f00601007387 */ /* 0x020fe60000100800 */
[----:B0-----:R-:W2:Y:S01]  /*116c0*/  LDL.LU.64 R26, [R1+0x768] ;  /* 0x00076800011a7983 */ /* 0x001ea20000300a00 */
[----:B---3--:R-:W-:Y:S03]  /*116d0*/  STL [R1+0x2ec], R5 ;  /* 0x0002ec0501007387 */ /* 0x008fe60000100800 */
[----:B--2---:R0:W-:Y:S01]  /*116e0*/  STL.64 [R1+0x1630], R26 ;  /* 0x0016301a01007387 */ /* 0x0041e20000100a00 */
[----:B------:R-:W-:Y:S03]  /*116f0*/  STL [R1+0x2e8], R4 ;  /* 0x0002e80401007387 */ /* 0x000fe60000100800 */
[----:B0-----:R-:W2:Y:S01]  /*11700*/  LDL.LU.64 R26, [R1+0x788] ;  /* 0x00078800011a7983 */ /* 0x001ea20000300a00 */
[----:B------:R-:W-:Y:S03]  /*11710*/  STL [R1+0x2e4], R2 ;  /* 0x0002e40201007387 */ /* 0x000fe60000100800 */
[----:B--2---:R0:W-:Y:S01]  /*11720*/  STL.64 [R1+0x1638], R26 ;  /* 0x0016381a01007387 */ /* 0x0041e20000100a00 */
[----:B------:R-:W-:Y:S03]  /*11730*/  STL [R1+0x2e0], R0 ;  /* 0x0002e00001007387 */ /* 0x000fe60000100800 */
[----:B0-----:R-:W2:Y:S04]  /*11740*/  LDL.LU.64 R26, [R1+0x7a8] ;  /* 0x0007a800011a7983 */ /* 0x001ea80000300a00 */
[----:B--2---:R0:W-:Y:S04]  /*11750*/  STL.64 [R1+0x1640], R26 ;  /* 0x0016401a01007387 */ /* 0x0041e80000100a00 */
[----:B0-----:R-:W2:Y:S04]  /*11760*/  LDL.LU.64 R26, [R1+0x7c8] ;  /* 0x0007c800011a7983 */ /* 0x001ea80000300a00 */
[----:B--2---:R0:W-:Y:S04]  /*11770*/  STL.64 [R1+0x1648], R26 ;  /* 0x0016481a01007387 */ /* 0x0041e80000100a00 */
[----:B0-----:R-:W2:Y:S01]  /*11780*/  LDL.LU.64 R26, [R1+0x7e0] ;  /* 0x0007e000011a7983 */ /* 0x001ea20000300a00 */
[----:B------:R-:W3:Y:S02]  /*11790*/  LDL.LU.64 R4, [R1+0x648] ;  /* 0x0006480001047983 */ /* 0x000ee40000300a00 */
[----:B------:R-:W4:Y:S02]  /*117a0*/  LDL.LU.64 R6, [R1+0x630] ;  /* 0x0006300001067983 */ /* 0x000f240000300a00 */
[----:B------:R-:W5:Y:S01]  /*117b0*/  LDL.LU.64 R8, [R1+0x628] ;  /* 0x0006280001087983 */ /* 0x000f620000300a00 */
[----:B------:R-:W3:Y:S01]  /*117c0*/  LDL.LU.64 R10, [R1+0x610] ;  /* 0x00061000010a7983 */ /* 0x000ee20000300a00 */
[----:B------:R-:W4:Y:S02]  /*117d0*/  LDL.LU.64 R12, [R1+0x5f8] ;  /* 0x0005f800010c7983 */ /* 0x000f240000300a00 */
[----:B------:R-:W4:Y:S02]  /*117e0*/  LDL.LU.64 R14, [R1+0x5f0] ;  /* 0x0005f000010e7983 */ /* 0x000f240000300a00 */
[----:B------:R-:W4:Y:S01]  /*117f0*/  LDL.LU.64 R16, [R1+0x5d8] ;  /* 0x0005d80001107983 */ /* 0x000f220000300a00 */
[----:B------:R-:W4:Y:S01]  /*11800*/  LDL.LU.64 R18, [R1+0x5c0] ;  /* 0x0005c00001127983 */ /* 0x000f220000300a00 */
[----:B------:R-:W4:Y:S02]  /*11810*/  LDL.LU.64 R20, [R1+0x5b8] ;  /* 0x0005b80001147983 */ /* 0x000f240000300a00 */
[----:B------:R-:W4:Y:S02]  /*11820*/  LDL.LU.64 R22, [R1+0x5a0] ;  /* 0x0005a00001167983 */ /* 0x000f240000300a00 */
[----:B------:R-:W4:Y:S01]  /*11830*/  LDL.LU.64 R24, [R1+0x588] ;  /* 0x0005880001187983 */ /* 0x000f220000300a00 */
[----:B------:R-:W4:Y:S01]  /*11840*/  LDL.LU.64 R2, [R1+0x580] ;  /* 0x0005800001027983 */ /* 0x000f220000300a00 */
[----:B------:R-:W5:Y:S03]  /*11850*/  LDL.LU.64 R28, [R1+0x568] ;  /* 0x00056800011c7983 */ /* 0x000f660000300a00 */
[----:B--2---:R0:W2:Y:S04]  /*11860*/  LDG.E.U16 R0, [R26.64] ;  /* 0x000000041a007981 */ /* 0x0040a8000c1e1500 */
[----:B---3--:R1:W3:Y:S04]  /*11870*/  LDG.E.U16 R11, [R10.64] ;  /* 0x000000040a0b7981 */ /* 0x0082e8000c1e1500 */
[----:B0-----:R-:W3:Y:S04]  /*11880*/  LDL.LU.64 R26, [R1+0x1648] ;  /* 0x00164800011a7983 */ /* 0x001ee80000300a00 */
[----:B----4-:R-:W4:Y:S04]  /*11890*/  LDG.E.U16 R2, [R2.64] ;  /* 0x0000000402027981 */ /* 0x010f28000c1e1500 */
[----:B-1----:R-:W4:Y:S04]  /*118a0*/  LDG.E.U16 R10, [R12.64] ;  /* 0x000000040c0a7981 */ /* 0x002f28000c1e1500 */
        /* <DEDUP_REMOVED lines=50> */
[----:B0-----:R0:W3:Y:S04]  /*11bd0*/  LDG.E.U16 R0, [R4.64] ;  /* 0x0000000404007981 */ /* 0x0010e8000c1e1500 */
[----:B-1----:R1:W4:Y:S04]  /*11be0*/  LDG.E.U16 R27, [R6.64] ;  /* 0x00000004061b7981 */ /* 0x002328000c1e1500 */
[----:B0-----:R-:W4:Y:S04]  /*11bf0*/  LDG.E.U16 R5, [R22.64] ;  /* 0x0000000416057981 */ /* 0x001f28000c1e1500 */
[----:B------:R-:W4:Y:S04]  /*11c00*/  LDG.E.U16 R4, [R24.64] ;  /* 0x0000000418047981 */ /* 0x000f28000c1e1500 */
[----:B-1----:R-:W4:Y:S04]  /*11c10*/  LDG.E.U16 R7, [R18.64] ;  /* 0x0000000412077981 */ /* 0x002f28000c1e1500 */
[----:B------:R-:W4:Y:S04]  /*11c20*/  LDG.E.U16 R6, [R20.64] ;  /* 0x0000000414067981 */ /* 0x000f28000c1e1500 */
[----:B--2---:R5:W-:Y:S01]  /*11c30*/  STL [R1+0x298], R26 ;  /* 0x0002981a01007387 */ /* 0x004be20000100800 */
[----:B---3--:R0:W-:Y:S03]  /*11c40*/  STL [R1+0x294], R0 ;  /* 0x0002940001007387 */ /* 0x0081e60000100800 */
[----:B-----5:R1:W2:Y:S04]  /*11c50*/  LDG.E.U16 R26, [R8.64] ;  /* 0x00000004081a7981 */ /* 0x0202a8000c1e1500 */
[----:B0-----:R0:W3:Y:S04]  /*11c60*/  LDG.E.U16 R0, [R28.64] ;  /* 0x000000041c007981 */ /* 0x0010e8000c1e1500 */
[----:B-1----:R-:W5:Y:S04]  /*11c70*/  LDG.E.U16 R9, [R14.64] ;  /* 0x000000040e097981 */ /* 0x002f68000c1e1500 */
[----:B0-----:R-:W2:Y:S04]  /*11c80*/  LDL.LU.64 R28, [R1+0xa0] ;  /* 0x0000a000011c7983 */ /* 0x001ea80000300a00 */
[----:B------:R-:W3:Y:S04]  /*11c90*/  LDG.E.U16 R8, [R16.64] ;  /* 0x0000000410087981 */ /* 0x000ee8000c1e1500 */
        /* <DEDUP_REMOVED lines=18> */
[----:B----4-:R-:W-:Y:S03]  /*11dc0*/  STL [R1+0x290], R27 ;  /* 0x0002901b01007387 */ /* 0x010fe60000100800 */
[----:B--2---:R0:W-:Y:S01]  /*11dd0*/  STL.64 [R1+0x1588], R28 ;  /* 0x0015881c01007387 */ /* 0x0041e20000100a00 */
[----:B------:R-:W-:Y:S03]  /*11de0*/  STL [R1+0x28c], R26 ;  /* 0x00028c1a01007387 */ /* 0x000fe60000100800 */
[----:B0-----:R-:W2:Y:S01]  /*11df0*/  LDL.LU.64 R28, [R1+0x4d8] ;  /* 0x0004d800011c7983 */ /* 0x001ea20000300a00 */
[----:B------:R-:W-:Y:S03]  /*11e00*/  STL [R1+0x288], R11 ;  /* 0x0002880b01007387 */ /* 0x000fe60000100800 */
[----:B--2---:R0:W-:Y:S01]  /*11e10*/  STL.64 [R1+0x1590], R28 ;  /* 0x0015901c01007387 */ /* 0x0041e20000100a00 */
[----:B------:R-:W-:Y:S03]  /*11e20*/  STL [R1+0x284], R10 ;  /* 0x0002840a01007387 */ /* 0x000fe60000100800 */
[----:B0-----:R-:W2:Y:S01]  /*11e30*/  LDL.LU.64 R28, [R1+0x4e0] ;  /* 0x0004e000011c7983 */ /* 0x001ea20000300a00 */
[----:B-----5:R-:W-:Y:S03]  /*11e40*/  STL [R1+0x280], R9 ;  /* 0x0002800901007387 */ /* 0x020fe60000100800 */
[----:B--2---:R0:W-:Y:S01]  /*11e50*/  STL.64 [R1+0x1598], R28 ;  /* 0x0015981c01007387 */ /* 0x0041e20000100a00 */
[----:B---3--:R-:W-:Y:S03]  /*11e60*/  STL [R1+0x27c], R8 ;  /* 0x00027c0801007387 */ /* 0x008fe60000100800 */
        /* <DEDUP_REMOVED lines=20> */
[----:B------:R-:W4:Y:S01]  /*11fb0*/  LDL.LU.64 R8, [R1+0x70] ;  /* 0x0000700001087983 */ /* 0x000f220000300a00 */
[----:B------:R-:W4:Y:S02]  /*11fc0*/  LDL.LU.64 R10, [R1+0x68] ;  /* 0x00006800010a7983 */ /* 0x000f240000300a00 */
[----:B------:R-:W5:Y:S02]  /*11fd0*/  LDL.LU.64 R12, [R1+0x60] ;  /* 0x00006000010c7983 */ /* 0x000f640000300a00 */
[----:B------:R-:W5:Y:S01]  /*11fe0*/  LDL.LU.64 R14, [R1+0x58] ;  /* 0x00005800010e7983 */ /* 0x000f620000300a00 */
[----:B------:R-:W5:Y:S01]  /*11ff0*/  LDL.LU.64 R16, [R1+0x50] ;  /* 0x0000500001107983 */ /* 0x000f620000300a00 */
[----:B------:R-:W5:Y:S02]  /*12000*/  LDL.LU.64 R18, [R1+0x48] ;  /* 0x0000480001127983 */ /* 0x000f640000300a00 */
[----:B------:R-:W5:Y:S02]  /*12010*/  LDL.LU.64 R20, [R1+0x40] ;  /* 0x0000400001147983 */ /* 0x000f640000300a00 */
[----:B------:R-:W5:Y:S01]  /*12020*/  LDL.LU.64 R22, [R1+0x38] ;  /* 0x0000380001167983 */ /* 0x000f620000300a00 */
[----:B------:R-:W5:Y:S01]  /*12030*/  LDL.LU.64 R24, [R1+0x30] ;  /* 0x0000300001187983 */ /* 0x000f620000300a00 */
[----:B------:R-:W5:Y:S03]  /*12040*/  LDL.LU.64 R2, [R1+0x28] ;  /* 0x0000280001027983 */ /* 0x000f660000300a00 */
[----:B--2---:R0:W2:Y:S04]  /*12050*/  LDG.E.U16 R0, [R28.64] ;  /* 0x000000041c007981 */ /* 0x0040a8000c1e1500 */
[----:B---3--:R5:W3:Y:S04]  /*12060*/  LDG.E.U16 R27, [R26.64] ;  /* 0x000000041a1b7981 */ /* 0x008ae8000c1e1500 */
[----:B----4-:R1:W4:Y:S04]  /*12070*/  LDG.E.U16 R11, [R10.64] ;  /* 0x000000040a0b7981 */ /* 0x010328000c1e1500 */
[----:B0-----:R-:W3:Y:S04]  /*12080*/  LDL.LU.64 R28, [R1+0x15c0] ;  /* 0x0015c000011c7983 */ /* 0x001ee80000300a00 */
[----:B-----5:R0:W5:Y:S04]  /*12090*/  LDG.E.U16 R26, [R6.64] ;  /* 0x00000004061a7981 */ /* 0x020168000c1e1500 */
[----:B-1----:R-:W4:Y:S04]  /*120a0*/  LDG.E.U16 R10, [R12.64] ;  /* 0x000000040c0a7981 */ /* 0x002f28000c1e1500 */
[----:B0-----:R0:W4:Y:S04]  /*120b0*/  LDG.E.U16 R7, [R18.64] ;  /* 0x0000000412077981 */ /* 0x001128000c1e1500 */
[----:B------:R1:W4:Y:S04]  /*120c0*/  LDG.E.U16 R6, [R24.64] ;  /* 0x0000000418067981 */ /* 0x000328000c1e1500 */
        /* <DEDUP_REMOVED lines=51> */
[----:B---3--:R3:W-:Y:S01]  /*12400*/  STL [R1+0x21c], R0 ;  /* 0x00021c0001007387 */ /* 0x0087e20000100800 */
[----:B------:R0:W-:Y:S03]  /*12410*/  STL [R1+0x218], R27 ;  /* 0x0002181b01007387 */ /* 0x0001e60000100800 */
[----:B---3--:R3:W2:Y:S04]  /*12420*/  LDG.E.U16 R0, [R4.64] ;  /* 0x0000000404007981 */ /* 0x0086a8000c1e1500 */
[----:B0-----:R0:W4:Y:S04]  /*12430*/  LDG.E.U16 R27, [R8.64] ;  /* 0x00000004081b7981 */ /* 0x001128000c1e1500 */
[----:B---3--:R3:W4:Y:S04]  /*12440*/  LDG.E.U16 R5, [R20.64] ;  /* 0x0000000414057981 */ /* 0x008728000c1e1500 */
[----:B------:R1:W4:Y:S04]  /*12450*/  LDG.E.U16 R4, [R22.64] ;  /* 0x0000000416047981 */ /* 0x000328000c1e1500 */
[----:B0-----:R-:W4:Y:S04]  /*12460*/  LDG.E.U16 R9, [R14.64] ;  /* 0x000000040e097981 */ /* 0x001f28000c1e1500 */
[----:B------:R-:W4:Y:S04]  /*12470*/  LDG.E.U16 R8, [R16.64] ;  /* 0x0000000410087981 */ /* 0x000f28000c1e1500 */
[----:B--2---:R0:W-:Y:S01]  /*12480*/  STL [R1+0x214], R0 ;  /* 0x0002140001007387 */ /* 0x0041e20000100800 */
[----:B------:R-:W2:Y:S02]  /*12490*/  LDL.LU.64 R18, [R1+0x20] ;  /* 0x0000200001127983 */ /* 0x000ea40000300a00 */
[----:B---3--:R-:W3:Y:S02]  /*124a0*/  LDL.LU.64 R20, [R1+0x18] ;  /* 0x0000180001147983 */ /* 0x008ee40000300a00 */
[----:B-1----:R-:W3:Y:S01]  /*124b0*/  LDL.LU.64 R22, [R1+0x10] ;  /* 0x0000100001167983 */ /* 0x002ee20000300a00 */
[----:B0-----:R0:W3:Y:S04]  /*124c0*/  LDG.E.U16 R0, [R2.64] ;  /* 0x0000000402007981 */ /* 0x0010e8000c1e1500 */
[----:B0-----:R-:W3:Y:S01]  /*124d0*/  LDL.LU.64 R2, [R1+0x8] ;  /* 0x0000080001027983 */ /* 0x001ee20000300a00 */
[----:B------:R-:W3:Y:S02]  /*124e0*/  LDL.LU.64 R24, [R1] ;  /* 0x0000000001187983 */ /* 0x000ee40000300a00 */
[----:B----4-:R-:W-:Y:S02]  /*124f0*/  STL [R1+0x20c], R27 ;  /* 0x00020c1b01007387 */ /* 0x010fe40000100800 */
[----:B-----5:R0:W-:Y:S02]  /*12500*/  STL [R1+0x210], R26 ;  /* 0x0002101a01007387 */ /* 0x0201e40000100800 */
[----:B0-----:R-:W4:Y:S04]  /*12510*/  LDL.LU.64 R26, [R1+0xb70] ;  /* 0x000b7000011a7983 */ /* 0x001f280000300a00 */
[----:B--2---:R-:W2:Y:S04]  /*12520*/  LDG.E.U16 R19, [R18.64] ;  /* 0x0000000412137981 */ /* 0x004ea8000c1e1500 */
[----:B---3--:R0:W3:Y:S04]  /*12530*/  LDG.E.U16 R22, [R22.64] ;  /* 0x0000000416167981 */ /* 0x0080e8000c1e1500 */
[----:B0-----:R0:W5:Y:S04]  /*12540*/  LDG.E.U16 R23, [R2.64] ;  /* 0x0000000402177981 */ /* 0x001168000c1e1500 */
[----:B------:R-:W2:Y:S04]  /*12550*/  LDG.E.U16 R25, [R24.64] ;  /* 0x0000000418197981 */ /* 0x000ea8000c1e1500 */
[----:B----4-:R1:W-:Y:S04]  /*12560*/  STL.64 [R1+0x14e0], R26 ;  /* 0x0014e01a01007387 */ /* 0x0103e80000100a00 */
[----:B-1----:R-:W4:Y:S04]  /*12570*/  LDL.LU.64 R26, [R1+0xb60] ;  /* 0x000b6000011a7983 */ /* 0x002f280000300a00 */
        /* <DEDUP_REMOVED lines=13> */
[----:B-1----:R-:W4:Y:S01]  /*12650*/  LDL.LU.64 R26, [R1+0xb28] ;  /* 0x000b2800011a7983 */ /* 0x002f220000300a00 */
[----:B------:R-:W-:Y:S03]  /*12660*/  STL [R1+0x208], R11 ;  /* 0x0002080b01007387 */ /* 0x000fe60000100800 */
[----:B----4-:R1:W-:Y:S01]  /*12670*/  STL.64 [R1+0x1520], R26 ;  /* 0x0015201a01007387 */ /* 0x0103e20000100a00 */
[----:B------:R-:W-:Y:S03]  /*12680*/  STL [R1+0x204], R10 ;  /* 0x0002040a01007387 */ /* 0x000fe60000100800 */
        /* <DEDUP_REMOVED lines=9> */
[----:B------:R1:W-:Y:S03]  /*12720*/  STL [R1+0x1f0], R4 ;  /* 0x0001f00401007387 */ /* 0x0003e60000100800 */
[----:B-1----:R-:W3:Y:S01]  /*12730*/  LDL.LU.64 R4, [R1+0xb78] ;  /* 0x000b780001047983 */ /* 0x002ee20000300a00 */
[----:B------:R1:W-:Y:S03]  /*12740*/  STL [R1+0x1ec], R6 ;  /* 0x0001ec0601007387 */ /* 0x0003e60000100800 */
[----:B-1----:R-:W3:Y:S01]  /*12750*/  LDL.LU.64 R6, [R1+0xb80] ;  /* 0x000b800001067983 */ /* 0x002ee20000300a00 */
[----:B------:R1:W-:Y:S02]  /*12760*/  STL [R1+0x1e8], R0 ;  /* 0x0001e80001007387 */ /* 0x0003e40000100800 */
[----:B------:R-:W3:Y:S02]  /*12770*/  LDL.LU.64 R8, [R1+0xb88] ;  /* 0x000b880001087983 */ /* 0x000ee40000300a00 */
[----:B------:R-:W3:Y:S01]  /*12780*/  LDL.LU.64 R10, [R1+0xb90] ;  /* 0x000b9000010a7983 */ /* 0x000ee20000300a00 */
[----:B------:R-:W3:Y:S01]  /*12790*/  LDL.LU.64 R12, [R1+0xb98] ;  /* 0x000b9800010c7983 */ /* 0x000ee20000300a00 */
[----:B------:R-:W3:Y:S02]  /*127a0*/  LDL.LU.64 R14, [R1+0xba0] ;  /* 0x000ba000010e7983 */ /* 0x000ee40000300a00 */
[----:B------:R-:W3:Y:S01]  /*127b0*/  LDL.LU.64 R16, [R1+0xba8] ;  /* 0x000ba80001107983 */ /* 0x000ee20000300a00 */
[----:B-1----:R1:W3:Y:S01]  /*127c0*/  LDG.E.U16 R0, [R20.64] ;  /* 0x0000000414007981 */ /* 0x0022e2000c1e1500 */
[----:B--2---:R2:W-:Y:S03]  /*127d0*/  STL [R1+0x1e4], R19 ;  /* 0x0001e41301007387 */ /* 0x0045e60000100800 */
[----:B--2---:R-:W2:Y:S01]  /*127e0*/  LDL.LU.64 R18, [R1+0xbb0] ;  /* 0x000bb00001127983 */ /* 0x004ea20000300a00 */
[----:B0-----:R-:W2:Y:S02]  /*127f0*/  LDL.LU.64 R2, [R1+0xbb8] ;  /* 0x000bb80001027983 */ /* 0x001ea40000300a00 */
[----:B-1----:R-:W4:Y:S01]  /*12800*/  LDL.LU.64 R20, [R1+0xbc0] ;  /* 0x000bc00001147983 */ /* 0x002f220000300a00 */
[----:B---3--:R0:W-:Y:S04]  /*12810*/  STL [R1+0x1e0], R0 ;  /* 0x0001e00001007387 */ /* 0x0081e80000100800 */
[----:B0-----:R0:W3:Y:S04]  /*12820*/  LDG.E.U16 R0, [R28.64] ;  /* 0x000000041c007981 */ /* 0x0010e8000c1e1500 */
[----:B--2---:R4:W2:Y:S04]  /*12830*/  LDG.E.U16 R3, [R2.64] ;  /* 0x0000000402037981 */ /* 0x0048a8000c1e1500 */
[----:B0-----:R-:W2:Y:S01]  /*12840*/  LDL.LU.64 R28, [R1+0xb68] ;  /* 0x000b6800011c7983 */ /* 0x001ea20000300a00 */
[----:B-----5:R-:W-:Y:S02]  /*12850*/  STL [R1+0x1d8], R23 ;  /* 0x0001d81701007387 */ /* 0x020fe40000100800 */
[----:B------:R0:W-:Y:S01]  /*12860*/  STL [R1+0x1dc], R22 ;  /* 0x0001dc1601007387 */ /* 0x0001e20000100800 */
[----:B----4-:R-:W4:Y:S04]  /*12870*/  LDG.E.U16 R2, [R20.64] ;  /* 0x0000000414027981 */ /* 0x010f28000c1e1500 */
[----:B0-----:R-:W5:Y:S01]  /*12880*/  LDL.64 R22, [R1+0xbc8] ;  /* 0x000bc80001167983 */ /* 0x001f620000100a00 */
[----:B------:R0:W-:Y:S03]  /*12890*/  STL [R1+0x1d4], R25 ;  /* 0x0001d41901007387 */ /* 0x0001e60000100800 */
[----:B0-----:R-:W2:Y:S04]  /*128a0*/  LDL.LU.64 R24, [R1+0xbd0] ;  /* 0x000bd00001187983 */ /* 0x001ea80000300a00 */
[----:B---3--:R0:W-:Y:S04]  /*128b0*/  STL [R1+0x164], R0 ;  /* 0x0001640001007387 */ /* 0x0081e80000100800 */
[----:B0-----:R0:W3:Y:S04]  /*128c0*/  LDG.E.U16 R0, [R26.64] ;  /* 0x000000041a007981 */ /* 0x0010e8000c1e1500 */
[----:B0-----:R-:W2:Y:S04]  /*128d0*/  LDL.LU.64 R26, [R1+0x1530] ;  /* 0x00153000011a7983 */ /* 0x001ea80000300a00 */
[----:B---3--:R2:W-:Y:S04]  /*128e0*/  STL [R1+0x150], R0 ;  /* 0x0001500001007387 */ /* 0x0085e80000100800 */
[----:B--2---:R0:W2:Y:S04]  /*128f0*/  LDG.E.U16 R0, [R26.64] ;  /* 0x000000041a007981 */ /* 0x0040a8000c1e1500 */
        /* <DEDUP_REMOVED lines=30> */
[----:B---3--:R0:W3:Y:S04]  /*12ae0*/  LDG.E.U16 R28, [R26.64] ;  /* 0x000000041a1c7981 */ /* 0x0080e8000c1e1500 */
[----:B------:R-:W2:Y:S04]  /*12af0*/  LDG.E.U16 R29, [R12.64] ;  /* 0x000000040c1d7981 */ /* 0x000ea8000c1e1500 */
[----:B0-----:R0:W3:Y:S04]  /*12b00*/  LDG.E.U16 R27, [R4.64] ;  /* 0x00000004041b7981 */ /* 0x0010e8000c1e1500 */
[----:B------:R1:W3:Y:S04]  /*12b10*/  LDG.E.U16 R26, [R6.64] ;  /* 0x00000004061a7981 */ /* 0x0002e8000c1e1500 */
[----:B0-----:R-:W3:Y:S04]  /*12b20*/  LDG.E.U16 R5, [R14.64] ;  /* 0x000000040e057981 */ /* 0x001ee8000c1e1500 */
[----:B------:R-:W4:Y:S04]  /*12b30*/  LDG.E.U16 R4, [R18.64] ;  /* 0x0000000412047981 */ /* 0x000f28000c1e1500 */
[----:B-1----:R-:W4:Y:S04]  /*12b40*/  LDG.E.U16 R7, [R8.64] ;  /* 0x0000000408077981 */ /* 0x002f28000c1e1500 */
[----:B------:R-:W4:Y:S04]  /*12b50*/  LDG.E.U16 R6, [R10.64] ;  /* 0x000000040a067981 */ /* 0x000f28000c1e1500 */
[----:B--2---:R-:W-:Y:S04]  /*12b60*/  STL [R1+0x136c], R29 ;  /* 0x00136c1d01007387 */ /* 0x004fe80000100800 */
[----:B---3--:R-:W-:Y:S01]  /*12b70*/  STL [R1+0x1370], R5 ;  /* 0x0013700501007387 */ /* 0x008fe20000100800 */
[----:B------:R0:W-:Y:S03]  /*12b80*/  STL [R1+0x74], R0 ;  /* 0x0000740001007387 */ /* 0x0001e60000100800 */
[----:B0-----:R-:W2:Y:S04]  /*12b90*/  LDG.E.U16 R0, [R16.64] ;  /* 0x0000000410007981 */ /* 0x001ea8000c1e1500 */
[----:B--2---:R0:W-:Y:S01]  /*12ba0*/  STL [R1+0x1374], R0 ;  /* 0x0013740001007387 */ /* 0x0041e20000100800 */
[----:B----4-:R5:W-:Y:S02]  /*12bb0*/  STL [R1+0x1378], R4 ;  /* 0x0013780401007387 */ /* 0x010be40000100800 */
[----:B------:R-:W-:Y:S02]  /*12bc0*/  STL [R1+0x137c], R3 ;  /* 0x00137c0301007387 */ /* 0x000fe40000100800 */
[----:B------:R1:W-:Y:S01]  /*12bd0*/  STL [R1+0x1380], R2 ;  /* 0x0013800201007387 */ /* 0x0003e20000100800 */
[----:B------:R-:W2:Y:S01]  /*12be0*/  LDL.LU.64 R16, [R1+0xbd8] ;  /* 0x000bd80001107983 */ /* 0x000ea20000300a00 */
[----:B------:R-:W3:Y:S02]  /*12bf0*/  LDL.LU.64 R18, [R1+0xbe0] ;  /* 0x000be00001127983 */ /* 0x000ee40000300a00 */
[----:B------:R-:W4:Y:S01]  /*12c00*/  LDL.LU.64 R20, [R1+0xbe8] ;  /* 0x000be80001147983 */ /* 0x000f220000300a00 */
[----:B0-----:R0:W2:Y:S04]  /*12c10*/  LDG.E.U16 R0, [R24.64] ;  /* 0x0000000418007981 */ /* 0x0010a8000c1e1500 */
[----:B-----5:R5:W2:Y:S04]  /*12c20*/  LDG.E.U16 R4, [R22.64] ;  /* 0x0000000416047981 */ /* 0x020aa8000c1e1500 */
[----:B-----5:R-:W5:Y:S01]  /*12c30*/  LDL.LU.64 R22, [R1+0xbf0] ;  /* 0x000bf00001167983 */ /* 0x020f620000300a00 */
[----:B0-----:R-:W2:Y:S02]  /*12c40*/  LDL.LU.64 R24, [R1+0xbf8] ;  /* 0x000bf80001187983 */ /* 0x001ea40000300a00 */
[----:B-1----:R-:W2:Y:S02]  /*12c50*/  LDL.LU.64 R2, [R1+0xc60] ;  /* 0x000c600001027983 */ /* 0x002ea40000300a00 */
        /* <DEDUP_REMOVED lines=27> */
[----:B--2---:R0:W-:Y:S01]  /*12e10*/  STL.64 [R1+0x14d8], R2 ;  /* 0x0014d80201007387 */ /* 0x0041e20000100a00 */
[----:B------:R1:W-:Y:S03]  /*12e20*/  STL [R1+0x1d0], R4 ;  /* 0x0001d00401007387 */ /* 0x0003e60000100800 */
[----:B0-----:R-:W2:Y:S01]  /*12e30*/  LDL.LU.64 R2, [R1+0xc00] ;  /* 0x000c000001027983 */ /* 0x001ea20000300a00 */
[----:B------:R0:W-:Y:S02]  /*12e40*/  STL [R1+0x1cc], R0 ;  /* 0x0001cc0001007387 */ /* 0x0001e40000100800 */
[----:B-1----:R-:W2:Y:S02]  /*12e50*/  LDL.LU.64 R4, [R1+0xc68] ;  /* 0x000c680001047983 */ /* 0x002ea40000300a00 */
[----:B------:R-:W2:Y:S01]  /*12e60*/  LDL.LU.64 R28, [R1+0xc70] ;  /* 0x000c7000011c7983 */ /* 0x000ea20000300a00 */
[----:B------:R-:W3:Y:S01]  /*12e70*/  LDL.LU.64 R26, [R1+0xc78] ;  /* 0x000c7800011a7983 */ /* 0x000ee20000300a00 */
[----:B------:R-:W3:Y:S02]  /*12e80*/  LDL.LU.64 R6, [R1+0xc80] ;  /* 0x000c800001067983 */ /* 0x000ee40000300a00 */
[----:B------:R-:W3:Y:S02]  /*12e90*/  LDL.LU.64 R8, [R1+0xc88] ;  /* 0x000c880001087983 */ /* 0x000ee40000300a00 */
[----:B------:R-:W3:Y:S01]  /*12ea0*/  LDL.LU.64 R10, [R1+0xc90] ;  /* 0x000c9000010a7983 */ /* 0x000ee20000300a00 */
[----:B------:R-:W3:Y:S04]  /*12eb0*/  LDL.LU.64 R12, [R1+0xc98] ;  /* 0x000c9800010c7983 */ /* 0x000ee80000300a00 */
[----:B0-----:R0:W3:Y:S01]  /*12ec0*/  LDG.E.U16 R0, [R16.64] ;  /* 0x0000000410007981 */ /* 0x0010e2000c1e1500 */
[----:B------:R-:W4:Y:S03]  /*12ed0*/  LDL.LU.64 R14, [R1+0xca0] ;  /* 0x000ca000010e7983 */ /* 0x000f260000300a00 */
[----:B0-----:R-:W5:Y:S04]  /*12ee0*/  LDL.LU.64 R16, [R1+0xca8] ;  /* 0x000ca80001107983 */ /* 0x001f680000300a00 */
[----:B--2---:R4:W2:Y:S04]  /*12ef0*/  LDG.E.U16 R29, [R28.64] ;  /* 0x000000041c1d7981 */ /* 0x0048a8000c1e1500 */
[----:B---3--:R0:W-:Y:S04]  /*12f00*/  STL [R1+0x1c8], R0 ;  /* 0x0001c80001007387 */ /* 0x0081e80000100800 */
[----:B----4-:R-:W3:Y:S04]  /*12f10*/  LDG.E.U16 R28, [R14.64] ;  /* 0x000000040e1c7981 */ /* 0x010ee8000c1e1500 */
[----:B0-----:R0:W4:Y:S04]  /*12f20*/  LDG.E.U16 R0, [R18.64] ;  /* 0x0000000412007981 */ /* 0x001128000c1e1500 */
[----:B0-----:R-:W2:Y:S04]  /*12f30*/  LDL.LU.64 R18, [R1+0xcb0] ;  /* 0x000cb00001127983 */ /* 0x001ea80000300a00 */
[----:B----4-:R0:W-:Y:S04]  /*12f40*/  STL [R1+0x1c4], R0 ;  /* 0x0001c40001007387 */ /* 0x0101e80000100800 */
[----:B0-----:R0:W4:Y:S04]  /*12f50*/  LDG.E.U16 R0, [R20.64] ;  /* 0x0000000414007981 */ /* 0x001128000c1e1500 */
[----:B0-----:R-:W2:Y:S04]  /*12f60*/  LDL.LU.64 R20, [R1+0xcb8] ;  /* 0x000cb80001147983 */ /* 0x001ea80000300a00 */
[----:B----4-:R5:W-:Y:S04]  /*12f70*/  STL [R1+0x1b4], R0 ;  /* 0x0001b40001007387 */ /* 0x010be80000100800 */
[----:B-----5:R0:W4:Y:S04]  /*12f80*/  LDG.E.U16 R0, [R22.64] ;  /* 0x0000000416007981 */ /* 0x020128000c1e1500 */
[----:B0-----:R-:W5:Y:S04]  /*12f90*/  LDL.LU.64 R22, [R1+0xcc0] ;  /* 0x000cc00001167983 */ /* 0x001f680000300a00 */
[----:B----4-:R0:W-:Y:S04]  /*12fa0*/  STL [R1+0x1a4], R0 ;  /* 0x0001a40001007387 */ /* 0x0101e80000100800 */
[----:B0-----:R0:W4:Y:S04]  /*12fb0*/  LDG.E.U16 R0, [R24.64] ;  /* 0x0000000418007981 */ /* 0x001128000c1e1500 */
[----:B0-----:R-:W2:Y:S04]  /*12fc0*/  LDL.LU.64 R24, [R1+0xcc8] ;  /* 0x000cc80001187983 */ /* 0x001ea80000300a00 */
[----:B----4-:R0:W-:Y:S04]  /*12fd0*/  STL [R1+0x194], R0 ;  /* 0x0001940001007387 */ /* 0x0101e80000100800 */
[----:B0-----:R0:W4:Y:S04]  /*12fe0*/  LDG.E.U16 R0, [R2.64] ;  /* 0x0000000402007981 */ /* 0x001128000c1e1500 */
[----:B0-----:R-:W2:Y:S04]  /*12ff0*/  LDL.LU.64 R2, [R1+0x14d8] ;  /* 0x0014d80001027983 */ /* 0x001ea80000300a00 */
[----:B----4-:R2:W-:Y:S04]  /*13000*/  STL [R1+0x184], R0 ;  /* 0x0001840001007387 */ /* 0x0105e80000100800 */
[----:B--2---:R0:W2:Y:S04]  /*13010*/  LDG.E.U16 R0, [R2.64] ;  /* 0x0000000402007981 */ /* 0x0040a8000c1e1500 */
[----:B0-----:R-:W4:Y:S04]  /*13020*/  LDL.LU.64 R2, [R1+0x14d0] ;  /* 0x0014d00001027983 */ /* 0x001f280000300a00 */
[----:B--2---:R4:W-:Y:S04]  /*13030*/  STL [R1+0x174], R0 ;  /* 0x0001740001007387 */ /* 0x0049e80000100800 */
[----:B----4-:R0:W2:Y:S04]  /*13040*/  LDG.E.U16 R0, [R2.64] ;  /* 0x0000000402007981 */ /* 0x0100a8000c1e1500 */
        /* <DEDUP_REMOVED lines=30> */
[----:B0-----:R0:W4:Y:S04]  /*13230*/  LDG.E.U16 R0, [R4.64] ;  /* 0x0000000404007981 */ /* 0x001128000c1e1500 */
[----:B-1----:R1:W3:Y:S04]  /*13240*/  LDG.E.U16 R3, [R8.64] ;  /* 0x0000000408037981 */ /* 0x0022e8000c1e1500 */
[----:B0-----:R0:W3:Y:S04]  /*13250*/  LDG.E.U16 R4, [R6.64] ;  /* 0x0000000406047981 */ /* 0x0010e8000c1e1500 */
[----:B------:R-:W3:Y:S04]  /*13260*/  LDG.E.U16 R5, [R26.64] ;  /* 0x000000041a057981 */ /* 0x000ee8000c1e1500 */
[----:B-1----:R-:W3:Y:S04]  /*13270*/  LDG.E.U16 R8, [R20.64] ;  /* 0x0000000414087981 */ /* 0x002ee8000c1e1500 */
[----:B0-----:R-:W3:Y:S04]  /*13280*/  LDG.E.U16 R6, [R16.64] ;  /* 0x0000000410067981 */ /* 0x001ee8000c1e1500 */
[----:B------:R-:W3:Y:S04]  /*13290*/  LDG.E.U16 R7, [R18.64] ;  /* 0x0000000412077981 */ /* 0x000ee8000c1e1500 */
[----:B-----5:R-:W5:Y:S04]  /*132a0*/  LDG.E.U16 R9, [R22.64] ;  /* 0x0000000416097981 */ /* 0x020f68000c1e1500 */
[----:B--2---:R0:W-:Y:S01]  /*132b0*/  STL [R1+0x98], R2 ;  /* 0x0000980201007387 */ /* 0x0041e20000100800 */
[----:B----4-:R1:W-:Y:S02]  /*132c0*/  STL [R1+0x84], R0 ;  /* 0x0000840001007387 */ /* 0x0103e40000100800 */
[----:B---3--:R-:W-:Y:S01]  /*132d0*/  STL [R1+0x1340], R28 ;  /* 0x0013401c01007387 */ /* 0x008fe20000100800 */
[----:B0-----:R0:W2:Y:S04]  /*132e0*/  LDG.E.U16 R2, [R10.64] ;  /* 0x000000040a027981 */ /* 0x0010a8000c1e1500 */
[----:B-1----:R-:W3:Y:S04]  /*132f0*/  LDG.E.U16 R0, [R12.64] ;  /* 0x000000040c007981 */ /* 0x002ee8000c1e1500 */
[----:B0-----:R0:W4:Y:S04]  /*13300*/  LDG.E.U16 R10, [R24.64] ;  /* 0x00000004180a7981 */ /* 0x001128000c1e1500 */
[----:B------:R-:W-:Y:S01]  /*13310*/  STL [R1+0x1344], R6 ;  /* 0x0013440601007387 */ /* 0x000fe20000100800 */
[----:B------:R-:W-:Y:S02]  /*13320*/  STL [R1+0x1348], R7 ;  /* 0x0013480701007387 */ /* 0x000fe40000100800 */
[----:B------:R-:W-:Y:S02]  /*13330*/  STL [R1+0x134c], R8 ;  /* 0x00134c0801007387 */ /* 0x000fe40000100800 */
[----:B-----5:R1:W-:Y:S01]  /*13340*/  STL [R1+0x1350], R9 ;  /* 0x0013500901007387 */ /* 0x0203e20000100800 */
[----:B------:R-:W5:Y:S01]  /*13350*/  LDL.LU.64 R18, [R1+0xcd0] ;  /* 0x000cd00001127983 */ /* 0x000f620000300a00 */
[----:B------:R-:W2:Y:S02]  /*13360*/  LDL.LU.64 R20, [R1+0xcd8] ;  /* 0x000cd80001147983 */ /* 0x000ea40000300a00 */
[----:B------:R-:W2:Y:S01]  /*13370*/  LDL.LU.64 R22, [R1+0xce0] ;  /* 0x000ce00001167983 */ /* 0x000ea20000300a00 */
[----:B0-----:R-:W2:Y:S04]  /*13380*/  LDL.LU.64 R24, [R1+0xce8] ;  /* 0x000ce80001187983 */ /* 0x001ea80000300a00 */
[----:B-1----:R-:W2:Y:S04]  /*13390*/  LDL.LU.64 R8, [R1+0xd60] ;  /* 0x000d600001087983 */ /* 0x002ea80000300a00 */
        /* <DEDUP_REMOVED lines=19> */
[----:B---3--:R5:W-:Y:S03]  /*134d0*/  STL [R1+0xc], R0 ;  /* 0x00000c0001007387 */ /* 0x008be60000100800 */
[----:B-----5:R0:W3:Y:S04]  /*134e0*/  LDG.E.U16 R0, [R18.64] ;  /* 0x0000000412007981 */ /* 0x0200e8000c1e1500 */
[----:B--2---:R1:W-:Y:S04]  /*134f0*/  STL.64 [R1+0x1450], R8 ;  /* 0x0014500801007387 */ /* 0x0043e80000100a00 */
[----:B-1----:R-:W2:Y:S04]  /*13500*/  LDL.LU.64 R8, [R1+0xd18] ;  /* 0x000d180001087983 */ /* 0x002ea80000300a00 */
        /* <DEDUP_REMOVED lines=9> */
[----:B-1----:R-:W2:Y:S01]  /*135a0*/  LDL.LU.64 R8, [R1+0xcf0] ;  /* 0x000cf00001087983 */ /* 0x002ea20000300a00 */
[----:B------:R-:W5:Y:S02]  /*135b0*/  LDL.LU.64 R6, [R1+0xd68] ;  /* 0x000d680001067983 */ /* 0x000f640000300a00 */
[----:B------:R-:W2:Y:S02]  /*135c0*/  LDL.64 R28, [R1+0xd70] ;  /* 0x000d7000011c7983 */ /* 0x000ea40000100a00 */
[----:B------:R-:W2:Y:S01]  /*135d0*/  LDL.64 R2, [R1+0xd78] ;  /* 0x000d780001027983 */ /* 0x000ea20000100a00 */
[----:B------:R-:W2:Y:S01]  /*135e0*/  LDL.64 R4, [R1+0xd80] ;  /* 0x000d800001047983 */ /* 0x000ea20000100a00 */
[----:B------:R-:W5:Y:S02]  /*135f0*/  LDL.LU.64 R26, [R1+0xd88] ;  /* 0x000d8800011a7983 */ /* 0x000f640000300a00 */
[----:B------:R-:W5:Y:S02]  /*13600*/  LDL.LU.64 R12, [R1+0xd90] ;  /* 0x000d9000010c7983 */ /* 0x000f640000300a00 */
[----:B------:R-:W5:Y:S01]  /*13610*/  LDL.LU.64 R14, [R1+0xd98] ;  /* 0x000d9800010e7983 */ /* 0x000f620000300a00 */
[----:B------:R-:W5:Y:S01]  /*13620*/  LDL.LU.64 R16, [R1+0xda0] ;  /* 0x000da00001107983 */ /* 0x000f620000300a00 */
[----:B----4-:R1:W-:Y:S03]  /*13630*/  STL [R1+0x1354], R10 ;  /* 0x0013540a01007387 */ /* 0x0103e60000100800 */
[----:B-1----:R-:W4:Y:S01]  /*13640*/  LDL.LU.64 R10, [R1+0xd58] ;  /* 0x000d5800010a7983 */ /* 0x002f220000300a00 */
[----:B0-----:R-:W5:Y:S02]  /*13650*/  LDL.LU.64 R18, [R1+0xda8] ;  /* 0x000da80001127983 */ /* 0x001f640000300a00 */
[----:B---3--:R0:W-:Y:S02]  /*13660*/  STL [R1+0x1c0], R0 ;  /* 0x0001c00001007387 */ /* 0x0081e40000100800 */
[----:B0-----:R0:W3:Y:S04]  /*13670*/  LDG.E.U16 R0, [R20.64] ;  /* 0x0000000414007981 */ /* 0x0010e8000c1e1500 */
[----:B0-----:R-:W3:Y:S04]  /*13680*/  LDL.LU.64 R20, [R1+0xdb0] ;  /* 0x000db00001147983 */ /* 0x001ee80000300a00 */
[----:B--2---:R-:W2:Y:S04]  /*13690*/  LDG.E.U16 R4, [R4.64] ;  /* 0x0000000404047981 */ /* 0x004ea8000c1e1500 */
[----:B----4-:R5:W4:Y:S04]  /*136a0*/  LDG.E.U16 R10, [R10.64] ;  /* 0x000000040a0a7981 */ /* 0x010b28000c1e1500 */
[----:B-----5:R-:W5:Y:S04]  /*136b0*/  LDG.E.U16 R11, [R16.64] ;  /* 0x00000004100b7981 */ /* 0x020f68000c1e1500 */
[----:B---3--:R0:W-:Y:S04]  /*136c0*/  STL [R1+0x1bc], R0 ;  /* 0x0001bc0001007387 */ /* 0x0081e80000100800 */
[----:B0-----:R0:W3:Y:S04]  /*136d0*/  LDG.E.U16 R0, [R22.64] ;  /* 0x0000000416007981 */ /* 0x0010e8000c1e1500 */
[----:B0-----:R-:W2:Y:S04]  /*136e0*/  LDL.LU.64 R22, [R1+0xdb8] ;  /* 0x000db80001167983 */ /* 0x001ea80000300a00 */
[----:B---3--:R0:W-:Y:S04]  /*136f0*/  STL [R1+0x1b8], R0 ;  /* 0x0001b80001007387 */ /* 0x0081e80000100800 */
[----:B0-----:R0:W3:Y:S04]  /*13700*/  LDG.E.U16 R0, [R24.64] ;  /* 0x0000000418007981 */ /* 0x0010e8000c1e1500 */
        /* <DEDUP_REMOVED lines=43> */
[----:B-1----:R1:W2:Y:S04]  /*139c0*/  LDG.E.U16 R8, [R6.64] ;  /* 0x0000000406087981 */ /* 0x0022a8000c1e1500 */
[----:B0-----:R-:W2:Y:S01]  /*139d0*/  LDG.E.U16 R14, [R22.64] ;  /* 0x00000004160e7981 */ /* 0x001ea2000c1e1500 */
[----:B-----5:R-:W-:Y:S03]  /*139e0*/  STL [R1+0x1314], R11 ;  /* 0x0013140b01007387 */ /* 0x020fe60000100800 */
[----:B------:R0:W5:Y:S04]  /*139f0*/  LDG.E.U16 R15, [R24.64] ;  /* 0x00000004180f7981 */ /* 0x000168000c1e1500 */
[----:B-1----:R1:W2:Y:S04]  /*13a00*/  LDG.E.U16 R6, [R2.64] ;  /* 0x0000000402067981 */ /* 0x0022a8000c1e1500 */
[----:B------:R-:W2:Y:S04]  /*13a10*/  LDG.E.U16 R7, [R28.64] ;  /* 0x000000041c077981 */ /* 0x000ea8000c1e1500 */
[----:B-1----:R1:W2:Y:S04]  /*13a20*/  LDG.E.U16 R2, [R12.64] ;  /* 0x000000040c027981 */ /* 0x0022a8000c1e1500 */
[----:B------:R-:W2:Y:S04]  /*13a30*/  LDG.E.U16 R3, [R26.64] ;  /* 0x000000041a037981 */ /* 0x000ea8000c1e1500 */
[----:B-1----:R-:W2:Y:S04]  /*13a40*/  LDG.E.U16 R12, [R18.64] ;  /* 0x00000004120c7981 */ /* 0x002ea8000c1e1500 */
[----:B------:R-:W3:Y:S04]  /*13a50*/  LDG.E.U16 R13, [R20.64] ;  /* 0x00000004140d7981 */ /* 0x000ee8000c1e1500 */
[----:B--2---:R-:W-:Y:S01]  /*13a60*/  STL [R1+0x1318], R12 ;  /* 0x0013180c01007387 */ /* 0x004fe20000100800 */
[----:B---3--:R-:W-:Y:S02]  /*13a70*/  STL [R1+0x131c], R13 ;  /* 0x00131c0d01007387 */ /* 0x008fe40000100800 */
[----:B------:R-:W-:Y:S02]  /*13a80*/  STL [R1+0x1320], R14 ;  /* 0x0013200e01007387 */ /* 0x000fe40000100800 */
[----:B------:R-:W2:Y:S01]  /*13a90*/  LDL.LU.64 R22, [R1+0xdc8] ;  /* 0x000dc80001167983 */ /* 0x000ea20000300a00 */
[----:B0-----:R-:W3:Y:S04]  /*13aa0*/  LDL.LU.64 R24, [R1+0xe18] ;  /* 0x000e180001187983 */ /* 0x001ee80000300a00 */
[----:B--2---:R0:W2:Y:S04]  /*13ab0*/  LDG.E.U16 R16, [R22.64] ;  /* 0x0000000416107981 */ /* 0x0040a8000c1e1500 */
[----:B---3--:R1:W-:Y:S04]  /*13ac0*/  STL.64 [R1+0x13d0], R24 ;  /* 0x0013d01801007387 */ /* 0x0083e80000100a00 */
[----:B-1----:R-:W3:Y:S04]  /*13ad0*/  LDL.LU.64 R24, [R1+0xe10] ;  /* 0x000e100001187983 */ /* 0x002ee80000300a00 */
        /* <DEDUP_REMOVED lines=8> */
[----:B---3--:R1:W-:Y:S01]  /*13b60*/  STL.64 [R1+0x13f8], R24 ;  /* 0x0013f81801007387 */ /* 0x0083e20000100a00 */
[----:B----4-:R-:W-:Y:S03]  /*13b70*/  STL [R1+0xa8], R10 ;  /* 0x0000a80a01007387 */ /* 0x010fe60000100800 */
[----:B-1----:R-:W3:Y:S01]  /*13b80*/  LDL.LU.64 R24, [R1+0xde8] ;  /* 0x000de80001187983 */ /* 0x002ee20000300a00 */
[----:B------:R-:W-:Y:S03]  /*13b90*/  STL [R1+0x94], R9 ;  /* 0x0000940901007387 */ /* 0x000fe60000100800 */
[----:B---3--:R1:W-:Y:S01]  /*13ba0*/  STL.64 [R1+0x1400], R24 ;  /* 0x0014001801007387 */ /* 0x0083e20000100a00 */
[----:B------:R-:W-:Y:S03]  /*13bb0*/  STL [R1+0x80], R8 ;  /* 0x0000800801007387 */ /* 0x000fe60000100800 */
        /* <DEDUP_REMOVED lines=9> */
[----:B------:R-:W-:Y:S02]  /*13c50*/  STL [R1+0x1c], R2 ;  /* 0x00001c0201007387 */ /* 0x000fe40000100800 */
[----:B------:R-:W4:Y:S02]  /*13c60*/  LDL.LU.64 R12, [R1+0xe50] ;  /* 0x000e5000010c7983 */ /* 0x000f240000300a00 */
[----:B------:R3:W-:Y:S02]  /*13c70*/  STL [R1+0x8], R0 ;  /* 0x0000080001007387 */ /* 0x0007e40000100800 */
[----:B---3--:R1:W3:Y:S04]  /*13c80*/  LDG.E.U16 R0, [R24.64] ;  /* 0x0000000418007981 */ /* 0x0082e8000c1e1500 */
[----:B----4-:R4:W-:Y:S04]  /*13c90*/  STL.64 [R1+0x13b0], R12 ;  /* 0x0013b00c01007387 */ /* 0x0109e80000100a00 */
[----:B----4-:R-:W4:Y:S04]  /*13ca0*/  LDL.LU.64 R12, [R1+0xe38] ;  /* 0x000e3800010c7983 */ /* 0x010f280000300a00 */
[----:B----4-:R4:W-:Y:S04]  /*13cb0*/  STL.64 [R1+0x13b8], R12 ;  /* 0x0013b80c01007387 */ /* 0x0109e80000100a00 */
[----:B----4-:R-:W4:Y:S04]  /*13cc0*/  LDL.LU.64 R12, [R1+0xe30] ;  /* 0x000e3000010c7983 */ /* 0x010f280000300a00 */
[----:B----4-:R4:W-:Y:S04]  /*13cd0*/  STL.64 [R1+0x13c0], R12 ;  /* 0x0013c00c01007387 */ /* 0x0109e80000100a00 */
[----:B----4-:R-:W4:Y:S04]  /*13ce0*/  LDL.LU.64 R12, [R1+0xe28] ;  /* 0x000e2800010c7983 */ /* 0x010f280000300a00 */
[----:B----4-:R4:W-:Y:S04]  /*13cf0*/  STL.64 [R1+0x13c8], R12 ;  /* 0x0013c80c01007387 */ /* 0x0109e80000100a00 */
[----:B----4-:R-:W4:Y:S01]  /*13d00*/  LDL.LU.64 R12, [R1+0xe20] ;  /* 0x000e2000010c7983 */ /* 0x010f220000300a00 */
[----:B------:R-:W4:Y:S02]  /*13d10*/  LDL.LU.64 R10, [R1+0xe58] ;  /* 0x000e5800010a7983 */ /* 0x000f240000300a00 */
[----:B------:R-:W4:Y:S02]  /*13d20*/  LDL.LU.64 R18, [R1+0xe60] ;  /* 0x000e600001127983 */ /* 0x000f240000300a00 */
[----:B------:R-:W4:Y:S01]  /*13d30*/  LDL.LU.64 R8, [R1+0xe68] ;  /* 0x000e680001087983 */ /* 0x000f220000300a00 */
[----:B------:R-:W4:Y:S01]  /*13d40*/  LDL.LU.64 R6, [R1+0xe70] ;  /* 0x000e700001067983 */ /* 0x000f220000300a00 */
[----:B------:R-:W4:Y:S02]  /*13d50*/  LDL.LU.64 R28, [R1+0xe78] ;  /* 0x000e7800011c7983 */ /* 0x000f240000300a00 */
[----:B------:R-:W4:Y:S02]  /*13d60*/  LDL.LU.64 R2, [R1+0xe80] ;  /* 0x000e800001027983 */ /* 0x000f240000300a00 */
[----:B------:R-:W4:Y:S01]  /*13d70*/  LDL.LU.64 R20, [R1+0xe88] ;  /* 0x000e880001147983 */ /* 0x000f220000300a00 */
[----:B-----5:R5:W-:Y:S04]  /*13d80*/  STL [R1+0x1324], R15 ;  /* 0x0013240f01007387 */ /* 0x020be80000100800 */
[----:B-----5:R-:W5:Y:S01]  /*13d90*/  LDL.LU.64 R14, [R1+0xe48] ;  /* 0x000e4800010e7983 */ /* 0x020f620000300a00 */
[----:B------:R-:W5:Y:S02]  /*13da0*/  LDL.LU.64 R4, [R1+0xe90] ;  /* 0x000e900001047983 */ /* 0x000f640000300a00 */
[----:B------:R-:W5:Y:S02]  /*13db0*/  LDL.LU.64 R26, [R1+0xe98] ;  /* 0x000e9800011a7983 */ /* 0x000f640000300a00 */
[----:B0-----:R-:W5:Y:S01]  /*13dc0*/  LDL.LU.64 R22, [R1+0xea0] ;  /* 0x000ea00001167983 */ /* 0x001f620000300a00 */
[----:B--2---:R0:W-:Y:S04]  /*13dd0*/  STL [R1+0x1328], R16 ;  /* 0x0013281001007387 */ /* 0x0041e80000100800 */
[----:B0-----:R-:W2:Y:S01]  /*13de0*/  LDL.LU.64 R16, [R1+0xe40] ;  /* 0x000e400001107983 */ /* 0x001ea20000300a00 */
[----:B-1----:R-:W2:Y:S02]  /*13df0*/  LDL.LU.64 R24, [R1+0x1410] ;  /* 0x0014100001187983 */ /* 0x002ea40000300a00 */
[----:B---3--:R0:W-:Y:S01]  /*13e00*/  STL [R1+0x1ac], R0 ;  /* 0x0001ac0001007387 */ /* 0x0081e20000100800 */
[----:B----4-:R1:W3:Y:S04]  /*13e10*/  LDG.E.U16 R10, [R10.64] ;  /* 0x000000040a0a7981 */ /* 0x0102e8000c1e1500 */
[----:B------:R-:W4:Y:S04]  /*13e20*/  LDG.E.U16 R9, [R8.64] ;  /* 0x0000000408097981 */ /* 0x000f28000c1e1500 */
[----:B------:R0:W3:Y:S04]  /*13e30*/  LDG.E.U16 R28, [R28.64] ;  /* 0x000000041c1c7981 */ /* 0x0000e8000c1e1500 */
[----:B------:R-:W3:Y:S04]  /*13e40*/  LDG.E.U16 R7, [R6.64] ;  /* 0x0000000406077981 */ /* 0x000ee8000c1e1500 */
[----:B-1----:R1:W3:Y:S04]  /*13e50*/  LDG.E.U16 R11, [R18.64] ;  /* 0x00000004120b7981 */ /* 0x0022e8000c1e1500 */
[----:B0-----:R0:W3:Y:S04]  /*13e60*/  LDG.E.U16 R29, [R2.64] ;  /* 0x00000004021d7981 */ /* 0x0010e8000c1e1500 */
[----:B-----5:R-:W5:Y:S04]  /*13e70*/  LDG.E.U16 R15, [R14.64] ;  /* 0x000000040e0f7981 */ /* 0x020f68000c1e1500 */
[----:B0-----:R0:W3:Y:S04]  /*13e80*/  LDG.E.U16 R2, [R4.64] ;  /* 0x0000000404027981 */ /* 0x0010e8000c1e1500 */
[----:B------:R0:W3:Y:S04]  /*13e90*/  LDG.E.U16 R3, [R26.64] ;  /* 0x000000041a037981 */ /* 0x0000e8000c1e1500 */
[----:B--2---:R2:W3:Y:S04]  /*13ea0*/  LDG.E.U16 R17, [R16.64] ;  /* 0x0000000410117981 */ /* 0x0044e8000c1e1500 */
[----:B------:R0:W3:Y:S04]  /*13eb0*/  LDG.E.U16 R0, [R24.64] ;  /* 0x0000000418007981 */ /* 0x0000e8000c1e1500 */
[----:B--2---:R2:W2:Y:S04]  /*13ec0*/  LDG.E.U16 R16, [R20.64] ;  /* 0x0000000414107981 */ /* 0x0044a8000c1e1500 */
        /* <DEDUP_REMOVED lines=36> */
[----:B0-----:R-:W3:Y:S01]  /*14110*/  LDL.LU.64 R12, [R1+0x13b0] ;  /* 0x0013b000010c7983 */ /* 0x001ee20000300a00 */
[----:B-1----:R-:W3:Y:S02]  /*14120*/  LDL.LU.64 R18, [R1+0xeb0] ;  /* 0x000eb00001127983 */ /* 0x002ee40000300a00 */
[----:B------:R-:W4:Y:S01]  /*14130*/  LDL.LU.64 R20, [R1+0xec0] ;  /* 0x000ec00001147983 */ /* 0x000f220000300a00 */
[----:B--2---:R0:W-:Y:S04]  /*14140*/  STL [R1+0x108], R0 ;  /* 0x0001080001007387 */ /* 0x0041e80000100800 */
[----:B0-----:R0:W2:Y:S04]  /*14150*/  LDG.E.U16 R0, [R22.64] ;  /* 0x0000000416007981 */ /* 0x0010a8000c1e1500 */
[----:B---3--:R-:W3:Y:S04]  /*14160*/  LDG.E.U16 R13, [R12.64] ;  /* 0x000000040c0d7981 */ /* 0x008ee8000c1e1500 */
[----:B------:R-:W2:Y:S04]  /*14170*/  LDG.E.U16 R18, [R18.64] ;  /* 0x0000000412127981 */ /* 0x000ea8000c1e1500 */
[----:B----4-:R-:W4:Y:S04]  /*14180*/  LDG.E.U16 R20, [R20.64] ;  /* 0x0000000414147981 */ /* 0x010f28000c1e1500 */
[----:B0-----:R-:W2:Y:S01]  /*14190*/  LDL.LU.64 R22, [R1+0xed0] ;  /* 0x000ed00001167983 */ /* 0x001ea20000300a00 */
[----:B------:R-:W3:Y:S03]  /*141a0*/  LDL.LU.64 R4, [R1+0xef0] ;  /* 0x000ef00001047983 */ /* 0x000ee60000300a00 */
[----:B--2---:R-:W2:Y:S04]  /*141b0*/  LDG.E.U16 R22, [R22.64] ;  /* 0x0000000416167981 */ /* 0x004ea8000c1e1500 */
[----:B---3--:R0:W-:Y:S04]  /*141c0*/  STL.64 [R1+0x1398], R4 ;  /* 0x0013980401007387 */ /* 0x0081e80000100a00 */
[----:B0-----:R-:W3:Y:S04]  /*141d0*/  LDL.LU.64 R4, [R1+0xee8] ;  /* 0x000ee80001047983 */ /* 0x001ee80000300a00 */
[----:B---3--:R0:W-:Y:S04]  /*141e0*/  STL.64 [R1+0x13a0], R4 ;  /* 0x0013a00401007387 */ /* 0x0081e80000100a00 */
[----:B0-----:R-:W3:Y:S04]  /*141f0*/  LDL.LU.64 R4, [R1+0xee0] ;  /* 0x000ee00001047983 */ /* 0x001ee80000300a00 */
[----:B---3--:R0:W-:Y:S04]  /*14200*/  STL.64 [R1+0x13a8], R4 ;  /* 0x0013a80401007387 */ /* 0x0081e80000100a00 */
[----:B0-----:R-:W3:Y:S01]  /*14210*/  LDL.LU.64 R4, [R1+0xed8] ;  /* 0x000ed80001047983 */ /* 0x001ee20000300a00 */
[----:B------:R-:W2:Y:S03]  /*14220*/  LDL.LU.64 R26, [R1+0xf00] ;  /* 0x000f0000011a7983 */ /* 0x000ea60000300a00 */
[----:B--2---:R0:W-:Y:S04]  /*14230*/  STL.64 [R1+0x1390], R26 ;  /* 0x0013901a01007387 */ /* 0x0041e80000100a00 */
[----:B0-----:R-:W2:Y:S01]  /*14240*/  LDL.LU.64 R26, [R1+0xef8] ;  /* 0x000ef800011a7983 */ /* 0x001ea20000300a00 */
[----:B------:R0:W-:Y:S03]  /*14250*/  STL [R1+0xf4], R17 ;  /* 0x0000f41101007387 */ /* 0x0001e60000100800 */
[----:B0-----:R0:W2:Y:S01]  /*14260*/  LDG.E.U16 R17, [R24.64] ;  /* 0x0000000418117981 */ /* 0x0010a2000c1e1500 */
[----:B-----5:R1:W-:Y:S03]  /*14270*/  STL [R1+0xe0], R15 ;  /* 0x0000e00f01007387 */ /* 0x0203e60000100800 */
[----:B-1----:R-:W5:Y:S01]  /*14280*/  LDL.LU.64 R14, [R1+0xf28] ;  /* 0x000f2800010e7983 */ /* 0x002f620000300a00 */
[----:B0-----:R-:W3:Y:S02]  /*14290*/  LDL.LU.64 R24, [R1+0xf30] ;  /* 0x000f300001187983 */ /* 0x001ee40000300a00 */
[----:B------:R0:W-:Y:S02]  /*142a0*/  STL [R1+0xcc], R13 ;  /* 0x0000cc0d01007387 */ /* 0x0001e40000100800 */
[----:B0-----:R-:W3:Y:S01]  /*142b0*/  LDL.LU.64 R12, [R1+0xf38] ;  /* 0x000f3800010c7983 */ /* 0x001ee20000300a00 */
[----:B------:R-:W-:Y:S02]  /*142c0*/  STL [R1+0xa4], R11 ;  /* 0x0000a40b01007387 */ /* 0x000fe40000100800 */
[----:B------:R0:W-:Y:S02]  /*142d0*/  STL [R1+0xb8], R10 ;  /* 0x0000b80a01007387 */ /* 0x0001e40000100800 */
[----:B0-----:R-:W4:Y:S01]  /*142e0*/  LDL.LU.64 R10, [R1+0xf40] ;  /* 0x000f4000010a7983 */ /* 0x001f220000300a00 */
[----:B------:R0:W-:Y:S03]  /*142f0*/  STL [R1+0x90], R9 ;  /* 0x0000900901007387 */ /* 0x0001e60000100800 */
[----:B0-----:R-:W4:Y:S01]  /*14300*/  LDL.LU.64 R8, [R1+0xf48] ;  /* 0x000f480001087983 */ /* 0x001f220000300a00 */
[----:B------:R0:W-:Y:S03]  /*14310*/  STL [R1+0x7c], R7 ;  /* 0x00007c0701007387 */ /* 0x0001e60000100800 */
[----:B0-----:R-:W4:Y:S01]  /*14320*/  LDL.LU.64 R6, [R1+0xf50] ;  /* 0x000f500001067983 */ /* 0x001f220000300a00 */
[----:B------:R-:W-:Y:S02]  /*14330*/  STL [R1+0x54], R29 ;  /* 0x0000541d01007387 */ /* 0x000fe40000100800 */
[----:B------:R0:W-:Y:S02]  /*14340*/  STL [R1+0x68], R28 ;  /* 0x0000681c01007387 */ /* 0x0001e40000100800 */
[----:B0-----:R-:W4:Y:S04]  /*14350*/  LDL.LU.64 R28, [R1+0xf58] ;  /* 0x000f5800011c7983 */ /* 0x001f280000300a00 */
[----:B--2---:R-:W-:Y:S01]  /*14360*/  STL [R1+0x12e8], R17 ;  /* 0x0012e81101007387 */ /* 0x004fe20000100800 */
[----:B------:R0:W-:Y:S03]  /*14370*/  STL [R1+0x40], R16 ;  /* 0x0000401001007387 */ /* 0x0001e60000100800 */
[----:B0-----:R-:W2:Y:S01]  /*14380*/  LDL.LU.64 R16, [R1+0xf20] ;  /* 0x000f200001107983 */ /* 0x001ea20000300a00 */
[----:B------:R-:W-:Y:S02]  /*14390*/  STL [R1+0x18], R3 ;  /* 0x0000180301007387 */ /* 0x000fe40000100800 */
[----:B------:R0:W-:Y:S01]  /*143a0*/  STL [R1+0x2c], R2 ;  /* 0x00002c0201007387 */ /* 0x0001e20000100800 */
[----:B-----5:R3:W5:Y:S04]  /*143b0*/  LDG.E.U16 R15, [R14.64] ;  /* 0x000000040e0f7981 */ /* 0x020768000c1e1500 */
[----:B0-----:R-:W5:Y:S01]  /*143c0*/  LDL.LU.64 R2, [R1+0xf60] ;  /* 0x000f600001027983 */ /* 0x001f620000300a00 */
[----:B------:R0:W-:Y:S03]  /*143d0*/  STL [R1+0x12ec], R18 ;  /* 0x0012ec1201007387 */ /* 0x0001e60000100800 */
[----:B---3--:R1:W3:Y:S04]  /*143e0*/  LDG.E.U16 R14, [R24.64] ;  /* 0x00000004180e7981 */ /* 0x0082e8000c1e1500 */
[----:B------:R1:W3:Y:S04]  /*143f0*/  LDG.E.U16 R12, [R12.64] ;  /* 0x000000040c0c7981 */ /* 0x0002e8000c1e1500 */
[----:B0-----:R-:W3:Y:S04]  /*14400*/  LDL.LU.64 R18, [R1+0xeb8] ;  /* 0x000eb80001127983 */ /* 0x001ee80000300a00 */
[----:B----4-:R0:W4:Y:S04]  /*14410*/  LDG.E.U16 R10, [R10.64] ;  /* 0x000000040a0a7981 */ /* 0x010128000c1e1500 */
[----:B--2---:R2:W2:Y:S04]  /*14420*/  LDG.E.U16 R16, [R16.64] ;  /* 0x0000000410107981 */ /* 0x0044a8000c1e1500 */
[----:B---3--:R-:W3:Y:S04]  /*14430*/  LDG.E.U16 R19, [R18.64] ;  /* 0x0000000412137981 */ /* 0x008ee8000c1e1500 */
[----:B---3--:R3:W-:Y:S04]  /*14440*/  STL [R1+0x12f0], R19 ;  /* 0x0012f01301007387 */ /* 0x0087e80000100800 */
[----:B---3--:R-:W3:Y:S01]  /*14450*/  LDL.LU.64 R18, [R1+0xf18] ;  /* 0x000f180001127983 */ /* 0x008ee20000300a00 */
[----:B------:R0:W-:Y:S02]  /*14460*/  STL [R1+0x12f4], R20 ;  /* 0x0012f41401007387 */ /* 0x0001e40000100800 */
[----:B------:R1:W-:Y:S01]  /*14470*/  STL [R1+0x4], R0 ;  /* 0x0000040001007387 */ /* 0x0003e20000100800 */
[----:B0-----:R-:W2:Y:S04]  /*14480*/  LDL.LU.64 R20, [R1+0xec8] ;  /* 0x000ec80001147983 */ /* 0x001ea80000300a00 */
[----:B-1----:R0:W4:Y:S04]  /*14490*/  LDG.E.U16 R0, [R4.64] ;  /* 0x0000000404007981 */ /* 0x002128000c1e1500 */
[----:B---3--:R1:W3:Y:S04]  /*144a0*/  LDG.E.U16 R18, [R18.64] ;  /* 0x0000000412127981 */ /* 0x0082e8000c1e1500 */
[----:B-1----:R1:W3:Y:S04]  /*144b0*/  LDG.E.U16 R19, [R8.64] ;  /* 0x0000000408137981 */ /* 0x0022e8000c1e1500 */
[----:B--2---:R-:W2:Y:S04]  /*144c0*/  LDG.E.U16 R21, [R20.64] ;  /* 0x0000000414157981 */ /* 0x004ea8000c1e1500 */
[----:B--2---:R2:W-:Y:S04]  /*144d0*/  STL [R1+0x12f8], R21 ;  /* 0x0012f81501007387 */ /* 0x0045e80000100800 */
[----:B--2---:R-:W2:Y:S01]  /*144e0*/  LDL.LU.64 R20, [R1+0xf10] ;  /* 0x000f100001147983 */ /* 0x004ea20000300a00 */
[----:B------:R0:W-:Y:S03]  /*144f0*/  STL [R1+0x12fc], R22 ;  /* 0x0012fc1601007387 */ /* 0x0001e60000100800 */
[----:B0-----:R-:W3:Y:S01]  /*14500*/  LDL.LU.64 R22, [R1+0xf08] ;  /* 0x000f080001167983 */ /* 0x001ee20000300a00 */
[----:B------:R-:W3:Y:S02]  /*14510*/  LDL.LU.64 R4, [R1+0x13a8] ;  /* 0x0013a80001047983 */ /* 0x000ee40000300a00 */
[----:B----4-:R3:W-:Y:S01]  /*14520*/  STL [R1+0x168], R0 ;  /* 0x0001680001007387 */ /* 0x0107e20000100800 */
[----:B--2---:R-:W2:Y:S04]  /*14530*/  LDG.E.U16 R21, [R20.64] ;  /* 0x0000000414157981 */ /* 0x004ea8000c1e1500 */
[----:B---3--:R0:W3:Y:S04]  /*14540*/  LDG.E.U16 R0, [R4.64] ;  /* 0x0000000404007981 */ /* 0x0080e8000c1e1500 */
        /* <DEDUP_REMOVED lines=9> */
[----:B0-----:R-:W2:Y:S04]  /*145e0*/  LDL.LU.64 R26, [R1+0x1390] ;  /* 0x00139000011a7983 */ /* 0x001ea80000300a00 */
[----:B---3--:R2:W-:Y:S04]  /*145f0*/  STL [R1+0x118], R0 ;  /* 0x0001180001007387 */ /* 0x0085e80000100800 */
[----:B--2---:R0:W2:Y:S04]  /*14600*/  LDG.E.U16 R0, [R26.64] ;  /* 0x000000041a007981 */ /* 0x0040a8000c1e1500 */
[----:B0-----:R-:W3:Y:S04]  /*14610*/  LDL.LU R27, [R1+0x1388] ;  /* 0x00138800011b7983 */ /* 0x001ee80000300800 */
[----:B------:R0:W3:Y:S04]  /*14620*/  LDG.E.U16 R26, [R22.64] ;  /* 0x00000004161a7981 */ /* 0x0000e8000c1e1500 */
[----:B0-----:R-:W3:Y:S01]  /*14630*/  LDL.LU.64 R22, [R1+0xf70] ;  /* 0x000f700001167983 */ /* 0x001ee20000300a00 */
[----:B------:R-:W4:Y:S03]  /*14640*/  LDL.LU.64 R24, [R1+0xf78] ;  /* 0x000f780001187983 */ /* 0x000f260000300a00 */
[----:B--2---:R0:W-:Y:S04]  /*14650*/  STL [R1+0x104], R0 ;  /* 0x0001040001007387 */ /* 0x0041e80000100800 */
[----:B0-----:R5:W2:Y:S04]  /*14660*/  LDG.E.U16 R0, [R6.64] ;  /* 0x0000000406007981 */ /* 0x001aa8000c1e1500 */
[----:B---3--:R-:W3:Y:S04]  /*14670*/  LDG.E.U16 R23, [R22.64] ;  /* 0x0000000416177981 */ /* 0x008ee8000c1e1500 */
[----:B----4-:R-:W4:Y:S04]  /*14680*/  LDG.E.U16 R24, [R24.64] ;  /* 0x0000000418187981 */ /* 0x010f28000c1e1500 */
[----:B------:R0:W-:Y:S01]  /*14690*/  STL [R1+0xf0], R26 ;  /* 0x0000f01a01007387 */ /* 0x0001e20000100800 */
[----:B------:R1:W-:Y:S03]  /*146a0*/  STL [R1+0xdc], R21 ;  /* 0x0000dc1501007387 */ /* 0x0003e60000100800 */
[----:B-----5:R5:W4:Y:S04]  /*146b0*/  LDG.E.U16 R7, [R2.64] ;  /* 0x0000000402077981 */ /* 0x020b28000c1e1500 */
[----:B0-----:R0:W4:Y:S04]  /*146c0*/  LDG.E.U16 R26, [R28.64] ;  /* 0x000000041c1a7981 */ /* 0x001128000c1e1500 */
[----:B-1----:R-:W4:Y:S01]  /*146d0*/  LDL.LU.64 R20, [R1+0xf90] ;  /* 0x000f900001147983 */ /* 0x002f220000300a00 */
[----:B------:R1:W-:Y:S03]  /*146e0*/  STL [R1+0xc8], R18 ;  /* 0x0000c81201007387 */ /* 0x0003e60000100800 */
[----:B-1----:R-:W4:Y:S01]  /*146f0*/  LDL.LU R18, [R1+0x304] ;  /* 0x0003040001127983 */ /* 0x002f220000300800 */
[----:B------:R-:W4:Y:S02]  /*14700*/  LDL.LU R17, [R1+0x2fc] ;  /* 0x0002fc0001117983 */ /* 0x000f240000300800 */
[----:B------:R1:W-:Y:S02]  /*14710*/  STL [R1+0xb4], R16 ;  /* 0x0000b41001007387 */ /* 0x0003e40000100800 */
[----:B-1----:R-:W4:Y:S01]  /*14720*/  LDL.LU R16, [R1+0x2f4] ;  /* 0x0002f40001107983 */ /* 0x002f220000300800 */
[----:B------:R1:W-:Y:S03]  /*14730*/  STL [R1+0xa0], R15 ;  /* 0x0000a00f01007387 */ /* 0x0003e60000100800 */
[----:B-1----:R-:W4:Y:S01]  /*14740*/  LDL.LU R15, [R1+0x2ec] ;  /* 0x0002ec00010f7983 */ /* 0x002f220000300800 */
[----:B------:R1:W-:Y:S03]  /*14750*/  STL [R1+0x8c], R14 ;  /* 0x00008c0e01007387 */ /* 0x0003e60000100800 */
[----:B-1----:R-:W4:Y:S01]  /*14760*/  LDL.LU R14, [R1+0x2e4] ;  /* 0x0002e400010e7983 */ /* 0x002f220000300800 */
[----:B------:R-:W4:Y:S02]  /*14770*/  LDL.LU R13, [R1+0x2dc] ;  /* 0x0002dc00010d7983 */ /* 0x000f240000300800 */
[----:B------:R1:W-:Y:S02]  /*14780*/  STL [R1+0x78], R12 ;  /* 0x0000780c01007387 */ /* 0x0003e40000100800 */
[----:B-1----:R-:W4:Y:S01]  /*14790*/  LDL.LU R12, [R1+0x2d4] ;  /* 0x0002d400010c7983 */ /* 0x002f220000300800 */
[----:B------:R-:W4:Y:S02]  /*147a0*/  LDL.LU R11, [R1+0x2cc] ;  /* 0x0002cc00010b7983 */ /* 0x000f240000300800 */
[----:B------:R1:W-:Y:S02]  /*147b0*/  STL [R1+0x64], R10 ;  /* 0x0000640a01007387 */ /* 0x0003e40000100800 */
[----:B-1----:R-:W4:Y:S01]  /*147c0*/  LDL.LU R10, [R1+0x2c4] ;  /* 0x0002c400010a7983 */ /* 0x002f220000300800 */
[----:B------:R-:W4:Y:S02]  /*147d0*/  LDL.LU R9, [R1+0x2b8] ;  /* 0x0002b80001097983 */ /* 0x000f240000300800 */
[----:B------:R-:W4:Y:S02]  /*147e0*/  LDL.LU R8, [R1+0x2ac] ;  /* 0x0002ac0001087983 */ /* 0x000f240000300800 */
[----:B------:R-:W4:Y:S01]  /*147f0*/  LDL.LU R6, [R1+0x2a0] ;  /* 0x0002a00001067983 */ /* 0x000f220000300800 */
[----:B0-----:R-:W4:Y:S01]  /*14800*/  LDL.LU R28, [R1+0x294] ;  /* 0x00029400011c7983 */ /* 0x001f220000300800 */
[----:B------:R0:W-:Y:S02]  /*14810*/  STL [R1+0x50], R19 ;  /* 0x0000501301007387 */ /* 0x0001e40000100800 */
[----:B-----5:R-:W5:Y:S02]  /*14820*/  LDL.LU R2, [R1+0x288] ;  /* 0x0002880001027983 */ /* 0x020f640000300800 */
[----:B------:R-:W5:Y:S01]  /*14830*/  LDL.LU R3, [R1+0x27c] ;  /* 0x00027c0001037983 */ /* 0x000f620000300800 */
[----:B0-----:R0:W5:Y:S04]  /*14840*/  LDG.E.U16 R19, [R4.64] ;  /* 0x0000000404137981 */ /* 0x001168000c1e1500 */
[----:B0-----:R-:W5:Y:S04]  /*14850*/  LDL.LU R4, [R1+0x270] ;  /* 0x0002700001047983 */ /* 0x001f680000300800 */
[----:B--2---:R0:W-:Y:S04]  /*14860*/  STL [R1+0x3c], R0 ;  /* 0x00003c0001007387 */ /* 0x0041e80000100800 */
[----:B0-----:R-:W2:Y:S01]  /*14870*/  LDL.LU R0, [R1+0x264] ;  /* 0x0002640001007983 */ /* 0x001ea20000300800 */
[----:B------:R-:W2:Y:S02]  /*14880*/  LDL.LU R5, [R1+0x258] ;  /* 0x0002580001057983 */ /* 0x000ea40000300800 */
[----:B------:R-:W2:Y:S02]  /*14890*/  LDL.LU R29, [R1+0x24c] ;  /* 0x00024c00011d7983 */ /* 0x000ea40000300800 */
[----:B---3--:R0:W-:Y:S02]  /*148a0*/  STL [R1+0x12c8], R23 ;  /* 0x0012c81701007387 */ /* 0x0081e40000100800 */
[----:B0-----:R-:W3:Y:S01]  /*148b0*/  LDL.LU.64 R22, [R1+0xf88] ;  /* 0x000f880001167983 */ /* 0x001ee20000300a00 */
[----:B----4-:R0:W-:Y:S03]  /*148c0*/  STL [R1+0x12cc], R24 ;  /* 0x0012cc1801007387 */ /* 0x0101e60000100800 */
[----:B0-----:R-:W4:Y:S04]  /*148d0*/  LDL.LU.64 R24, [R1+0xf80] ;  /* 0x000f800001187983 */ /* 0x001f280000300a00 */
[----:B----4-:R-:W4:Y:S04]  /*148e0*/  LDG.E.U16 R25, [R24.64] ;  /* 0x0000000418197981 */ /* 0x010f28000c1e1500 */
[----:B----4-:R-:W-:Y:S01]  /*148f0*/  STL [R1+0x12d0], R25 ;  /* 0x0012d01901007387 */ /* 0x010fe20000100800 */
[----:B------:R3:W-:Y:S02]  /*14900*/  STL [R1+0x28], R26 ;  /* 0x0000281a01007387 */ /* 0x0007e40000100800 */
[----:B------:R0:W-:Y:S01]  /*14910*/  STL [R1+0x14], R7 ;  /* 0x0000140701007387 */ /* 0x0001e20000100800 */
[----:B---3--:R-:W3:Y:S01]  /*14920*/  LDG.E.U16 R26, [R22.64] ;  /* 0x00000004161a7981 */ /* 0x008ee2000c1e1500 */
[----:B0-----:R-:W-:-:S02]  /*14930*/  LOP3.LUT R7, R27, 0x30, RZ, 0x3c, !PT ;  /* 0x000000301b077812 */ /* 0x001fc400078e3cff */
[----:B------:R-:W4:Y:S03]  /*14940*/  LDG.E.U16 R27, [R20.64] ;  /* 0x00000004141b7981 */ /* 0x000f26000c1e1500 */
[----:B------:R-:W-:Y:S01]  /*14950*/  STS.U16 [R7+0x8600], R18 ;  /* 0x0086001207007388 */ /* 0x000fe20000000400 */
[----:B------:R-:W-:Y:S02]  /*14960*/  STS.U16 [R7+0x9600], R17 ;  /* 0x0096001107007388 */ /* 0x000fe40000000400 */
[----:B------:R-:W-:Y:S02]  /*14970*/  STS.U16 [R7+0xa600], R16 ;  /* 0x00a6001007007388 */ /* 0x000fe40000000400 */
[----:B------:R-:W-:Y:S01]  /*14980*/  STS.U16 [R7+0xb600], R15 ;  /* 0x00b6000f07007388 */ /* 0x000fe20000000400 */
[----:B------:R-:W-:Y:S01]  /*14990*/  STS.U16 [R7+0xc600], R14 ;  /* 0x00c6000e07007388 */ /* 0x000fe20000000400 */
[----:B------:R-:W-:Y:S02]  /*149a0*/  STS.U16 [R7+0xd600], R13 ;  /* 0x00d6000d07007388 */ /* 0x000fe40000000400 */
[----:B------:R-:W-:Y:S02]  /*149b0*/  STS.U16 [R7+0xe600], R12 ;  /* 0x00e6000c07007388 */ /* 0x000fe40000000400 */
[----:B------:R-:W-:Y:S01]  /*149c0*/  STS.U16 [R7+0xf600], R11 ;  /* 0x00f6000b07007388 */ /* 0x000fe20000000400 */
[----:B------:R-:W-:Y:S01]  /*149d0*/  STS.U16 [R7+0x10600], R10 ;  /* 0x0106000a07007388 */ /* 0x000fe20000000400 */
[----:B------:R-:W-:Y:S02]  /*149e0*/  STS.U16 [R7+0x11600], R9 ;  /* 0x0116000907007388 */ /* 0x000fe40000000400 */
[----:B------:R0:W-:Y:S02]  /*149f0*/  STS.U16 [R7+0x12600], R8 ;  /* 0x0126000807007388 */ /* 0x0001e40000000400 */
[----:B------:R1:W-:Y:S01]  /*14a00*/  STS.U16 [R7+0x13600], R6 ;  /* 0x0136000607007388 */ /* 0x0003e20000000400 */
[----:B------:R-:W-:Y:S01]  /*14a10*/  STS.U16 [R7+0x14600], R28 ;  /* 0x0146001c07007388 */ /* 0x000fe20000000400 */
[----:B-----5:R5:W-:Y:S03]  /*14a20*/  STS.U16 [R7+0x15600], R2 ;  /* 0x0156000207007388 */ /* 0x020be60000000400 */
[----:B---3--:R-:W-:Y:S01]  /*14a30*/  STL [R1+0x12d4], R26 ;  /* 0x0012d41a01007387 */ /* 0x008fe20000100800 */
[----:B----4-:R-:W-:Y:S02]  /*14a40*/  STL [R1+0x12d8], R27 ;  /* 0x0012d81b01007387 */ /* 0x010fe40000100800 */
[----:B------:R-:W-:Y:S02]  /*14a50*/  STL [R1], R19 ;  /* 0x0000001301007387 */ /* 0x000fe40000100800 */
[----:B0-----:R-:W3:Y:S01]  /*14a60*/  LDL.LU R8, [R1+0x240] ;  /* 0x0002400001087983 */ /* 0x001ee20000300800 */
[----:B-1----:R-:W4:Y:S01]  /*14a70*/  LDL.LU R6, [R1+0x234] ;  /* 0x0002340001067983 */ /* 0x002f220000300800 */
[----:B-----5:R-:W5:Y:S03]  /*14a80*/  LDL.LU R2, [R1+0x21c] ;  /* 0x00021c0001027983 */ /* 0x020f660000300800 */
[----:B------:R-:W-:Y:S01]  /*14a90*/  STS.U16 [R7+0x16600], R3 ;  /* 0x0166000307007388 */ /* 0x000fe20000000400 */
[----:B------:R-:W-:Y:S02]  /*14aa0*/  STS.U16 [R7+0x17600], R4 ;  /* 0x0176000407007388 */ /* 0x000fe40000000400 */
[----:B--2---:R-:W-:Y:S02]  /*14ab0*/  STS.U16 [R7+0x18600], R0 ;  /* 0x0186000007007388 */ /* 0x004fe40000000400 */
[----:B------:R-:W-:Y:S01]  /*14ac0*/  STS.U16 [R7+0x19600], R5 ;  /* 0x0196000507007388 */ /* 0x000fe20000000400 */
[----:B------:R-:W-:Y:S04]  /*14ad0*/  STS.U16 [R7+0x1a600], R29 ;  /* 0x01a6001d07007388 */ /* 0x000fe80000000400 */
[----:B-----5:R0:W-:Y:S04]  /*14ae0*/  STL [R1+0x1384], R2 ;  /* 0x0013840201007387 */ /* 0x0201e80000100800 */
[----:B0-----:R-:W2:Y:S01]  /*14af0*/  LDL.LU R2, [R1+0x228] ;  /* 0x0002280001027983 */ /* 0x001ea20000300800 */
[----:B------:R-:W5:Y:S02]  /*14b00*/  LDL.LU R3, [R1+0x210] ;  /* 0x0002100001037983 */ /* 0x000f640000300800 */
[----:B------:R-:W5:Y:S02]  /*14b10*/  LDL.LU R4, [R1+0x204] ;  /* 0x0002040001047983 */ /* 0x000f640000300800 */
[----:B------:R-:W5:Y:S01]  /*14b20*/  LDL.LU R0, [R1+0x1f0] ;  /* 0x0001f00001007983 */ /* 0x000f620000300800 */
[----:B------:R-:W5:Y:S01]  /*14b30*/  LDL.LU R5, [R1+0x1e8] ;  /* 0x0001e80001057983 */ /* 0x000f620000300800 */
        /* <DEDUP_REMOVED lines=19> */
[----:B------:R-:W5:Y:S04]  /*14c70*/  LDL.LU R10, [R1+0x4c] ;  /* 0x00004c00010a7983 */ /* 0x000f680000300800 */
[----:B---3--:R0:W-:Y:S01]  /*14c80*/  STS.U16 [R7+0x1b600], R8 ;  /* 0x01b6000807007388 */ /* 0x0081e20000000400 */
[----:B------:R-:W3:Y:S02]  /*14c90*/  LDL.LU R9, [R1+0x38] ;  /* 0x0000380001097983 */ /* 0x000ee40000300800 */
[----:B----4-:R1:W-:Y:S01]  /*14ca0*/  STS.U16 [R7+0x1c600], R6 ;  /* 0x01c6000607007388 */ /* 0x0103e20000000400 */
[----:B0-----:R-:W3:Y:S01]  /*14cb0*/  LDL.LU R8, [R1+0x24] ;  /* 0x0000240001087983 */ /* 0x001ee20000300800 */
[----:B-1----:R-:W3:Y:S03]  /*14cc0*/  LDL.LU R6, [R1+0x10] ;  /* 0x0000100001067983 */ /* 0x002ee60000300800 */
[----:B--2---:R0:W-:Y:S04]  /*14cd0*/  STS.U16 [R7+0x1d600], R2 ;  /* 0x01d6000207007388 */ /* 0x0041e80000000400 */
[----:B0-----:R-:W2:Y:S04]  /*14ce0*/  LDL.LU R2, [R1+0x1384] ;  /* 0x0013840001027983 */ /* 0x001ea80000300800 */
[----:B--2---:R0:W-:Y:S01]  /*14cf0*/  STS.U16 [R7+0x1e600], R2 ;  /* 0x01e6000207007388 */ /* 0x0041e20000000400 */
[----:B-----5:R1:W-:Y:S02]  /*14d00*/  STS.U16 [R7+0x1f600], R3 ;  /* 0x01f6000307007388 */ /* 0x0203e40000000400 */
[----:B------:R2:W-:Y:S02]  /*14d10*/  STS.U16 [R7+0x20600], R4 ;  /* 0x0206000407007388 */ /* 0x0005e40000000400 */
[----:B------:R5:W-:Y:S01]  /*14d20*/  STS.U16 [R7+0x21600], R0 ;  /* 0x0216000007007388 */ /* 0x000be20000000400 */
[----:B------:R3:W-:Y:S01]  /*14d30*/  STS.U16 [R7+0x22600], R5 ;  /* 0x0226000507007388 */ /* 0x0007e20000000400 */
[----:B------:R3:W-:Y:S03]  /*14d40*/  STS.U16 [R7+0x23600], R29 ;  /* 0x0236001d07007388 */ /* 0x0007e60000000400 */
[----:B0-----:R-:W4:Y:S01]  /*14d50*/  LDL.LU R2, [R1+0x1380] ;  /* 0x0013800001027983 */ /* 0x001f220000300800 */
[----:B-1----:R-:W4:Y:S02]  /*14d60*/  LDL.LU R3, [R1+0x137c] ;  /* 0x00137c0001037983 */ /* 0x002f240000300800 */
[----:B--2---:R-:W2:Y:S02]  /*14d70*/  LDL.LU R4, [R1+0x1378] ;  /* 0x0013780001047983 */ /* 0x004ea40000300800 */
[----:B-----5:R-:W5:Y:S01]  /*14d80*/  LDL.LU R0, [R1+0x1374] ;  /* 0x0013740001007983 */ /* 0x020f620000300800 */
[----:B---3--:R-:W3:Y:S01]  /*14d90*/  LDL.LU R5, [R1+0x1370] ;  /* 0x0013700001057983 */ /* 0x008ee20000300800 */
[----:B------:R-:W2:Y:S03]  /*14da0*/  LDL.LU R29, [R1+0x136c] ;  /* 0x00136c00011d7983 */ /* 0x000ea60000300800 */
[----:B------:R0:W-:Y:S04]  /*14db0*/  STS.U16 [R7+0x24600], R27 ;  /* 0x0246001b07007388 */ /* 0x0001e80000000400 */
[----:B0-----:R-:W2:Y:S01]  /*14dc0*/  LDL.LU R27, [R1+0x808] ;  /* 0x00080800011b7983 */ /* 0x001ea20000300800 */
        /* <DEDUP_REMOVED lines=14> */
[----:B0-----:R-:W0:Y:S01]  /*14eb0*/  S2R R28, SR_TID.X ;  /* 0x00000000001c7919 */ /* 0x001e220000002100 */
[----:B------:R-:W-:Y:S02]  /*14ec0*/  STS.U16 [R7+0x33600], R13 ;  /* 0x0336000d07007388 */ /* 0x000fe40000000400 */
[----:B------:R1:W-:Y:S02]  /*14ed0*/  STS.U16 [R7+0x34600], R12 ;  /* 0x0346000c07007388 */ /* 0x0003e40000000400 */
[----:B------:R0:W-:Y:S01]  /*14ee0*/  STS.U16 [R7+0x35600], R11 ;  /* 0x0356000b07007388 */ /* 0x0001e20000000400 */
[----:B------:R0:W-:Y:S01]  /*14ef0*/  STS.U16 [R7+0x36600], R10 ;  /* 0x0366000a07007388 */ /* 0x0001e20000000400 */
[----:B------:R-:W-:Y:S02]  /*14f00*/  STS.U16 [R7+0x37600], R9 ;  /* 0x0376000907007388 */ /* 0x000fe40000000400 */
[----:B------:R-:W-:Y:S02]  /*14f10*/  STS.U16 [R7+0x38600], R8 ;  /* 0x0386000807007388 */ /* 0x000fe40000000400 */
[----:B------:R-:W-:Y:S01]  /*14f20*/  STS.U16 [R7+0x39600], R6 ;  /* 0x0396000607007388 */ /* 0x000fe20000000400 */
[----:B0-----:R-:W-:-:S04]  /*14f30*/  LOP3.LUT R28, R28, 0xff, RZ, 0xc0, !PT ;  /* 0x000000ff1c1c7812 */ /* 0x001fc800078ec0ff */
[C---:B------:R-:W-:Y:S01]  /*14f40*/  SHF.L.U32 R24, R28.reuse, 0x1, RZ ;  /* 0x000000011c187819 */ /* 0x040fe200000006ff */
[----:B------:R-:W-:-:S03]  /*14f50*/  IMAD.SHL.U32 R28, R28, 0x2, RZ ;  /* 0x000000021c1c7824 */ /* 0x000fc600078e00ff */
[----:B-1----:R-:W-:Y:S01]  /*14f60*/  LOP3.LUT R12, R24, 0x40, RZ, 0x3c, !PT ;  /* 0x00000040180c7812 */ /* 0x002fe200078e3cff */
[----:B--2---:R0:W-:Y:S01]  /*14f70*/  STL [R1+0x1368], R27 ;  /* 0x0013681b01007387 */ /* 0x0041e20000100800 */
[----:B------:R-:W2:Y:S02]  /*14f80*/  LDL.LU R26, [R1+0x38c] ;  /* 0x00038c00011a7983 */ /* 0x000ea40000300800 */
[----:B------:R-:W2:Y:S02]  /*14f90*/  LDL.LU R25, [R1+0xfac] ;  /* 0x000fac0001197983 */ /* 0x000ea40000300800 */
[----:B------:R-:W2:Y:S01]  /*14fa0*/  LDL.LU R23, [R1+0x9ec] ;  /* 0x0009ec0001177983 */ /* 0x000ea20000300800 */
[----:B------:R-:W2:Y:S01]  /*14fb0*/  LDL.LU R22, [R1+0x9c4] ;  /* 0x0009c40001167983 */ /* 0x000ea20000300800 */
        /* <DEDUP_REMOVED lines=11> */
[----:B0-----:R-:W-:Y:S01]  /*15070*/  LOP3.LUT R27, R28, 0x30, RZ, 0x3c, !PT ;  /* 0x000000301c1b7812 */ /* 0x001fe200078e3cff */
[----:B------:R-:W2:Y:S01]  /*15080*/  LDL.LU R9, [R1+0x878] ;  /* 0x0008780001097983 */ /* 0x000ea20000300800 */
[----:B------:R-:W2:Y:S02]  /*15090*/  LDL.LU R8, [R1+0x848] ;  /* 0x0008480001087983 */ /* 0x000ea40000300800 */
[----:B------:R-:W2:Y:S02]  /*150a0*/  LDL.LU R7, [R1+0x824] ;  /* 0x0008240001077983 */ /* 0x000ea40000300800 */
[----:B------:R-:W2:Y:S01]  /*150b0*/  LDL.LU R6, [R1+0x810] ;  /* 0x0008100001067983 */ /* 0x000ea20000300800 */
[----:B------:R-:W2:Y:S04]  /*150c0*/  LDL.LU R28, [R1+0x410] ;  /* 0x00041000011c7983 */ /* 0x000ea80000300800 */
[----:B------:R0:W-:Y:S01]  /*150d0*/  STS.U16 [R27+0x3a600], R29 ;  /* 0x03a6001d1b007388 */ /* 0x0001e20000000400 */
[----:B---3--:R1:W-:Y:S02]  /*150e0*/  STS.U16 [R27+0x3b600], R5 ;  /* 0x03b600051b007388 */ /* 0x0083e40000000400 */
[----:B-----5:R-:W-:Y:S02]  /*150f0*/  STS.U16 [R27+0x3c600], R0 ;  /* 0x03c600001b007388 */ /* 0x020fe40000000400 */
[----:B------:R-:W-:Y:S01]  /*15100*/  STS.U16 [R27+0x3d600], R4 ;  /* 0x03d600041b007388 */ /* 0x000fe20000000400 */
[----:B----4-:R-:W-:Y:S04]  /*15110*/  STS.U16 [R27+0x3e600], R3 ;  /* 0x03e600031b007388 */ /* 0x010fe80000000400 */
[----:B0-----:R-:W3:Y:S01]  /*15120*/  LDL.LU R29, [R1+0x9b0] ;  /* 0x0009b000011d7983 */ /* 0x001ee20000300800 */
[----:B-1----:R-:W4:Y:S02]  /*15130*/  LDL.LU R5, [R1+0xa84] ;  /* 0x000a840001057983 */ /* 0x002f240000300800 */
[----:B------:R0:W-:Y:S02]  /*15140*/  STL [R1+0x1358], R24 ;  /* 0x0013581801007387 */ /* 0x0001e40000100800 */
[----:B0-----:R-:W5:Y:S01]  /*15150*/  LDL.LU R24, [R1+0x3c4] ;  /* 0x0003c40001187983 */ /* 0x001f620000300800 */
[----:B------:R-:W2:Y:S02]  /*15160*/  LDL.LU R0, [R1+0x9d8] ;  /* 0x0009d80001007983 */ /* 0x000ea40000300800 */
[----:B------:R-:W2:Y:S02]  /*15170*/  LDL.LU R4, [R1+0x840] ;  /* 0x0008400001047983 */ /* 0x000ea40000300800 */
[----:B------:R-:W2:Y:S01]  /*15180*/  LDL.LU R3, [R1+0x308] ;  /* 0x0003080001037983 */ /* 0x000ea20000300800 */
[----:B------:R0:W-:Y:S04]  /*15190*/  STS.U16 [R27+0x3f600], R2 ;  /* 0x03f600021b007388 */ /* 0x0001e80000000400 */
[----:B0-----:R-:W3:Y:S04]  /*151a0*/  LDL.LU R27, [R1+0x1368] ;  /* 0x00136800011b7983 */ /* 0x001ee80000300800 */
[----:B--2---:R-:W-:Y:S01]  /*151b0*/  STS.U16 [R12+0x800], R3 ;  /* 0x000800030c007388 */ /* 0x004fe20000000400 */
[----:B------:R-:W-:Y:S02]  /*151c0*/  STS.U16 [R12+0x1800], R4 ;  /* 0x001800040c007388 */ /* 0x000fe40000000400 */
[----:B------:R-:W-:Y:S02]  /*151d0*/  STS.U16 [R12+0x2800], R0 ;  /* 0x002800000c007388 */ /* 0x000fe40000000400 */
[----:B-----5:R0:W-:Y:S02]  /*151e0*/  STS.U16 [R12+0x3800], R24 ;  /* 0x003800180c007388 */ /* 0x0201e40000000400 */
[----:B0-----:R-:W2:Y:S04]  /*151f0*/  LDL.LU R24, [R1+0x384] ;  /* 0x0003840001187983 */ /* 0x001ea80000300800 */
[----:B--2---:R0:W-:Y:S04]  /*15200*/  STL [R1+0x135c], R24 ;  /* 0x00135c1801007387 */ /* 0x0041e80000100800 */
[----:B0-----:R-:W2:Y:S04]  /*15210*/  LDL.LU R24, [R1+0x3a0] ;  /* 0x0003a00001187983 */ /* 0x001ea80000300800 */
[----:B--2---:R0:W-:Y:S04]  /*15220*/  STL [R1+0x1360], R24 ;  /* 0x0013601801007387 */ /* 0x0041e80000100800 */
[----:B0-----:R-:W2:Y:S04]  /*15230*/  LDL.LU R24, [R1+0x3c0] ;  /* 0x0003c00001187983 */ /* 0x001ea80000300800 */
[----:B----4-:R-:W-:Y:S01]  /*15240*/  STS.U16 [R12+0x4800], R5 ;  /* 0x004800050c007388 */ /* 0x010fe20000000400 */
[----:B---3--:R-:W-:Y:S02]  /*15250*/  STS.U16 [R12+0x5800], R29 ;  /* 0x0058001d0c007388 */ /* 0x008fe40000000400 */
        /* <DEDUP_REMOVED lines=19> */
[----:B------:R-:W-:Y:S03]  /*15390*/  STS.U16 [R12+0x19800], R6 ;  /* 0x019800060c007388 */ /* 0x000fe60000000400 */
[----:B--2---:R0:W-:Y:S04]  /*153a0*/  STL [R1+0x1364], R24 ;  /* 0x0013641801007387 */ /* 0x0041e80000100800 */
[----:B0-----:R-:W2:Y:S01]  /*153b0*/  LDL.LU R24, [R1+0x3e8] ;  /* 0x0003e80001187983 */ /* 0x001ea20000300800 */
[----:B------:R-:W3:Y:S02]  /*153c0*/  LDL.LU R10, [R1+0x36c] ;  /* 0x00036c00010a7983 */ /* 0x000ee40000300800 */
[----:B------:R-:W4:Y:S02]  /*153d0*/  LDL.LU R9, [R1+0x200] ;  /* 0x0002000001097983 */ /* 0x000f240000300800 */
[----:B------:R-:W5:Y:S01]  /*153e0*/  LDL.LU R8, [R1+0x1ec] ;  /* 0x0001ec0001087983 */ /* 0x000f620000300800 */
[----:B------:R-:W3:Y:S04]  /*153f0*/  LDL.LU R7, [R1+0x1c4] ;  /* 0x0001c40001077983 */ /* 0x000ee80000300800 */
[----:B------:R0:W-:Y:S01]  /*15400*/  STS.U16 [R12+0x1a800], R28 ;  /* 0x01a8001c0c007388 */ /* 0x0001e20000000400 */
[----:B------:R-:W3:Y:S03]  /*15410*/  LDL.LU R6, [R1+0x1b4] ;  /* 0x0001b40001067983 */ /* 0x000ee60000300800 */
[----:B0-----:R-:W3:Y:S01]  /*15420*/  LDL.LU R28, [R1+0x1a4] ;  /* 0x0001a400011c7983 */ /* 0x001ee20000300800 */
[----:B------:R-:W3:Y:S02]  /*15430*/  LDL.LU R2, [R1+0x194] ;  /* 0x0001940001027983 */ /* 0x000ee40000300800 */
[----:B------:R-:W3:Y:S02]  /*15440*/  LDL.LU R3, [R1+0x184] ;  /* 0x0001840001037983 */ /* 0x000ee40000300800 */
[----:B------:R-:W3:Y:S01]  /*15450*/  LDL.LU R4, [R1+0x174] ;  /* 0x0001740001047983 */ /* 0x000ee20000300800 */
[----:B------:R-:W3:Y:S01]  /*15460*/  LDL.LU R0, [R1+0x160] ;  /* 0x0001600001007983 */ /* 0x000ee20000300800 */
        /* <DEDUP_REMOVED lines=16> */
[----:B------:R-:W3:Y:S03]  /*15570*/  LDL.LU R11, [R1+0xc] ;  /* 0x00000c00010b7983 */ /* 0x000ee60000300800 */
[----:B--2---:R0:W-:Y:S04]  /*15580*/  STS.U16 [R12+0x1b800], R24 ;  /* 0x01b800180c007388 */ /* 0x0041e80000000400 */
[----:B0-----:R-:W2:Y:S04]  /*15590*/  LDL.LU R24, [R1+0x1364] ;  /* 0x0013640001187983 */ /* 0x001ea80000300800 */
[----:B--2---:R0:W-:Y:S04]  /*155a0*/  STS.U16 [R12+0x1c800], R24 ;  /* 0x01c800180c007388 */ /* 0x0041e80000000400 */
[----:B0-----:R-:W2:Y:S04]  /*155b0*/  LDL.LU R24, [R1+0x1360] ;  /* 0x0013600001187983 */ /* 0x001ea80000300800 */
[----:B--2---:R0:W-:Y:S04]  /*155c0*/  STS.U16 [R12+0x1d800], R24 ;  /* 0x01d800180c007388 */ /* 0x0041e80000000400 */
[----:B0-----:R-:W2:Y:S04]  /*155d0*/  LDL.LU R24, [R1+0x135c] ;  /* 0x00135c0001187983 */ /* 0x001ea80000300800 */
[----:B--2---:R0:W-:Y:S01]  /*155e0*/  STS.U16 [R12+0x1e800], R24 ;  /* 0x01e800180c007388 */ /* 0x0041e20000000400 */
[----:B---3--:R1:W-:Y:S02]  /*155f0*/  STS.U16 [R12+0x1f800], R10 ;  /* 0x01f8000a0c007388 */ /* 0x0083e40000000400 */
[----:B----4-:R2:W-:Y:S02]  /*15600*/  STS.U16 [R12+0x20800], R9 ;  /* 0x020800090c007388 */ /* 0x0105e40000000400 */
[----:B-----5:R3:W-:Y:S01]  /*15610*/  STS.U16 [R12+0x21800], R8 ;  /* 0x021800080c007388 */ /* 0x0207e20000000400 */
[----:B------:R4:W-:Y:S01]  /*15620*/  STS.U16 [R12+0x22800], R7 ;  /* 0x022800070c007388 */ /* 0x0009e20000000400 */
[----:B------:R4:W-:Y:S03]  /*15630*/  STS.U16 [R12+0x23800], R6 ;  /* 0x023800060c007388 */ /* 0x0009e60000000400 */
[----:B0-----:R-:W5:Y:S01]  /*15640*/  LDL.LU R24, [R1+0x1358] ;  /* 0x0013580001187983 */ /* 0x001f620000300800 */
[----:B-1----:R-:W5:Y:S02]  /*15650*/  LDL.LU R10, [R1+0x1354] ;  /* 0x00135400010a7983 */ /* 0x002f640000300800 */
[----:B--2---:R-:W2:Y:S02]  /*15660*/  LDL.LU R9, [R1+0x1350] ;  /* 0x0013500001097983 */ /* 0x004ea40000300800 */
[----:B---3--:R-:W3:Y:S01]  /*15670*/  LDL.LU R8, [R1+0x134c] ;  /* 0x00134c0001087983 */ /* 0x008ee20000300800 */
[----:B----4-:R-:W4:Y:S01]  /*15680*/  LDL.LU R7, [R1+0x1348] ;  /* 0x0013480001077983 */ /* 0x010f220000300800 */
[----:B------:R-:W2:Y:S03]  /*15690*/  LDL.LU R6, [R1+0x1344] ;  /* 0x0013440001067983 */ /* 0x000ea60000300800 */
[----:B------:R0:W-:Y:S01]  /*156a0*/  STS.U16 [R12+0x24800], R28 ;  /* 0x0248001c0c007388 */ /* 0x0001e20000000400 */
[----:B------:R1:W-:Y:S03]  /*156b0*/  STS.U16 [R12+0x25800], R2 ;  /* 0x025800020c007388 */ /* 0x0003e60000000400 */
[----:B0-----:R-:W2:Y:S01]  /*156c0*/  LDL.LU R28, [R1+0x1340] ;  /* 0x00134000011c7983 */ /* 0x001ea20000300800 */
[----:B-1----:R-:W2:Y:S02]  /*156d0*/  LDL.LU R2, [R1+0x7f8] ;  /* 0x0007f80001027983 */ /* 0x002ea40000300800 */
[----:B------:R0:W-:Y:S02]  /*156e0*/  STS.U16 [R12+0x26800], R3 ;  /* 0x026800030c007388 */ /* 0x0001e40000000400 */
[----:B------:R1:W-:Y:S01]  /*156f0*/  STS.U16 [R12+0x27800], R4 ;  /* 0x027800040c007388 */ /* 0x0003e20000000400 */
[----:B------:R-:W-:Y:S01]  /*15700*/  STS.U16 [R12+0x28800], R0 ;  /* 0x028800000c007388 */ /* 0x000fe20000000400 */
[----:B------:R0:W-:Y:S02]  /*15710*/  STS.U16 [R12+0x29800], R5 ;  /* 0x029800050c007388 */ /* 0x0001e40000000400 */
[----:B------:R0:W-:Y:S02]  /*15720*/  STS.U16 [R12+0x2a800], R29 ;  /* 0x02a8001d0c007388 */ /* 0x0001e40000000400 */
[----:B------:R0:W-:Y:S01]  /*15730*/  STS.U16 [R12+0x2b800], R27 ;  /* 0x02b8001b0c007388 */ /* 0x0001e20000000400 */
[----:B------:R0:W-:Y:S01]  /*15740*/  STS.U16 [R12+0x2c800], R26 ;  /* 0x02c8001a0c007388 */ /* 0x0001e20000000400 */
        /* <DEDUP_REMOVED lines=9> */
[----:B------:R-:W-:Y:S02]  /*157e0*/  STS.U16 [R12+0x36800], R15 ;  /* 0x0368000f0c007388 */ /* 0x000fe40000000400 */
[----:B------:R-:W-:Y:S01]  /*157f0*/  STS.U16 [R12+0x37800], R14 ;  /* 0x0378000e0c007388 */ /* 0x000fe20000000400 */
[----:B------:R-:W-:Y:S01]  /*15800*/  STS.U16 [R12+0x38800], R13 ;  /* 0x0388000d0c007388 */ /* 0x000fe20000000400 */
[----:B------:R-:W-:Y:S03]  /*15810*/  STS.U16 [R12+0x39800], R11 ;  /* 0x0398000b0c007388 */ /* 0x000fe60000000400 */
[----:B--2---:R5:W-:Y:S01]  /*15820*/  STL [R1+0x133c], R2 ;  /* 0x00133c0201007387 */ /* 0x004be20000100800 */
[----:B0-----:R-:W2:Y:S02]  /*15830*/  LDL.LU R3, [R1+0x388] ;  /* 0x0003880001037983 */ /* 0x001ea40000300800 */
[----:B-1----:R-:W2:Y:S02]  /*15840*/  LDL.LU R4, [R1+0x328] ;  /* 0x0003280001047983 */ /* 0x002ea40000300800 */
        /* <DEDUP_REMOVED lines=13> */
[C---:B-----5:R-:W-:Y:S01]  /*15920*/  LOP3.LUT R2, R24.reuse, 0x40, RZ, 0x3c, !PT ;  /* 0x0000004018027812 */ /* 0x060fe200078e3cff */
[----:B------:R-:W5:Y:S01]  /*15930*/  LDL.LU R15, [R1+0x350] ;  /* 0x00035000010f7983 */ /* 0x000f620000300800 */
[----:B------:R-:W2:Y:S02]  /*15940*/  LDL.LU R14, [R1+0x34c] ;  /* 0x00034c00010e7983 */ /* 0x000ea40000300800 */
[----:B------:R-:W2:Y:S02]  /*15950*/  LDL.LU R13, [R1+0x348] ;  /* 0x00034800010d7983 */ /* 0x000ea40000300800 */
[----:B------:R-:W2:Y:S01]  /*15960*/  LDL.LU R12, [R1+0x344] ;  /* 0x00034400010c7983 */ /* 0x000ea20000300800 */
[----:B------:R-:W2:Y:S04]  /*15970*/  LDL.LU R11, [R1+0x340] ;  /* 0x00034000010b7983 */ /* 0x000ea80000300800 */
[----:B------:R0:W-:Y:S01]  /*15980*/  STS.U16 [R2+0x3a800], R28 ;  /* 0x03a8001c02007388 */ /* 0x0001e20000000400 */
[----:B------:R1:W-:Y:S02]  /*15990*/  STS.U16 [R2+0x3b800], R6 ;  /* 0x03b8000602007388 */ /* 0x0003e40000000400 */
[----:B----4-:R4:W-:Y:S02]  /*159a0*/  STS.U16 [R2+0x3c800], R7 ;  /* 0x03c8000702007388 */ /* 0x0109e40000000400 */
[----:B---3--:R3:W-:Y:S01]  /*159b0*/  STS.U16 [R2+0x3d800], R8 ;  /* 0x03d8000802007388 */ /* 0x0087e20000000400 */
[----:B------:R3:W-:Y:S01]  /*159c0*/  STS.U16 [R2+0x3e800], R9 ;  /* 0x03e8000902007388 */ /* 0x0007e20000000400 */
[----:B------:R3:W-:Y:S03]  /*159d0*/  STS.U16 [R2+0x3f800], R10 ;  /* 0x03f8000a02007388 */ /* 0x0007e60000000400 */
[----:B0-----:R-:W2:Y:S01]  /*159e0*/  LDL.LU R28, [R1+0x87c] ;  /* 0x00087c00011c7983 */ /* 0x001ea20000300800 */
[----:B-1----:R-:W2:Y:S02]  /*159f0*/  LDL.LU R6, [R1+0xa80] ;  /* 0x000a800001067983 */ /* 0x002ea40000300800 */
[----:B----4-:R-:W4:Y:S02]  /*15a00*/  LDL.LU R7, [R1+0x3b8] ;  /* 0x0003b80001077983 */ /* 0x010f240000300800 */
[----:B---3--:R-:W3:Y:S01]  /*15a10*/  LDL.LU R8, [R1+0x9c8] ;  /* 0x0009c80001087983 */ /* 0x008ee20000300800 */
[----:B------:R-:W2:Y:S01]  /*15a20*/  LDL.LU R9, [R1+0x80c] ;  /* 0x00080c0001097983 */ /* 0x000ea20000300800 */
[----:B------:R-:W2:Y:S02]  /*15a30*/  LDL.LU R2, [R1+0x133c] ;  /* 0x00133c0001027983 */ /* 0x000ea40000300800 */
[----:B------:R-:W2:Y:S01]  /*15a40*/  LDL.LU R10, [R1+0x9dc] ;  /* 0x0009dc00010a7983 */ /* 0x000ea20000300800 */
[----:B------:R-:W-:Y:S01]  /*15a50*/  LOP3.LUT R0, R24, 0x50, RZ, 0x3c, !PT ;  /* 0x0000005018007812 */ /* 0x000fe200078e3cff */
[----:B------:R0:W-:Y:S04]  /*15a60*/  STL [R1+0x132c], R24 ;  /* 0x00132c1801007387 */ /* 0x0001e80000100800 */
[----:B0-----:R-:W2:Y:S04]  /*15a70*/  LDL.LU R24, [R1+0x330] ;  /* 0x0003300001187983 */ /* 0x001ea80000300800 */
[----:B--2---:R0:W-:Y:S04]  /*15a80*/  STL [R1+0x1330], R24 ;  /* 0x0013301801007387 */ /* 0x0041e80000100800 */
[----:B0-----:R-:W2:Y:S04]  /*15a90*/  LDL.LU R24, [R1+0x334] ;  /* 0x0003340001187983 */ /* 0x001ea80000300800 */
[----:B--2---:R0:W-:Y:S04]  /*15aa0*/  STL [R1+0x1334], R24 ;  /* 0x0013341801007387 */ /* 0x0041e80000100800 */
[----:B0-----:R-:W2:Y:S04]  /*15ab0*/  LDL.LU R24, [R1+0x338] ;  /* 0x0003380001187983 */ /* 0x001ea80000300800 */
[----:B------:R-:W-:Y:S01]  /*15ac0*/  STS.U16 [R0+0xa00], R10 ;  /* 0x000a000a00007388 */ /* 0x000fe20000000400 */
[----:B------:R-:W-:Y:S02]  /*15ad0*/  STS.U16 [R0+0x1a00], R9 ;  /* 0x001a000900007388 */ /* 0x000fe40000000400 */
[----:B---3--:R-:W-:Y:S02]  /*15ae0*/  STS.U16 [R0+0x2a00], R8 ;  /* 0x002a000800007388 */ /* 0x008fe40000000400 */
[----:B----4-:R-:W-:Y:S01]  /*15af0*/  STS.U16 [R0+0x3a00], R7 ;  /* 0x003a000700007388 */ /* 0x010fe20000000400 */
        /* <DEDUP_REMOVED lines=18> */
[----:B-----5:R-:W-:Y:S02]  /*15c20*/  STS.U16 [R0+0x16a00], R15 ;  /* 0x016a000f00007388 */ /* 0x020fe40000000400 */
[----:B------:R-:W-:Y:S01]  /*15c30*/  STS.U16 [R0+0x17a00], R14 ;  /* 0x017a000e00007388 */ /* 0x000fe20000000400 */
[----:B--2---:R0:W-:Y:S04]  /*15c40*/  STL [R1+0x1338], R24 ;  /* 0x0013381801007387 */ /* 0x0041e80000100800 */
[----:B0-----:R-:W2:Y:S01]  /*15c50*/  LDL.LU R24, [R1+0x33c] ;  /* 0x00033c0001187983 */ /* 0x001ea20000300800 */
[----:B------:R-:W3:Y:S02]  /*15c60*/  LDL.LU R16, [R1+0x32c] ;  /* 0x00032c0001107983 */ /* 0x000ee40000300800 */
[----:B------:R-:W4:Y:S01]  /*15c70*/  LDL.LU R15, [R1+0x1fc] ;  /* 0x0001fc00010f7983 */ /* 0x000f220000300800 */
[----:B------:R0:W-:Y:S01]  /*15c80*/  STS.U16 [R0+0x18a00], R13 ;  /* 0x018a000d00007388 */ /* 0x0001e20000000400 */
[----:B------:R-:W5:Y:S02]  /*15c90*/  LDL.LU R14, [R1+0x1d0] ;  /* 0x0001d000010e7983 */ /* 0x000f640000300800 */
[----:B------:R1:W-:Y:S02]  /*15ca0*/  STS.U16 [R0+0x19a00], R12 ;  /* 0x019a000c00007388 */ /* 0x0003e40000000400 */
[----:B------:R1:W-:Y:S01]  /*15cb0*/  STS.U16 [R0+0x1aa00], R11 ;  /* 0x01aa000b00007388 */ /* 0x0003e20000000400 */
[----:B0-----:R-:W3:Y:S01]  /*15cc0*/  LDL.LU R13, [R1+0x1c0] ;  /* 0x0001c000010d7983 */ /* 0x001ee20000300800 */
[----:B-1----:R-:W3:Y:S02]  /*15cd0*/  LDL.LU R12, [R1+0x1b0] ;  /* 0x0001b000010c7983 */ /* 0x002ee40000300800 */
        /* <DEDUP_REMOVED lines=59> */
[----:B------:R-:W-:Y:S02]  /*16090*/  STS.U16 [R0+0x35a00], R21 ;  /* 0x035a001500007388 */ /* 0x000fe40000000400 */
        /* <DEDUP_REMOVED lines=113> */
[----:B------:R2:W-:Y:S02]  /*167b0*/  STS.U16 [R0+0x23c00], R18 ;  /* 0x023c001200007388 */ /* 0x0005e40000000400 */
[----:B------:R0:W-:Y:S02]  /*167c0*/  STS.U16 [R0+0x24c00], R17 ;  /* 0x024c001100007388 */ /* 0x0001e40000000400 */
        /* <DEDUP_REMOVED lines=13> */
[----:B------:R-:W-:Y:S04]  /*168a0*/  STS.U16 [R0+0x32c00], R3 ;  /* 0x032c000300007388 */ /* 0x000fe80000000400 */
[----:B0-----:R-:W5:Y:S01]  /*168b0*/  LDL.LU R24, [R1+0x1300] ;  /* 0x0013000001187983 */ /* 0x001f620000300800 */
[----:B------:R-:W-:Y:S02]  /*168c0*/  STS.U16 [R0+0x33c00], R4 ;  /* 0x033c000400007388 */ /* 0x000fe40000000400 */
[----:B-1----:R-:W5:Y:S02]  /*168d0*/  LDL.LU R22, [R1+0x12fc] ;  /* 0x0012fc0001167983 */ /* 0x002f640000300800 */
[----:B------:R-:W-:Y:S01]  /*168e0*/  STS.U16 [R0+0x34c00], R5 ;  /* 0x034c000500007388 */ /* 0x000fe20000000400 */
[----:B--2---:R-:W2:Y:S04]  /*168f0*/  LDL.LU R21, [R1+0x12f8] ;  /* 0x0012f80001157983 */ /* 0x004ea80000300800 */
[----:B------:R-:W-:Y:S01]  /*16900*/  STS.U16 [R0+0x35c00], R29 ;  /* 0x035c001d00007388 */ /* 0x000fe20000000400 */
[----:B---3--:R-:W3:Y:S02]  /*16910*/  LDL.LU R20, [R1+0x12f4] ;  /* 0x0012f40001147983 */ /* 0x008ee40000300800 */
[----:B------:R-:W-:Y:S02]  /*16920*/  STS.U16 [R0+0x36c00], R27 ;  /* 0x036c001b00007388 */ /* 0x000fe40000000400 */
[----:B----4-:R-:W4:Y:S01]  /*16930*/  LDL.LU R19, [R1+0x12f0] ;  /* 0x0012f00001137983 */ /* 0x010f220000300800 */
[----:B------:R-:W-:Y:S04]  /*16940*/  STS.U16 [R0+0x37c00], R26 ;  /* 0x037c001a00007388 */ /* 0x000fe80000000400 */
[----:B------:R-:W2:Y:S01]  /*16950*/  LDL.LU R18, [R1+0x12ec] ;  /* 0x0012ec0001127983 */ /* 0x000ea20000300800 */
[----:B------:R-:W-:Y:S02]  /*16960*/  STS.U16 [R0+0x38c00], R25 ;  /* 0x038c001900007388 */ /* 0x000fe40000000400 */
[----:B------:R-:W2:Y:S02]  /*16970*/  LDL.LU R17, [R1+0x12e8] ;  /* 0x0012e80001117983 */ /* 0x000ea40000300800 */
[----:B------:R0:W-:Y:S02]  /*16980*/  STS.U16 [R0+0x39c00], R23 ;  /* 0x039c001700007388 */ /* 0x0001e40000000400 */
[----:B0-----:R-:W3:Y:S04]  /*16990*/  LDL.LU R23, [R1+0x380] ;  /* 0x0003800001177983 */ /* 0x001ee80000300800 */
[----:B--2---:R-:W-:Y:S01]  /*169a0*/  STS.U16 [R0+0x3ac00], R17 ;  /* 0x03ac001100007388 */ /* 0x004fe20000000400 */
[----:B------:R0:W-:Y:S03]  /*169b0*/  STS.U16 [R0+0x3bc00], R18 ;  /* 0x03bc001200007388 */ /* 0x0001e60000000400 */
[----:B---3--:R5:W-:Y:S01]  /*169c0*/  STL [R1+0x12e4], R23 ;  /* 0x0012e41701007387 */ /* 0x008be20000100800 */
[----:B0-----:R-:W2:Y:S02]  /*169d0*/  LDL.LU R18, [R1+0x9e8] ;  /* 0x0009e80001127983 */ /* 0x001ea40000300800 */
[----:B------:R-:W3:Y:S02]  /*169e0*/  LDL.LU R17, [R1+0x858] ;  /* 0x0008580001117983 */ /* 0x000ee40000300800 */
        /* <DEDUP_REMOVED lines=15> */
[----:B------:R-:W2:Y:S01]  /*16ae0*/  LDL.LU R5, [R1+0x280] ;  /* 0x0002800001057983 */ /* 0x000ea20000300800 */
[C---:B-----5:R-:W-:Y:S01]  /*16af0*/  LOP3.LUT R23, R24.reuse, 0x60, RZ, 0x3c, !PT ;  /* 0x0000006018177812 */ /* 0x060fe200078e3cff */
[----:B------:R-:W5:Y:S01]  /*16b00*/  LDL.LU R29, [R1+0x274] ;  /* 0x00027400011d7983 */ /* 0x000f620000300800 */
[----:B------:R-:W2:Y:S02]  /*16b10*/  LDL.LU R27, [R1+0x268] ;  /* 0x00026800011b7983 */ /* 0x000ea40000300800 */
[----:B------:R-:W2:Y:S01]  /*16b20*/  LDL.LU R26, [R1+0x25c] ;  /* 0x00025c00011a7983 */ /* 0x000ea20000300800 */
[----:B------:R-:W-:Y:S01]  /*16b30*/  LOP3.LUT R0, R24, 0x70, RZ, 0x3c, !PT ;  /* 0x0000007018007812 */ /* 0x000fe200078e3cff */
[----:B------:R-:W2:Y:S01]  /*16b40*/  LDL.LU R25, [R1+0x250] ;  /* 0x0002500001197983 */ /* 0x000ea20000300800 */
[----:B------:R-:W2:Y:S03]  /*16b50*/  LDL.LU R24, [R1+0x244] ;  /* 0x0002440001187983 */ /* 0x000ea60000300800 */
[----:B----4-:R0:W-:Y:S01]  /*16b60*/  STS.U16 [R23+0x3cc00], R19 ;  /* 0x03cc001317007388 */ /* 0x0101e20000000400 */
[----:B------:R1:W-:Y:S02]  /*16b70*/  STS.U16 [R23+0x3dc00], R20 ;  /* 0x03dc001417007388 */ /* 0x0003e40000000400 */
[----:B------:R4:W-:Y:S02]  /*16b80*/  STS.U16 [R23+0x3ec00], R21 ;  /* 0x03ec001517007388 */ /* 0x0009e40000000400 */
[----:B------:R4:W-:Y:S01]  /*16b90*/  STS.U16 [R23+0x3fc00], R22 ;  /* 0x03fc001617007388 */ /* 0x0009e20000000400 */
[----:B0-----:R-:W2:Y:S01]  /*16ba0*/  LDL.LU R19, [R1+0x86c] ;  /* 0x00086c0001137983 */ /* 0x001ea20000300800 */
[----:B-1----:R-:W2:Y:S02]  /*16bb0*/  LDL.LU R20, [R1+0x394] ;  /* 0x0003940001147983 */ /* 0x002ea40000300800 */
[----:B----4-:R-:W4:Y:S02]  /*16bc0*/  LDL.LU R21, [R1+0x3d8] ;  /* 0x0003d80001157983 */ /* 0x010f240000300800 */
[----:B------:R-:W2:Y:S01]  /*16bd0*/  LDL.LU R23, [R1+0x12e4] ;  /* 0x0012e40001177983 */ /* 0x000ea20000300800 */
[----:B----4-:R-:W-:Y:S01]  /*16be0*/  STS.U16 [R0+0xe00], R21 ;  /* 0x000e001500007388 */ /* 0x010fe20000000400 */
[----:B--2---:R-:W-:Y:S02]  /*16bf0*/  STS.U16 [R0+0x1e00], R20 ;  /* 0x001e001400007388 */ /* 0x004fe40000000400 */
[----:B------:R-:W-:Y:S02]  /*16c00*/  STS.U16 [R0+0x2e00], R19 ;  /* 0x002e001300007388 */ /* 0x000fe40000000400 */
[----:B------:R0:W-:Y:S01]  /*16c10*/  STS.U16 [R0+0x3e00], R23 ;  /* 0x003e001700007388 */ /* 0x0001e20000000400 */
[----:B------:R-:W-:Y:S01]  /*16c20*/  STS.U16 [R0+0x4e00], R18 ;  /* 0x004e001200007388 */ /* 0x000fe20000000400 */
        /* <DEDUP_REMOVED lines=17> */
[----:B-----5:R-:W-:Y:S01]  /*16d40*/  STS.U16 [R0+0x16e00], R29 ;  /* 0x016e001d00007388 */ /* 0x020fe20000000400 */
[----:B0-----:R-:W2:Y:S01]  /*16d50*/  LDL.LU R23, [R1+0x238] ;  /* 0x0002380001177983 */ /* 0x001ea20000300800 */
[----:B------:R0:W-:Y:S03]  /*16d60*/  STS.U16 [R0+0x17e00], R27 ;  /* 0x017e001b00007388 */ /* 0x0001e60000000400 */
[----:B0-----:R-:W3:Y:S04]  /*16d70*/  LDL.LU R27, [R1+0x214] ;  /* 0x00021400011b7983 */ /* 0x001ee80000300800 */
[----:B---3--:R0:W-:Y:S04]  /*16d80*/  STL [R1+0x12dc], R27 ;  /* 0x0012dc1b01007387 */ /* 0x0081e80000100800 */
[----:B0-----:R-:W3:Y:S01]  /*16d90*/  LDL.LU R27, [R1+0x220] ;  /* 0x00022000011b7983 */ /* 0x001ee20000300800 */
[----:B------:R-:W-:Y:S02]  /*16da0*/  STS.U16 [R0+0x18e00], R26 ;  /* 0x018e001a00007388 */ /* 0x000fe40000000400 */
[----:B------:R-:W-:Y:S02]  /*16db0*/  STS.U16 [R0+0x19e00], R25 ;  /* 0x019e001900007388 */ /* 0x000fe40000000400 */
[----:B------:R-:W-:Y:S01]  /*16dc0*/  STS.U16 [R0+0x1ae00], R24 ;  /* 0x01ae001800007388 */ /* 0x000fe20000000400 */
[----:B--2---:R-:W-:Y:S04]  /*16dd0*/  STS.U16 [R0+0x1be00], R23 ;  /* 0x01be001700007388 */ /* 0x004fe80000000400 */
[----:B---3--:R0:W-:Y:S04]  /*16de0*/  STL [R1+0x12e0], R27 ;  /* 0x0012e01b01007387 */ /* 0x0081e80000100800 */
[----:B0-----:R-:W2:Y:S01]  /*16df0*/  LDL.LU R27, [R1+0x22c] ;  /* 0x00022c00011b7983 */ /* 0x001ea20000300800 */
[----:B------:R-:W3:Y:S02]  /*16e00*/  LDL.LU R26, [R1+0x208] ;  /* 0x00020800011a7983 */ /* 0x000ee40000300800 */
[----:B------:R-:W4:Y:S02]  /*16e10*/  LDL.LU R29, [R1+0x1f4] ;  /* 0x0001f400011d7983 */ /* 0x000f240000300800 */
[----:B------:R-:W5:Y:S01]  /*16e20*/  LDL.LU R25, [R1+0x1c8] ;  /* 0x0001c80001197983 */ /* 0x000f620000300800 */
        /* <DEDUP_REMOVED lines=23> */
[----:B------:R-:W3:Y:S01]  /*16fa0*/  LDL.LU R5, [R1] ;  /* 0x0000000001057983 */ /* 0x000ee20000300800 */
        /* <DEDUP_REMOVED lines=37> */
[----:B------:R-:W-:Y:S01]  /*17200*/  STS.U16 [R0+0x39e00], R5 ;  /* 0x039e000500007388 */ /* 0x000fe20000000400 */
[----:B0-----:R-:W-:-:S02]  /*17210*/  MOV R2, 0xff800000 ;  /* 0xff80000000027802 */ /* 0x001fc40000000f00 */
[----:B-1----:R-:W-:Y:S01]  /*17220*/  MOV R3, 0xff800000 ;  /* 0xff80000000037802 */ /* 0x002fe20000000f00 */
[----:B--2---:R-:W-:Y:S01]  /*17230*/  STS.U16 [R0+0x3ae00], R23 ;  /* 0x03ae001700007388 */ /* 0x004fe20000000400 */
[----:B----4-:R-:W-:Y:S02]  /*17240*/  STS.U16 [R0+0x3be00], R24 ;  /* 0x03be001800007388 */ /* 0x010fe40000000400 */
[----:B---3--:R-:W-:Y:S02]  /*17250*/  STS.U16 [R0+0x3ce00], R25 ;  /* 0x03ce001900007388 */ /* 0x008fe40000000400 */
[----:B-----5:R-:W-:Y:S01]  /*17260*/  STS.U16 [R0+0x3de00], R26 ;  /* 0x03de001a00007388 */ /* 0x020fe20000000400 */
[----:B------:R-:W-:Y:S01]  /*17270*/  STS.U16 [R0+0x3ee00], R27 ;  /* 0x03ee001b00007388 */ /* 0x000fe20000000400 */
[----:B------:R0:W-:Y:S02]  /*17280*/  STS.U16 [R0+0x3fe00], R29 ;  /* 0x03fe001d00007388 */ /* 0x0001e40000000400 */
[----:B0-----:R-:W-:-:S05]  /*17290*/  MOV R0, 0x3f800000 ;  /* 0x3f80000000007802 */ /* 0x001fca0000000f00 */
[----:B------:R0:W-:Y:S01]  /*172a0*/  STL [R1+0xbf4], R0 ;  /* 0x000bf40001007387 */ /* 0x0001e20000100800 */
[----:B------:R-:W-:Y:S02]  /*172b0*/  STL [R1+0xab8], R3 ;  /* 0x000ab80301007387 */ /* 0x000fe40000100800 */
[----:B------:R-:W-:Y:S02]  /*172c0*/  STL [R1+0xab4], R2 ;  /* 0x000ab40201007387 */ /* 0x000fe40000100800 */
[----:B0-----:R-:W-:-:S05]  /*172d0*/  IMAD.MOV.U32 R0, RZ, RZ, -0x800000 ;  /* 0xff800000ff007424 */ /* 0x001fca00078e00ff */
[----:B------:R-:W-:Y:S01]  /*172e0*/  STL [R1+0xab0], R0 ;  /* 0x000ab00001007387 */ /* 0x000fe20000100800 */
[----:B------:R-:W-:Y:S02]  /*172f0*/  STL [R1+0xaac], R3 ;  /* 0x000aac0301007387 */ /* 0x000fe40000100800 */
[----:B------:R-:W-:Y:S02]  /*17300*/  STL [R1+0xaa8], R2 ;  /* 0x000aa80201007387 */ /* 0x000fe40000100800 */
[----:B------:R-:W-:Y:S01]  /*17310*/  STL [R1+0xaa4], R0 ;  /* 0x000aa40001007387 */ /* 0x000fe20000100800 */
        /* <DEDUP_REMOVED lines=23> */
[----:B------:R0:W-:Y:S01]  /*17490*/  STL [R1+0x76c], R0 ;  /* 0x00076c0001007387 */ /* 0x0001e20000100800 */
[----:B------:R1:W-:Y:S01]  /*174a0*/  STL [R1+0x764], R3 ;  /* 0x0007640301007387 */ /* 0x0003e20000100800 */
[----:B------:R2:W-:Y:S01]  /*174b0*/  STL [R1+0x760], R2 ;  /* 0x0007600201007387 */ /* 0x0005e20000100800 */
[----:B0-----:R-:W-:-:S02]  /*174c0*/  MOV R0, 0x3f800000 ;  /* 0x3f80000000007802 */ /* 0x001fc40000000f00 */
[----:B-1----:R-:W-:Y:S02]  /*174d0*/  MOV R3, 0x3f800000 ;  /* 0x3f80000000037802 */ /* 0x002fe40000000f00 */
[----:B--2---:R-:W-:Y:S01]  /*174e0*/  MOV R2, 0x3f800000 ;  /* 0x3f80000000027802 */ /* 0x004fe20000000f00 */
[----:B------:R-:W-:Y:S02]  /*174f0*/  STL [R1+0xbf8], R0 ;  /* 0x000bf80001007387 */ /* 0x000fe40000100800 */
        /* <DEDUP_REMOVED lines=29> */
[----:B------:R-:W-:Y:S02]  /*176d0*/  STL [R1+0x810], RZ ;  /* 0x000810ff01007387 */ /* 0x000fe40000100800 */
[----:B------:R0:W-:Y:S01]  /*176e0*/  STL [R1+0xd70], R0 ;  /* 0x000d700001007387 */ /* 0x0001e20000100800 */
[----:B------:R1:W-:Y:S01]  /*176f0*/  STL [R1+0x814], RZ ;  /* 0x000814ff01007387 */ /* 0x0003e20000100800 */
[----:B------:R1:W-:Y:S02]  /*17700*/  STL [R1+0x818], RZ ;  /* 0x000818ff01007387 */ /* 0x0003e40000100800 */
[----:B------:R1:W-:Y:S02]  /*17710*/  STL [R1+0x81c], RZ ;  /* 0x00081cff01007387 */ /* 0x0003e40000100800 */
[----:B------:R1:W-:Y:S01]  /*17720*/  STL [R1+0x850], RZ ;  /* 0x000850ff01007387 */ /* 0x0003e20000100800 */
        /* <DEDUP_REMOVED lines=493> */
[----:B------:R1:W-:Y:S03]  /*19600*/  STL [R1+0x9c8], RZ ;  /* 0x0009c8ff01007387 */ /* 0x0003e60000100800 */
[----:B------:R-:W0:Y:S01]  /*19610*/  S2R R28, SR_TID.X ;  /* 0x00000000001c7919 */ /* 0x000e220000002100 */
[----:B------:R1:W-:Y:S02]  /*19620*/  STL [R1+0x9cc], RZ ;  /* 0x0009ccff01007387 */ /* 0x0003e40000100800 */
[----:B------:R1:W-:Y:S02]  /*19630*/  STL [R1+0x9b0], RZ ;  /* 0x0009b0ff01007387 */ /* 0x0003e40000100800 */
[----:B------:R1:W-:Y:S01]  /*19640*/  STL [R1+0x9b4], RZ ;  /* 0x0009b4ff01007387 */ /* 0x0003e20000100800 */
[----:B------:R1:W-:Y:S01]  /*19650*/  STL [R1+0x9b8], RZ ;  /* 0x0009b8ff01007387 */ /* 0x0003e20000100800 */
[----:B------:R1:W-:Y:S03]  /*19660*/  STL [R1+0x9bc], RZ ;  /* 0x0009bcff01007387 */ /* 0x0003e60000100800 */
[----:B------:R-:W2:Y:S01]  /*19670*/  S2R R29, SR_TID.X ;  /* 0x00000000001d7919 */ /* 0x000ea20000002100 */
        /* <DEDUP_REMOVED lines=8> */
[C---:B0-----:R-:W-:Y:S01]  /*19700*/  IMAD.SHL.U32 R0, R28.reuse, 0x4000, RZ ;  /* 0x000040001c007824 */ /* 0x041fe200078e00ff */
[----:B------:R-:W-:-:S04]  /*19710*/  SHF.L.U32 R27, R28, 0x5, RZ ;  /* 0x000000051c1b7819 */ /* 0x000fc800000006ff */
[----:B------:R-:W-:Y:S02]  /*19720*/  LOP3.LUT R0, R0, 0x18000, RZ, 0xc0, !PT ;  /* 0x0001800000007812 */ /* 0x000fe400078ec0ff */
[----:B--2---:R-:W-:-:S04]  /*19730*/  LOP3.LUT R10, R29, 0xff, RZ, 0xc0, !PT ;  /* 0x000000ff1d0a7812 */ /* 0x004fc800078ec0ff */
[----:B------:R-:W-:Y:S01]  /*19740*/  LEA R0, R10, R0, 0x4 ;  /* 0x000000000a007211 */ /* 0x000fe200078e20ff */
[----:B------:R-:W-:Y:S05]  /*19750*/  @!P0 BRA `(.L_x_0) ;  /* 0x0003ac9000008947 */ /* 0x000fea0003800000 */
[----:B-1----:R-:W-:Y:S01]  /*19760*/  SHF.R.S32.HI R0, RZ, 0x4, R28 ;  /* 0x00000004ff007819 */ /* 0x002fe2000001141c */
[----:B------:R-:W0:Y:S01]  /*19770*/  S2R R11, SR_CTAID.Y ;  /* 0x00000000000b7919 */ /* 0x000e220000002600 */
[C---:B------:R-:W-:Y:S01]  /*19780*/  LOP3.LUT R5, R28.reuse, 0x20, RZ, 0xc0, !PT ;  /* 0x000000201c057812 */ /* 0x040fe200078ec0ff */
[C---:B------:R-:W-:Y:S01]  /*19790*/  IMAD.SHL.U32 R21, R28.reuse, 0x2, RZ ;  /* 0x000000021c157824 */ /* 0x040fe200078e00ff */
[----:B------:R-:W-:Y:S02]  /*197a0*/  SHF.L.U32 R6, R28, 0x3, RZ ;  /* 0x000000031c067819 */ /* 0x000fe400000006ff */
[----:B------:R-:W-:Y:S02]  /*197b0*/  SGXT R0, R0, 0x1 ;  /* 0x000000010000781a */ /* 0x000fe40000000200 */
[----:B------:R-:W-:Y:S02]  /*197c0*/  SHF.R.U32.HI R7, RZ, 0x1, R5 ;  /* 0x00000001ff077819 */ /* 0x000fe40000011605 */
[----:B------:R-:W-:-:S02]  /*197d0*/  LOP3.LUT P0, R4, R28, 0x3, RZ, 0xc0, !PT ;  /* 0x000000031c047812 */ /* 0x000fc4000780c0ff */
[----:B------:R-:W-:Y:S02]  /*197e0*/  LOP3.LUT R3, R6, 0x60, RZ, 0xc0, !PT ;  /* 0x0000006006037812 */ /* 0x000fe400078ec0ff */
[C---:B------:R-:W-:Y:S02]  /*197f0*/  LOP3.LUT R29, R28.reuse, 0x10, RZ, 0xc0, !PT ;  /* 0x000000101c1d7812 */ /* 0x040fe400078ec0ff */
[----:B------:R-:W-:Y:S02]  /*19800*/  LOP3.LUT R2, R28, 0x7, RZ, 0xc0, !PT ;  /* 0x000000071c027812 */ /* 0x000fe400078ec0ff */
[----:B------:R-:W-:Y:S02]  /*19810*/  LOP3.LUT R0, R7, 0x90, R0, 0x78, !PT ;  /* 0x0000009007007812 */ /* 0x000fe400078e7800 */
[----:B------:R-:W-:Y:S02]  /*19820*/  LEA R3, R4, R3, 0x2 ;  /* 0x0000000304037211 */ /* 0x000fe400078e10ff */
[----:B------:R-:W-:Y:S01]  /*19830*/  LEA R8, R29, R4, 0x2 ;  /* 0x000000041d087211 */ /* 0x000fe200078e10ff */
[----:B------:R-:W-:Y:S01]  /*19840*/  IMAD.SHL.U32 R4, R2, 0x10, RZ ;  /* 0x0000001002047824 */ /* 0x000fe200078e00ff */
[----:B------:R-:W-:Y:S01]  /*19850*/  LOP3.LUT R7, R6, 0x700, RZ, 0xc0, !PT ;  /* 0x0000070006077812 */ /* 0x000fe200078ec0ff */
[C---:B------:R-:W-:Y:S01]  /*19860*/  IMAD R6, R2.reuse, 0x210, RZ ;  /* 0x0000021002067824 */ /* 0x040fe200078e02ff */
[----:B------:R-:W-:Y:S01]  /*19870*/  LEA R5, R2, R5, 0x2 ;  /* 0x0000000502057211 */ /* 0x000fe200078e10ff */
[----:B------:R-:W-:Y:S01]  /*19880*/  IMAD.IADD R0, R0, 0x1, R3 ;  /* 0x0000000100007824 */ /* 0x000fe200078e0203 */
[----:B------:R-:W-:Y:S01]  /*19890*/  LEA R2, R8, R7, 0x5 ;  /* 0x0000000708027211 */ /* 0x000fe200078e28ff */
[----:B------:R-:W-:Y:S01]  /*198a0*/  IMAD R3, R10, c[0x0][0x1a8], RZ ;  /* 0x00006a000a037a24 */ /* 0x000fe200078e02ff */
[----:B------:R-:W-:Y:S01]  /*198b0*/  LOP3.LUT R8, R4, 0x30, R21, 0x78, !PT ;  /* 0x0000003004087812 */ /* 0x000fe200078e7815 */
[----:B0-----:R-:W-:Y:S01]  /*198c0*/  IMAD R4, R11, c[0x0][0x1b0], RZ ;  /* 0x00006c000b047a24 */ /* 0x001fe200078e02ff */
[----:B------:R-:W-:-:S02]  /*198d0*/  LOP3.LUT R7, R28, 0xf, RZ, 0xc0, !PT ;  /* 0x0000000f1c077812 */ /* 0x000fc400078ec0ff */
[----:B------:R-:W-:Y:S01]  /*198e0*/  LEA R26, R5, R8, 0x8 ;  /* 0x00000008051a7211 */ /* 0x000fe200078e40ff */
[----:B------:R-:W-:Y:S01]  /*198f0*/  IMAD R5, R11, c[0x0][0x1a0], RZ ;  /* 0x000068000b057a24 */ /* 0x000fe200078e02ff */
[----:B------:R-:W-:Y:S01]  /*19900*/  SHF.L.U32 R29, R29, 0x8, RZ ;  /* 0x000000081d1d7819 */ /* 0x000fe200000006ff */
[----:B------:R-:W-:Y:S01]  /*19910*/  IMAD R7, R7, c[0x0][0x1b4], RZ ;  /* 0x00006d0007077a24 */ /* 0x000fe200078e02ff */
[----:B------:R-:W-:Y:S01]  /*19920*/  LOP3.LUT R6, R6, 0x10, R21, 0x78, !PT ;  /* 0x0000001006067812 */ /* 0x000fe200078e7815 */
[----:B------:R-:W-:Y:S01]  /*19930*/  STL [R1+0xa90], R26 ;  /* 0x000a901a01007387 */ /* 0x000fe20000100800 */
[C---:B------:R-:W-:Y:S02]  /*19940*/  LEA R8, P1, R5.reuse, c[0x0][0x168], 0x1 ;  /* 0x00005a0005087a11 */ /* 0x040fe400078208ff */
[----:B------:R-:W-:Y:S01]  /*19950*/  SHF.R.S32.HI R15, RZ, 0x2, R28 ;  /* 0x00000002ff0f7819 */ /* 0x000fe2000001141c */
[----:B------:R0:W-:Y:S01]  /*19960*/  STL [R1+0x728], R0 ;  /* 0x0007280001007387 */ /* 0x0001e20000100800 */
[----:B------:R-:W-:-:S02]  /*19970*/  LEA.HI.X.SX32 R5, R5, c[0x0][0x16c], 0x1, P1 ;  /* 0x00005b0005057a11 */ /* 0x000fc400008f0eff */
[----:B------:R-:W-:Y:S01]  /*19980*/  LEA R24, P1, R3, R8, 0x1 ;  /* 0x0000000803187211 */ /* 0x000fe200078208ff */
[----:B------:R-:W-:Y:S01]  /*19990*/  STL.64 [R1+0x12c8], R26 ;  /* 0x0012c81a01007387 */ /* 0x000fe20000100a00 */
[----:B------:R-:W-:Y:S02]  /*199a0*/  LOP3.LUT R29, R6, R29, RZ, 0xfc, !PT ;  /* 0x0000001d061d7212 */ /* 0x000fe400078efcff */
[C---:B------:R-:W-:Y:S01]  /*199b0*/  SHF.L.U32 R6, R4.reuse, 0x1, RZ ;  /* 0x0000000104067819 */ /* 0x040fe200000006ff */
[----:B------:R-:W-:Y:S01]  /*199c0*/  IMAD.HI R4, R4, 0x2, RZ ;  /* 0x0000000204047827 */ /* 0x000fe200078e02ff */
[C---:B------:R-:W-:Y:S02]  /*199d0*/  SHF.L.U32 R9, R7.reuse, 0x1, RZ ;  /* 0x0000000107097819 */ /* 0x040fe400000006ff */
[----:B0-----:R-:W-:Y:S01]  /*199e0*/  MOV R0, c[0x0][0x1a8] ;  /* 0x00006a0000007a02 */ /* 0x001fe20000000f00 */
[----:B------:R-:W-:Y:S01]  /*199f0*/  IMAD.HI R7, R7, 0x2, RZ ;  /* 0x0000000207077827 */ /* 0x000fe200078e02ff */
[----:B------:R-:W-:-:S02]  /*19a00*/  SGXT R15, R15, 0x1 ;  /* 0x000000010f0f781a */ /* 0x000fc40000000200 */
[----:B------:R-:W-:Y:S01]  /*19a10*/  IADD3 R6, P3, P4, R9, c[0x0][0x170], R6 ;  /* 0x00005c0009067a10 */ /* 0x000fe20007c7e006 */
[----:B------:R-:W-:Y:S01]  /*19a20*/  IMAD R0, R0, 0x100, R3 ;  /* 0x0000010000007824 */ /* 0x000fe200078e0203 */
[-C--:B------:R-:W-:Y:S02]  /*19a30*/  LEA.HI.X.SX32 R25, R3, R5.reuse, 0x1, P1 ;  /* 0x0000000503197211 */ /* 0x080fe400008f0eff */
[----:B------:R-:W-:Y:S02]  /*19a40*/  LOP3.LUT R15, R15, 0x90, RZ, 0xc0, !PT ;  /* 0x000000900f0f7812 */ /* 0x000fe400078ec0ff */
[C---:B------:R-:W-:Y:S01]  /*19a50*/  LEA R22, P2, R0.reuse, R8, 0x1 ;  /* 0x0000000800167211 */ /* 0x040fe200078408ff */
[----:B------:R-:W-:Y:S01]  /*19a60*/  STL.64 [R1+0xb00], R24 ;  /* 0x000b001801007387 */ /* 0x000fe20000100a00 */
[----:B------:R-:W-:Y:S02]  /*19a70*/  SHF.R.U32.HI R8, RZ, 0x4, R28 ;  /* 0x00000004ff087819 */ /* 0x000fe4000001161c */
[----:B------:R-:W-:Y:S01]  /*19a80*/  LEA.HI.X.SX32 R23, R0, R5, 0x1, P2 ;  /* 0x0000000500177211 */ /* 0x000fe200010f0eff */
[----:B------:R-:W-:Y:S01]  /*19a90*/  STL.64 [R1+0x12d0], R24 ;  /* 0x0012d01801007387 */ /* 0x000fe20000100a00 */
[----:B------:R-:W-:-:S02]  /*19aa0*/  SGXT.U32 R8, R8, 0x4 ;  /* 0x000000040808781a */ /* 0x000fc40000000000 */
[----:B------:R-:W-:Y:S01]  /*19ab0*/  MOV R5, c[0x0][0x1b8] ;  /* 0x00006e0000057a02 */ /* 0x000fe20000000f00 */
[----:B------:R-:W-:Y:S01]  /*19ac0*/  STL.64 [R1+0xaf8], R22 ;  /* 0x000af81601007387 */ /* 0x000fe20000100a00 */
[----:B------:R-:W-:Y:S01]  /*19ad0*/  IADD3.X R0, R7, c[0x0][0x174], R4, P3, P4 ;  /* 0x00005d0007007a10 */ /* 0x000fe20001fe8404 */
[----:B------:R-:W-:Y:S01]  /*19ae0*/  IMAD R8, R8, c[0x0][0x1b8], RZ ;  /* 0x00006e0008087a24 */ /* 0x000fe200078e02ff */
[----:B------:R-:W-:Y:S01]  /*19af0*/  LOP3.LUT R3, R15, 0x10, R21, 0x78, !PT ;  /* 0x000000100f037812 */ /* 0x000fe200078e7815 */
[----:B------:R0:W-:Y:S01]  /*19b00*/  STL.64 [R1+0x12d8], R22 ;  /* 0x0012d81601007387 */ /* 0x0001e20000100a00 */
[C---:B------:R-:W-:Y:S02]  /*19b10*/  LEA.HI R17, R28.reuse, 0xb0, RZ, 0x1c ;  /* 0x000000b01c117811 */ /* 0x040fe400078fe0ff */
[----:B------:R-:W-:Y:S02]  /*19b20*/  LEA R7, R5, R8, 0x4 ;  /* 0x0000000805077211 */ /* 0x000fe400078e20ff */
[----:B------:R-:W-:Y:S01]  /*19b30*/  IADD3 R2, R3, R2, RZ ;  /* 0x0000000203027210 */ /* 0x000fe20007ffe0ff */
[----:B------:R-:W-:Y:S01]  /*19b40*/  IMAD R17, R17, c[0x0][0x1b8], RZ ;  /* 0x00006e0011117a24 */ /* 0x000fe200078e02ff */
[C---:B------:R-:W-:Y:S01]  /*19b50*/  LEA.HI R16, R28.reuse, 0xf0, RZ, 0x1c ;  /* 0x000000f01c107811 */ /* 0x040fe200078fe0ff */
[C---:B------:R-:W-:Y:S01]  /*19b60*/  IMAD R3, R5.reuse, 0x10, R7 ;  /* 0x0000001005037824 */ /* 0x040fe200078e0207 */
[C---:B------:R-:W-:Y:S01]  /*19b70*/  LEA.HI R9, R28.reuse, 0x70, RZ, 0x1c ;  /* 0x000000701c097811 */ /* 0x040fe200078fe0ff */
[----:B------:R1:W-:Y:S01]  /*19b80*/  STL [R1+0xbcc], R2 ;  /* 0x000bcc0201007387 */ /* 0x0003e20000100800 */
[----:B------:R-:W-:Y:S01]  /*19b90*/  LEA.HI R12, R28, 0x130, RZ, 0x1c ;  /* 0x000001301c0c7811 */ /* 0x000fe200078fe0ff */
[----:B------:R-:W-:Y:S01]  /*19ba0*/  IMAD R16, R16, c[0x0][0x1b8], RZ ;  /* 0x00006e0010107a24 */ /* 0x000fe200078e02ff */
[----:B------:R-:W-:Y:S01]  /*19bb0*/  LEA R11, R5, R3, 0x5 ;  /* 0x00000003050b7211 */ /* 0x000fe200078e28ff */
[----:B------:R2:W-:Y:S01]  /*19bc0*/  STL.64 [R1+0x12e0], R28 ;  /* 0x0012e01c01007387 */ /* 0x0005e20000100a00 */
[----:B0-----:R-:W-:Y:S01]  /*19bd0*/  LEA R22, P5, R8, R6, 0x1 ;  /* 0x0000000608167211 */ /* 0x001fe200078a08ff */
[----:B------:R-:W-:Y:S01]  /*19be0*/  IMAD R9, R9, c[0x0][0x1b8], RZ ;  /* 0x00006e0009097a24 */ /* 0x000fe200078e02ff */
[C---:B------:R-:W-:Y:S01]  /*19bf0*/  LEA R14, R5.reuse, R11, 0x4 ;  /* 0x0000000b050e7211 */ /* 0x040fe200078e20ff */
[----:B------:R-:W-:Y:S01]  /*19c00*/  STL [R1+0x12f4], R29 ;  /* 0x0012f41d01007387 */ /* 0x000fe20000100800 */
[----:B------:R-:W-:Y:S01]  /*19c10*/  LEA.HI R20, R28, 0x170, RZ, 0x1c ;  /* 0x000001701c147811 */ /* 0x000fe200078fe0ff */
[----:B------:R-:W-:Y:S01]  /*19c20*/  IMAD R12, R12, c[0x0][0x1b8], RZ ;  /* 0x00006e000c0c7a24 */ /* 0x000fe200078e02ff */
[C---:B------:R-:W-:Y:S01]  /*19c30*/  LEA R4, R5.reuse, R14, 0x4 ;  /* 0x0000000e05047211 */ /* 0x040fe200078e20ff */
[----:B------:R0:W-:Y:S01]  /*19c40*/  STL.64 [R1+0x12e8], R14 ;  /* 0x0012e80e01007387 */ /* 0x0001e20000100a00 */
[----:B-1----:R-:W-:Y:S01]  /*19c50*/  LEA.HI R2, R28, 0x30, RZ, 0x1c ;  /* 0x000000301c027811 */ /* 0x002fe200078fe0ff */
[----:B------:R-:W-:Y:S01]  /*19c60*/  IMAD R20, R20, c[0x0][0x1b8], RZ ;  /* 0x00006e0014147a24 */ /* 0x000fe200078e02ff */
[C---:B------:R-:W-:Y:S01]  /*19c70*/  LEA.HI R19, R28.reuse, 0x1b0, RZ, 0x1c ;  /* 0x000001b01c137811 */ /* 0x040fe200078fe0ff */
[----:B------:R-:W-:Y:S01]  /*19c80*/  IMAD R10, R5, 0x20, R4 ;  /* 0x00000020050a7824 */ /* 0x000fe200078e0204 */
[----:B------:R-:W-:Y:S01]  /*19c90*/  LEA.HI R18, R28, 0x1f0, RZ, 0x1c ;  /* 0x000001f01c127811 */ /* 0x000fe200078fe0ff */
[----:B------:R-:W-:Y:S01]  /*19ca0*/  IMAD R2, R2, c[0x0][0x1b8], RZ ;  /* 0x00006e0002027a24 */ /* 0x000fe200078e02ff */
[----:B------:R-:W-:Y:S01]  /*19cb0*/  LEA R24, P6, R7, R6, 0x1 ;  /* 0x0000000607187211 */ /* 0x000fe200078c08ff */
[----:B------:R-:W-:Y:S01]  /*19cc0*/  IMAD R19, R19, c[0x0][0x1b8], RZ ;  /* 0x00006e0013137a24 */ /* 0x000fe200078e02ff */
[----:B------:R-:W-:Y:S01]  /*19cd0*/  LEA.HI.X.SX32 R23, R8, R0, 0x1, P5 ;  /* 0x0000000008177211 */ /* 0x000fe200028f0eff */
[----:B------:R-:W-:Y:S01]  /*19ce0*/  IMAD R18, R18, c[0x0][0x1b8], RZ ;  /* 0x00006e0012127a24 */ /* 0x000fe200078e02ff */
[----:B--2---:R-:W-:-:S02]  /*19cf0*/  LEA R28, P1, R2, R6, 0x1 ;  /* 0x00000006021c7211 */ /* 0x004fc400078208ff */
[-C--:B0-----:R-:W-:Y:S02]  /*19d00*/  LEA R14, P3, R17, R6.reuse, 0x1 ;  /* 0x00000006110e7211 */ /* 0x081fe400078608ff */
[----:B------:R-:W-:-:S03]  /*19d10*/  LEA R26, P2, R9, R6, 0x1 ;  /* 0x00000006091a7211 */ /* 0x000fc600078408ff */
[----:B------:R0:W-:Y:S02]  /*19d20*/  STL [R1+0xd48], R14 ;  /* 0x000d480e01007387 */ /* 0x0001e40000100800 */
[----:B0-----:R-:W-:-:S05]  /*19d30*/  LEA R14, P4, R16, R6, 0x1 ;  /* 0x00000006100e7211 */ /* 0x001fca00078808ff */
[----:B------:R0:W-:Y:S04]  /*19d40*/  STL [R1+0x12f0], R14 ;  /* 0x0012f00e01007387 */ /* 0x0001e80000100800 */
[----:B0-----:R0:W2:Y:S01]  /*19d50*/  LDL.64 R14, [R1+0xd48] ;  /* 0x000d4800010e7983 */ /* 0x0010a20000100a00 */
[-C--:B------:R-:W-:Y:S02]  /*19d60*/  LEA.HI.X.SX32 R25, R7, R0.reuse, 0x1, P6 ;  /* 0x0000000007197211 */ /* 0x080fe400030f0eff */
[-C--:B------:R-:W-:Y:S01]  /*19d70*/  LEA.HI.X.SX32 R29, R2, R0.reuse, 0x1, P1 ;  /* 0x00000000021d7211 */ /* 0x080fe200008f0eff */
[----:B------:R1:W-:Y:S01]  /*19d80*/  STL.64 [R1+0xd68], R22 ;  /* 0x000d681601007387 */ /* 0x0003e20000100a00 */
[----:B------:R-:W-:Y:S02]  /*19d90*/  LEA.HI.X.SX32 R27, R9, R0, 0x1, P2 ;  /* 0x00000000091b7211 */ /* 0x000fe400010f0eff */
[----:B------:R-:W-:Y:S01]  /*19da0*/  LEA R13, R5, R10, 0x4 ;  /* 0x0000000a050d7211 */ /* 0x000fe200078e20ff */
[----:B------:R3:W-:Y:S04]  /*19db0*/  STL.64 [R1+0xd60], R24 ;  /* 0x000d601801007387 */ /* 0x0007e80000100a00 */
[----:B------:R4:W-:Y:S01]  /*19dc0*/  STL.64 [R1+0xd58], R28 ;  /* 0x000d581c01007387 */ /* 0x0009e20000100a00 */
[----:B-1----:R-:W-:-:S02]  /*19dd0*/  LEA R22, P5, R12, R6, 0x1 ;  /* 0x000000060c167211 */ /* 0x002fc400078a08ff */
[-C--:B---3--:R-:W-:Y:S02]  /*19de0*/  LEA R24, P6, R20, R6.reuse, 0x1 ;  /* 0x0000000614187211 */ /* 0x088fe400078c08ff */
[----:B----4-:R-:W-:Y:S01]  /*19df0*/  LEA R28, P1, R19, R6, 0x1 ;  /* 0x00000006131c7211 */ /* 0x010fe200078208ff */
[----:B------:R-:W3:Y:S01]  /*19e00*/  LDL.LU R29, [R1+0x12f4] ;  /* 0x0012f400011d7983 */ /* 0x000ee20000300800 */
[----:B------:R-:W-:-:S03]  /*19e10*/  LEA R7, R5, R13, 0x4 ;  /* 0x0000000d05077211 */ /* 0x000fc600078e20ff */
[----:B------:R1:W-:Y:S01]  /*19e20*/  STL.64 [R1+0xd50], R26 ;  /* 0x000d501a01007387 */ /* 0x0003e20000100a00 */
[----:B--2---:R-:W-:-:S03]  /*19e30*/  LEA.HI.X.SX32 R15, R17, R0, 0x1, P3 ;  /* 0x00000000110f7211 */ /* 0x004fc600018f0eff */
[----:B------:R-:W-:Y:S01]  /*19e40*/  STL [R1+0xd10], R28 ;  /* 0x000d101c01007387 */ /* 0x000fe20000100800 */
[----:B------:R-:W-:Y:S02]  /*19e50*/  LEA.HI.X.SX32 R23, R12, R0, 0x1, P5 ;  /* 0x000000000c177211 */ /* 0x000fe400028f0eff */
[----:B-1----:R-:W-:Y:S01]  /*19e60*/  LEA R26, P2, R18, R6, 0x1 ;  /* 0x00000006121a7211 */ /* 0x002fe200078408ff */
[----:B------:R1:W-:Y:S01]  /*19e70*/  STL [R1+0xd4c], R15 ;  /* 0x000d4c0f01007387 */ /* 0x0003e20000100800 */
[-C--:B------:R-:W-:Y:S02]  /*19e80*/  LEA.HI.X.SX32 R25, R20, R0.reuse, 0x1, P6 ;  /* 0x0000000014197211 */ /* 0x080fe400030f0eff */
[----:B------:R-:W-:Y:S01]  /*19e90*/  LEA R8, R5, R7, 0x5 ;  /* 0x0000000705087211 */ /* 0x000fe200078e28ff */
[----:B------:R-:W2:Y:S01]  /*19ea0*/  LDL.LU R14, [R1+0x12f0] ;  /* 0x0012f000010e7983 */ /* 0x000ea20000300800 */
[-C--:B-1----:R-:W-:Y:S01]  /*19eb0*/  LEA.HI.X.SX32 R15, R16, R0.reuse, 0x1, P4 ;  /* 0x00000000100f7211 */ /* 0x082fe200020f0eff */
[----:B------:R-:W-:Y:S01]  /*19ec0*/  IMAD.MOV.U32 R16, RZ, RZ, R28 ;  /* 0x000000ffff107224 */ /* 0x000fe200078e001c */
[----:B------:R-:W-:-:S03]  /*19ed0*/  LEA.HI.X.SX32 R27, R18, R0, 0x1, P2 ;  /* 0x00000000121b7211 */ /* 0x000fc600010f0eff */
[----:B--2---:R1:W-:Y:S04]  /*19ee0*/  STL.64 [R1+0xd28], R14 ;  /* 0x000d280e01007387 */ /* 0x0043e80000100a00 */
[----:B-1----:R-:W2:Y:S01]  /*19ef0*/  LDL.LU.64 R14, [R1+0x12e8] ;  /* 0x0012e800010e7983 */ /* 0x002ea20000300a00 */
[----:B---3--:R-:W-:Y:S02]  /*19f00*/  MOV R17, R29 ;  /* 0x0000001d00117202 */ /* 0x008fe40000000f00 */
[----:B------:R-:W-:Y:S01]  /*19f10*/  LEA.HI.X.SX32 R17, R19, R0, 0x1, P1 ;  /* 0x0000000013117211 */ /* 0x000fe200008f0eff */
[----:B------:R-:W3:Y:S04]  /*19f20*/  LDL.LU.64 R28, [R1+0x12e0] ;  /* 0x0012e000011c7983 */ /* 0x000ee80000300a00 */
[----:B------:R1:W-:Y:S01]  /*19f30*/  STL.64 [R1+0xd20], R22 ;  /* 0x000d201601007387 */ /* 0x0003e20000100a00 */
[----:B------:R-:W-:-:S02]  /*19f40*/  LEA R18, P1, R3, R6, 0x1 ;  /* 0x0000000603127211 */ /* 0x000fc400078208ff */
[----:B------:R-:W-:Y:S01]  /*19f50*/  LEA R12, R5, R8, 0x4 ;  /* 0x00000008050c7211 */ /* 0x000fe200078e20ff */
[----:B-1----:R-:W4:Y:S04]  /*19f60*/  LDL.LU.64 R22, [R1+0x12d8] ;  /* 0x0012d80001167983 */ /* 0x002f280000300a00 */
[----:B------:R1:W-:Y:S01]  /*19f70*/  STL.64 [R1+0xd18], R24 ;  /* 0x000d181801007387 */ /* 0x0003e20000100a00 */
[----:B------:R-:W-:-:S03]  /*19f80*/  LEA.HI.X.SX32 R19, R3, R0, 0x1, P1 ;  /* 0x0000000003137211 */ /* 0x000fc600008f0eff */
[----:B-1----:R-:W5:Y:S01]  /*19f90*/  LDL.LU.64 R24, [R1+0x12d0] ;  /* 0x0012d00001187983 */ /* 0x002f620000300a00 */
[----:B------:R-:W-:-:S03]  /*19fa0*/  LEA R2, R5, R12, 0x4 ;  /* 0x0000000c05027211 */ /* 0x000fc600078e20ff */
[----:B------:R-:W-:Y:S02]  /*19fb0*/  STL [R1+0xd14], R17 ;  /* 0x000d141101007387 */ /* 0x000fe40000100800 */
[----:B------:R-:W-:Y:S02]  /*19fc0*/  IMAD R9, R5, 0x20, R2 ;  /* 0x0000002005097824 */ /* 0x000fe400078e0202 */
[----:B------:R1:W-:Y:S04]  /*19fd0*/  STL.64 [R1+0xc70], R26 ;  /* 0x000c701a01007387 */ /* 0x0003e80000100a00 */
[----:B------:R0:W-:Y:S01]  /*19fe0*/  STL.64 [R1+0xd40], R18 ;  /* 0x000d401201007387 */ /* 0x0001e20000100a00 */
[----:B-1----:R-:W-:-:S04]  /*19ff0*/  LEA R26, P2, R11, R6, 0x1 ;  /* 0x000000060b1a7211 */ /* 0x002fc800078408ff */
[----:B------:R-:W-:Y:S02]  /*1a000*/  LEA.HI.X.SX32 R27, R11, R0, 0x1, P2 ;  /* 0x000000000b1b7211 */ /* 0x000fe400010f0eff */
[C---:B0-----:R-:W-:Y:S02]  /*1a010*/  LEA R18, P2, R10.reuse, R6, 0x1 ;  /* 0x000000060a127211 */ /* 0x041fe400078408ff */
[C---:B------:R-:W-:Y:S01]  /*1a020*/  LEA R11, R5.reuse, R9, 0x4 ;  /* 0x00000009050b7211 */ /* 0x040fe200078e20ff */
[----:B------:R0:W-:Y:S01]  /*1a030*/  STL.64 [R1+0xd38], R26 ;  /* 0x000d381a01007387 */ /* 0x0001e20000100a00 */
[----:B------:R-:W-:Y:S02]  /*1a040*/  LEA.HI.X.SX32 R19, R10, R0, 0x1, P2 ;  /* 0x000000000a137211 */ /* 0x000fe400010f0eff */
[----:B------:R-:W-:Y:S02]  /*1a050*/  LEA R3, R5, R11, 0x4 ;  /* 0x0000000b05037211 */ /* 0x000fe400078e20ff */
[----:B0-----:R-:W-:-:S04]  /*1a060*/  LEA R26, P1, R4, R6, 0x1 ;  /* 0x00000006041a7211 */ /* 0x001fc800078208ff */
[----:B------:R-:W-:Y:S02]  /*1a070*/  LEA.HI.X.SX32 R27, R4, R0, 0x1, P1 ;  /* 0x00000000041b7211 */ /* 0x000fe400008f0eff */
[----:B------:R-:W-:-:S05]  /*1a080*/  LEA R4, R5, R3, 0x5 ;  /* 0x0000000305047211 */ /* 0x000fca00078e28ff */
[----:B------:R-:W-:Y:S01]  /*1a090*/  IMAD R10, R5, 0x10, R4 ;  /* 0x00000010050a7824 */ /* 0x000fe200078e0204 */
[----:B--2---:R-:W-:-:S04]  /*1a0a0*/  LEA R16, P3, R14, R6, 0x1 ;  /* 0x000000060e107211 */ /* 0x004fc800078608ff */
[----:B------:R-:W-:-:S05]  /*1a0b0*/  LEA.HI.X.SX32 R17, R14, R0, 0x1, P3 ;  /* 0x000000000e117211 */ /* 0x000fca00018f0eff */
[----:B------:R0:W-:Y:S04]  /*1a0c0*/  STL.64 [R1+0xd30], R16 ;  /* 0x000d301001007387 */ /* 0x0001e80000100a00 */
[----:B------:R1:W-:Y:S04]  /*1a0d0*/  STL.64 [R1+0xd08], R26 ;  /* 0x000d081a01007387 */ /* 0x0003e80000100a00 */
[----:B------:R2:W-:Y:S01]  /*1a0e0*/  STL.64 [R1+0xd00], R18 ;  /* 0x000d001201007387 */ /* 0x0005e20000100a00 */
[----:B0-----:R-:W-:-:S04]  /*1a0f0*/  LEA R16, P3, R13, R6, 0x1 ;  /* 0x000000060d107211 */ /* 0x001fc800078608ff */
[----:B------:R-:W-:Y:S02]  /*1a100*/  LEA.HI.X.SX32 R17, R13, R0, 0x1, P3 ;  /* 0x000000000d117211 */ /* 0x000fe400018f0eff */
[CC--:B-1----:R-:W-:Y:S02]  /*1a110*/  LEA R26, P1, R7.reuse, R6.reuse, 0x1 ;  /* 0x00000006071a7211 */ /* 0x0c2fe400078208ff */
[C---:B--2---:R-:W-:Y:S01]  /*1a120*/  LEA R18, P2, R8.reuse, R6, 0x1 ;  /* 0x0000000608127211 */ /* 0x044fe200078408ff */
[----:B------:R0:W-:Y:S01]  /*1a130*/  STL.64 [R1+0xcf8], R16 ;  /* 0x000cf81001007387 */ /* 0x0001e20000100a00 */
[-C--:B------:R-:W-:Y:S02]  /*1a140*/  LEA.HI.X.SX32 R27, R7, R0.reuse, 0x1, P1 ;  /* 0x00000000071b7211 */ /* 0x080fe400008f0eff */
[----:B------:R-:W-:-:S03]  /*1a150*/  LEA.HI.X.SX32 R19, R8, R0, 0x1, P2 ;  /* 0x0000000008137211 */ /* 0x000fc600010f0eff */
[----:B------:R1:W-:Y:S01]  /*1a160*/  STL.64 [R1+0xcf0], R26 ;  /* 0x000cf01a01007387 */ /* 0x0003e20000100a00 */
[----:B0-----:R-:W-:-:S04]  /*1a170*/  LEA R16, P3, R12, R6, 0x1 ;  /* 0x000000060c107211 */ /* 0x001fc800078608ff */
[----:B------:R-:W-:Y:S01]  /*1a180*/  LEA.HI.X.SX32 R17, R12, R0, 0x1, P3 ;  /* 0x000000000c117211 */ /* 0x000fe200018f0eff */
[----:B-1----:R-:W2:Y:S01]  /*1a190*/  LDL.LU.64 R26, [R1+0x12c8] ;  /* 0x0012c800011a7983 */ /* 0x002ea20000300a00 */
[C---:B------:R-:W-:Y:S02]  /*1a1a0*/  LEA R12, P1, R2.reuse, R6, 0x1 ;  /* 0x00000006020c7211 */ /* 0x040fe400078208ff */
[C---:B------:R-:W-:Y:S01]  /*1a1b0*/  LEA R7, R5.reuse, R10, 0x4 ;  /* 0x0000000a05077211 */ /* 0x040fe200078e20ff */
[----:B------:R0:W-:Y:S01]  /*1a1c0*/  STL.64 [R1+0xce8], R18 ;  /* 0x000ce81201007387 */ /* 0x0001e20000100a00 */
[----:B------:R-:W-:Y:S02]  /*1a1d0*/  LEA.HI.X.SX32 R13, R2, R0, 0x1, P1 ;  /* 0x00000000020d7211 */ /* 0x000fe400008f0eff */
[----:B------:R-:W-:Y:S01]  /*1a1e0*/  LEA R8, R5, R7, 0x5 ;  /* 0x0000000705087211 */ /* 0x000fe200078e28ff */
[----:B------:R1:W-:Y:S04]  /*1a1f0*/  STL.64 [R1+0xce0], R16 ;  /* 0x000ce01001007387 */ /* 0x0003e80000100a00 */
[----:B------:R3:W-:Y:S01]  /*1a200*/  STL.64 [R1+0xcd8], R12 ;  /* 0x000cd80c01007387 */ /* 0x0007e20000100a00 */
[----:B0-----:R-:W-:-:S02]  /*1a210*/  LEA R18, P2, R9, R6, 0x1 ;  /* 0x0000000609127211 */ /* 0x001fc400078408ff */
[----:B-1----:R-:W-:Y:S02]  /*1a220*/  LEA R16, P3, R11, R6, 0x1 ;  /* 0x000000060b107211 */ /* 0x002fe400078608ff */
[-C--:B------:R-:W-:Y:S02]  /*1a230*/  LEA.HI.X.SX32 R19, R9, R0.reuse, 0x1, P2 ;  /* 0x0000000009137211 */ /* 0x080fe400010f0eff */
[----:B------:R-:W-:Y:S02]  /*1a240*/  LEA.HI.X.SX32 R17, R11, R0, 0x1, P3 ;  /* 0x000000000b117211 */ /* 0x000fe400018f0eff */
[----:B------:R-:W-:Y:S01]  /*1a250*/  LEA R9, R5, R8, 0x4 ;  /* 0x0000000805097211 */ /* 0x000fe200078e20ff */
[----:B------:R0:W-:Y:S01]  /*1a260*/  STL.64 [R1+0xcd0], R18 ;  /* 0x000cd01201007387 */ /* 0x0001e20000100a00 */
[----:B---3--:R-:W-:-:S03]  /*1a270*/  LEA R12, P3, R10, R6, 0x1 ;  /* 0x000000060a0c7211 */ /* 0x008fc600078608ff */
[----:B------:R1:W-:Y:S01]  /*1a280*/  STL.64 [R1+0xcc8], R16 ;  /* 0x000cc81001007387 */ /* 0x0003e20000100a00 */
[----:B------:R-:W-:Y:S01]  /*1a290*/  IMAD R2, R5, 0x10, R9 ;  /* 0x0000001005027824 */ /* 0x000fe200078e0209 */
[----:B------:R-:W-:Y:S02]  /*1a2a0*/  LEA.HI.X.SX32 R13, R10, R0, 0x1, P3 ;  /* 0x000000000a0d7211 */ /* 0x000fe400018f0eff */
[CC--:B0-----:R-:W-:Y:S02]  /*1a2b0*/  LEA R18, P1, R3.reuse, R6.reuse, 0x1 ;  /* 0x0000000603127211 */ /* 0x0c1fe400078208ff */
[C---:B-1----:R-:W-:Y:S02]  /*1a2c0*/  LEA R16, P2, R4.reuse, R6, 0x1 ;  /* 0x0000000604107211 */ /* 0x042fe400078408ff */
[-C--:B------:R-:W-:Y:S02]  /*1a2d0*/  LEA.HI.X.SX32 R19, R3, R0.reuse, 0x1, P1 ;  /* 0x0000000003137211 */ /* 0x080fe400008f0eff */
[----:B------:R-:W-:-:S02]  /*1a2e0*/  LEA.HI.X.SX32 R17, R4, R0, 0x1, P2 ;  /* 0x0000000004117211 */ /* 0x000fc400010f0eff */
[C---:B------:R-:W-:Y:S01]  /*1a2f0*/  LEA R3, R5.reuse, R2, 0x5 ;  /* 0x0000000205037211 */ /* 0x040fe200078e28ff */
[----:B------:R0:W-:Y:S03]  /*1a300*/  STL.64 [R1+0xcc0], R18 ;  /* 0x000cc01201007387 */ /* 0x0001e60000100a00 */
[C---:B------:R-:W-:Y:S01]  /*1a310*/  LEA R4, R5.reuse, R3, 0x4 ;  /* 0x0000000305047211 */ /* 0x040fe200078e20ff */
[----:B------:R1:W-:Y:S03]  /*1a320*/  STL.64 [R1+0xcb8], R16 ;  /* 0x000cb81001007387 */ /* 0x0003e60000100a00 */
[----:B------:R-:W-:Y:S01]  /*1a330*/  LEA R5, R5, R4, 0x4 ;  /* 0x0000000405057211 */ /* 0x000fe200078e20ff */
[----:B------:R3:W-:Y:S03]  /*1a340*/  STL.64 [R1+0xcb0], R12 ;  /* 0x000cb00c01007387 */ /* 0x0007e60000100a00 */
[----:B------:R-:W-:-:S02]  /*1a350*/  LEA R10, P4, R5, R6, 0x1 ;  /* 0x00000006050a7211 */ /* 0x000fc400078808ff */
[----:B0-----:R-:W-:Y:S02]  /*1a360*/  LEA R18, P1, R7, R6, 0x1 ;  /* 0x0000000607127211 */ /* 0x001fe400078208ff */
[----:B------:R-:W-:Y:S02]  /*1a370*/  LEA.HI.X.SX32 R11, R5, R0, 0x1, P4 ;  /* 0x00000000050b7211 */ /* 0x000fe400020f0eff */
[C---:B-1----:R-:W-:Y:S02]  /*1a380*/  LEA R16, P2, R8.reuse, R6, 0x1 ;  /* 0x0000000608107211 */ /* 0x042fe400078408ff */
[----:B------:R-:W-:Y:S02]  /*1a390*/  LEA.HI.X.SX32 R19, R7, R0, 0x1, P1 ;  /* 0x0000000007137211 */ /* 0x000fe400008f0eff */
[C---:B---3--:R-:W-:Y:S02]  /*1a3a0*/  LEA R12, P3, R9.reuse, R6, 0x1 ;  /* 0x00000006090c7211 */ /* 0x048fe400078608ff */
[-C--:B------:R-:W-:Y:S01]  /*1a3b0*/  LEA.HI.X.SX32 R17, R8, R0.reuse, 0x1, P2 ;  /* 0x0000000008117211 */ /* 0x080fe200010f0eff */
[----:B------:R0:W-:Y:S01]  /*1a3c0*/  STL.64 [R1+0xca8], R18 ;  /* 0x000ca81201007387 */ /* 0x0001e20000100a00 */
[----:B------:R-:W-:-:S02]  /*1a3d0*/  LEA.HI.X.SX32 R13, R9, R0, 0x1, P3 ;  /* 0x00000000090d7211 */ /* 0x000fc400018f0eff */
[----:B------:R-:W-:Y:S01]  /*1a3e0*/  MOV R5, 0xff800000 ;  /* 0xff80000000057802 */ /* 0x000fe20000000f00 */
[----:B------:R1:W-:Y:S04]  /*1a3f0*/  STL.64 [R1+0xca0], R16 ;  /* 0x000ca01001007387 */ /* 0x0003e80000100a00 */
[----:B------:R3:W-:Y:S01]  /*1a400*/  STL.64 [R1+0xc98], R12 ;  /* 0x000c980c01007387 */ /* 0x0007e20000100a00 */
[CC--:B0-----:R-:W-:Y:S02]  /*1a410*/  LEA R18, P1, R2.reuse, R6.reuse, 0x1 ;  /* 0x0000000602127211 */ /* 0x0c1fe400078208ff */
[----:B-1----:R-:W-:Y:S02]  /*1a420*/  LEA R16, P2, R3, R6, 0x1 ;  /* 0x0000000603107211 */ /* 0x002fe400078408ff */
[----:B------:R-:W-:Y:S01]  /*1a430*/  LEA.HI.X.SX32 R19, R2, R0, 0x1, P1 ;  /* 0x0000000002137211 */ /* 0x000fe200008f0eff */
[----:B------:R-:W-:Y:S01]  /*1a440*/  IMAD.MOV.U32 R2, RZ, RZ, c[0x0][0x1a4] ;  /* 0x00006900ff027624 */ /* 0x000fe200078e00ff */
[----:B---3--:R-:W-:-:S02]  /*1a450*/  LEA R12, P3, R4, R6, 0x1 ;  /* 0x00000006040c7211 */ /* 0x008fc400078608ff */
[-C--:B------:R-:W-:Y:S01]  /*1a460*/  LEA.HI.X.SX32 R17, R3, R0.reuse, 0x1, P2 ;  /* 0x0000000003117211 */ /* 0x080fe200010f0eff */
[----:B------:R0:W-:Y:S01]  /*1a470*/  STL.64 [R1+0xc90], R18 ;  /* 0x000c901201007387 */ /* 0x0001e20000100a00 */
[----:B------:R-:W-:Y:S01]  /*1a480*/  LEA.HI.X.SX32 R13, R4, R0, 0x1, P3 ;  /* 0x00000000040d7211 */ /* 0x000fe200018f0eff */
[C---:B------:R-:W-:Y:S01]  /*1a490*/  IMAD R6, R2.reuse, 0x6, RZ ;  /* 0x0000000602067824 */ /* 0x040fe200078e02ff */
[----:B------:R-:W-:Y:S01]  /*1a4a0*/  MOV R4, 0x3f800000 ;  /* 0x3f80000000047802 */ /* 0x000fe20000000f00 */
[----:B------:R1:W-:Y:S01]  /*1a4b0*/  STL.64 [R1+0xc88], R16 ;  /* 0x000c881001007387 */ /* 0x0003e20000100a00 */
[----:B------:R-:W-:Y:S01]  /*1a4c0*/  MOV R3, 0xff800000 ;  /* 0xff80000000037802 */ /* 0x000fe20000000f00 */
[C---:B------:R-:W-:Y:S01]  /*1a4d0*/  IMAD R7, R2.reuse, 0x7, RZ ;  /* 0x0000000702077824 */ /* 0x040fe200078e02ff */
[--C-:B------:R-:W-:Y:S01]  /*1a4e0*/  SHF.R.S32.HI R0, RZ, 0x6, R28.reuse ;  /* 0x00000006ff007819 */ /* 0x100fe2000001141c */
[----:B------:R3:W-:Y:S01]  /*1a4f0*/  STL.64 [R1+0xc80], R12 ;  /* 0x000c800c01007387 */ /* 0x0007e20000100a00 */
[C---:B------:R-:W-:Y:S01]  /*1a500*/  SHF.L.U32 R8, R2.reuse, 0x3, RZ ;  /* 0x0000000302087819 */ /* 0x040fe200000006ff */
[----:B------:R-:W-:Y:S01]  /*1a510*/  IMAD R9, R2, 0x9, RZ ;  /* 0x0000000902097824 */ /* 0x000fe200078e02ff */
[----:B------:R-:W-:Y:S01]  /*1a520*/  SGXT R0, R0, 0x1 ;  /* 0x000000010000781a */ /* 0x000fe20000000200 */
[----:B------:R-:W-:Y:S01]  /*1a530*/  STL.64 [R1+0xc78], R10 ;  /* 0x000c780a01007387 */ /* 0x000fe20000100a00 */
[----:B0-----:R-:W-:Y:S01]  /*1a540*/  LOP3.LUT R18, R21, 0x38, RZ, 0xc0, !PT ;  /* 0x0000003815127812 */ /* 0x001fe200078ec0ff */
[----:B------:R-:W-:Y:S01]  /*1a550*/  IMAD R14, R2, 0xe, RZ ;  /* 0x0000000e020e7824 */ /* 0x000fe200078e02ff */
[----:B------:R-:W-:Y:S01]  /*1a560*/  LOP3.LUT R0, R0, 0x90, RZ, 0xc0, !PT ;  /* 0x0000009000007812 */ /* 0x000fe200078ec0ff */
[----:B------:R0:W-:Y:S01]  /*1a570*/  STL [R1+0xbf4], R4 ;  /* 0x000bf40401007387 */ /* 0x0001e20000100800 */
[----:B-1----:R-:W-:-:S02]  /*1a580*/  SHF.R.U32.HI R17, RZ, 0x3, R28 ;  /* 0x00000003ff117819 */ /* 0x002fc4000001161c */
[----:B------:R-:W-:Y:S01]  /*1a590*/  LOP3.LUT P1, RZ, R28, 0x1, RZ, 0xc0, !PT ;  /* 0x000000011cff7812 */ /* 0x000fe2000782c0ff */
[----:B------:R-:W-:Y:S01]  /*1a5a0*/  STL [R1+0x724], RZ ;  /* 0x000724ff01007387 */ /* 0x000fe20000100800 */
[----:B------:R-:W-:Y:S01]  /*1a5b0*/  LOP3.LUT R17, R17, 0x4, RZ, 0xc0, !PT ;  /* 0x0000000411117812 */ /* 0x000fe200078ec0ff */
[----:B---3--:R-:W-:Y:S02]  /*1a5c0*/  IMAD R12, R2, 0xc, RZ ;  /* 0x0000000c020c7824 */ /* 0x008fe400078e02ff */
[----:B------:R-:W-:Y:S01]  /*1a5d0*/  STL [R1+0x748], R3 ;  /* 0x0007480301007387 */ /* 0x000fe20000100800 */
[----:B------:R-:W-:Y:S01]  /*1a5e0*/  IADD3 R18, R18, R17, RZ ;  /* 0x0000001112127210 */ /* 0x000fe20007ffe0ff */
[----:B0-----:R-:W-:Y:S01]  /*1a5f0*/  IMAD.MOV.U32 R4, RZ, RZ, -0x800000 ;  /* 0xff800000ff047424 */ /* 0x001fe200078e00ff */
[----:B------:R-:W-:Y:S01]  /*1a600*/  LOP3.LUT R18, R29, 0x40, RZ, 0x3c, !PT ;  /* 0x000000401d127812 */ /* 0x000fe200078e3cff */
[----:B------:R-:W-:Y:S01]  /*1a610*/  STL [R1+0x720], RZ ;  /* 0x000720ff01007387 */ /* 0x000fe20000100800 */
[----:B------:R-:W-:-:S02]  /*1a620*/  IMAD R10, R2, 0xa, RZ ;  /* 0x0000000a020a7824 */ /* 0x000fc400078e02ff */
[C---:B------:R-:W-:Y:S01]  /*1a630*/  IMAD R11, R2.reuse, 0xb, RZ ;  /* 0x0000000b020b7824 */ /* 0x040fe200078e02ff */
[----:B------:R-:W-:Y:S01]  /*1a640*/  STL [R1+0x74c], R3 ;  /* 0x00074c0301007387 */ /* 0x000fe20000100800 */
[----:B------:R-:W-:-:S03]  /*1a650*/  IMAD R13, R2, 0xd, RZ ;  /* 0x0000000d020d7824 */ /* 0x000fc600078e02ff */
[----:B------:R-:W-:Y:S04]  /*1a660*/  STL [R1+0x750], R5 ;  /* 0x0007500501007387 */ /* 0x000fe80000100800 */
        /* <DEDUP_REMOVED lines=26> */
[----:B------:R0:W-:Y:S04]  /*1a810*/  STL [R1+0xbe8], R5 ;  /* 0x000be80501007387 */ /* 0x0001e80000100800 */
[----:B------:R1:W-:Y:S04]  /*1a820*/  STL [R1+0xbec], R4 ;  /* 0x000bec0401007387 */ /* 0x0003e80000100800 */
[----:B------:R-:W-:Y:S01]  /*1a830*/  STL [R1+0xbe4], RZ ;  /* 0x000be4ff01007387 */ /* 0x000fe20000100800 */
[----:B0-----:R-:W-:-:S03]  /*1a840*/  MOV R5, 0x3f800000 ;  /* 0x3f80000000057802 */ /* 0x001fc60000000f00 */
[----:B------:R0:W-:Y:S01]  /*1a850*/  STL [R1+0xbf0], R3 ;  /* 0x000bf00301007387 */ /* 0x0001e20000100800 */
[----:B-1----:R-:W-:-:S03]  /*1a860*/  MOV R4, 0x3f800000 ;  /* 0x3f80000000047802 */ /* 0x002fc60000000f00 */
[----:B------:R-:W1:Y:S01]  /*1a870*/  S2R R16, SR_TID.X ;  /* 0x0000000000107919 */ /* 0x000e620000002100 */
[----:B0-----:R-:W-:-:S05]  /*1a880*/  MOV R3, 0x3f800000 ;  /* 0x3f80000000037802 */ /* 0x001fca0000000f00 */
[----:B------:R-:W-:Y:S04]  /*1a890*/  STL [R1+0xbf8], R3 ;  /* 0x000bf80301007387 */ /* 0x000fe80000100800 */
[----:B------:R-:W-:Y:S04]  /*1a8a0*/  STL [R1+0xbfc], R5 ;  /* 0x000bfc0501007387 */ /* 0x000fe80000100800 */
[----:B------:R-:W-:Y:S04]  /*1a8b0*/  STL [R1+0xc00], R4 ;  /* 0x000c000401007387 */ /* 0x000fe80000100800 */
[----:B------:R-:W-:Y:S01]  /*1a8c0*/  STL [R1+0xc04], R3 ;  /* 0x000c040301007387 */ /* 0x000fe20000100800 */
[----:B-1----:R-:W-:-:S03]  /*1a8d0*/  LOP3.LUT R16, R16, 0xff, RZ, 0xc0, !PT ;  /* 0x000000ff10107812 */ /* 0x002fc600078ec0ff */
[----:B------:R-:W-:Y:S01]  /*1a8e0*/  STL [R1+0xc08], R5 ;  /* 0x000c080501007387 */ /* 0x000fe20000100800 */
[----:B------:R-:W-:Y:S01]  /*1a8f0*/  ISETP.LT.U32.AND P0, PT, R16, 0x40, !P0 ;  /* 0x000000401000780c */ /* 0x000fe20004701070 */
[----:B------:R-:W-:Y:S02]  /*1a900*/  IMAD R16, R2, 0xf, RZ ;  /* 0x0000000f02107824 */ /* 0x000fe400078e02ff */
[----:B------:R-:W-:Y:S04]  /*1a910*/  STL [R1+0xc0c], R4 ;  /* 0x000c0c0401007387 */ /* 0x000fe80000100800 */
[----:B------:R-:W-:Y:S04]  /*1a920*/  STL [R1+0xc10], R3 ;  /* 0x000c100301007387 */ /* 0x000fe80000100800 */
[----:B------:R-:W-:Y:S04]  /*1a930*/  STL [R1+0xc14], R5 ;  /* 0x000c140501007387 */ /* 0x000fe80000100800 */
[----:B------:R-:W-:Y:S01]  /*1a940*/  STL [R1+0xc18], R4 ;  /* 0x000c180401007387 */ /* 0x000fe20000100800 */
[----:B--2---:R-:W-:-:S03]  /*1a950*/  LOP3.LUT R15, R15, 0x160, R27, 0xf8, !PT ;  /* 0x000001600f0f7812 */ /* 0x004fc600078ef81b */
[----:B------:R-:W-:Y:S01]  /*1a960*/  STL [R1+0xc1c], R3 ;  /* 0x000c1c0301007387 */ /* 0x000fe20000100800 */
[----:B------:R-:W-:Y:S02]  /*1a970*/  LOP3.LUT R17, R15, 0x10, R28, 0x78, !PT ;  /* 0x000000100f117812 */ /* 0x000fe400078e781c */
[----:B------:R-:W-:Y:S01]  /*1a980*/  LOP3.LUT R15, R29, 0x20, RZ, 0x3c, !PT ;  /* 0x000000201d0f7812 */ /* 0x000fe200078e3cff */
        /* <DEDUP_REMOVED lines=21> */
[----:B0-----:R-:W-:-:S03]  /*1aae0*/  IMAD R5, R2, 0x5, RZ ;  /* 0x0000000502057824 */ /* 0x001fc600078e02ff */
[----:B------:R0:W-:Y:S01]  /*1aaf0*/  STL [R1+0xd70], R3 ;  /* 0x000d700301007387 */ /* 0x0001e20000100800 */
[----:B-1----:R-:W-:-:S03]  /*1ab00*/  SHF.L.U32 R4, R2, 0x2, RZ ;  /* 0x0000000202047819 */ /* 0x002fc600000006ff */
[----:B------:R-:W-:Y:S04]  /*1ab10*/  STL [R1+0x814], RZ ;  /* 0x000814ff01007387 */ /* 0x000fe80000100800 */
[----:B------:R-:W-:Y:S01]  /*1ab20*/  STL [R1+0x818], RZ ;  /* 0x000818ff01007387 */ /* 0x000fe20000100800 */
[----:B0-----:R-:W-:Y:S01]  /*1ab30*/  LOP3.LUT R3, R0, 0x17e, R21, 0x78, !PT ;  /* 0x0000017e00037812 */ /* 0x001fe200078e7815 */
[C---:B------:R-:W-:Y:S02]  /*1ab40*/  IMAD.SHL.U32 R0, R2.reuse, 0x2, RZ ;  /* 0x0000000202007824 */ /* 0x040fe400078e00ff */
[----:B------:R-:W-:Y:S01]  /*1ab50*/  STL [R1+0x81c], RZ ;  /* 0x00081cff01007387 */ /* 0x000fe20000100800 */
[----:B----4-:R-:W-:-:S03]  /*1ab60*/  IMAD.WIDE R20, R2, 0x2, R22 ;  /* 0x0000000202147825 */ /* 0x010fc600078e0216 */
[----:B------:R-:W-:Y:S04]  /*1ab70*/  STL [R1+0x850], RZ ;  /* 0x000850ff01007387 */ /* 0x000fe80000100800 */
        /* <DEDUP_REMOVED lines=507> */
[----:B------:R0:W-:Y:S04]  /*1cb30*/  STL [R1+0x72c], R3 ;  /* 0x00072c0301007387 */ /* 0x0001e80000100800 */
[----:B------:R1:W-:Y:S04]  /*1cb40*/  STL [R1+0x800], R17 ;  /* 0x0008001101007387 */ /* 0x0003e80000100800 */
[----:B------:R2:W-:Y:S01]  /*1cb50*/  STL [R1+0xbc4], R15 ;  /* 0x000bc40f01007387 */ /* 0x0005e20000100800 */
[----:B0-----:R-:W-:-:S03]  /*1cb60*/  IMAD R3, R2, 0x3, RZ ;  /* 0x0000000302037824 */ /* 0x001fc600078e02ff */
[----:B------:R0:W-:Y:S01]  /*1cb70*/  STL [R1+0xbc0], R18 ;  /* 0x000bc01201007387 */ /* 0x0001e20000100800 */
[----:B-1----:R-:W-:Y:S02]  /*1cb80*/  LOP3.LUT R17, R29, 0x60, RZ, 0x3c, !PT ;  /* 0x000000601d117812 */ /* 0x002fe400078e3cff */
[----:B--2---:R-:W-:Y:S01]  /*1cb90*/  LOP3.LUT R15, R26, 0x40, RZ, 0x3c, !PT ;  /* 0x000000401a0f7812 */ /* 0x004fe200078e3cff */
[----:B-----5:R-:W-:-:S04]  /*1cba0*/  IMAD.WIDE R26, R0, 0x2, R24 ;  /* 0x00000002001a7825 */ /* 0x020fc800078e0218 */
[----:B0-----:R-:W-:Y:S01]  /*1cbb0*/  IMAD.WIDE R18, R2, 0x2, R24 ;  /* 0x0000000202127825 */ /* 0x001fe200078e0218 */
[----:B------:R-:W-:Y:S04]  /*1cbc0*/  STL [R1+0xd78], R15 ;  /* 0x000d780f01007387 */ /* 0x000fe80000100800 */
[----:B------:R0:W-:Y:S04]  /*1cbd0*/  STL.64 [R1+0xe70], R18 ;  /* 0x000e701201007387 */ /* 0x0001e80000100a00 */
[----:B------:R1:W-:Y:S04]  /*1cbe0*/  STL.64 [R1+0xe68], R20 ;  /* 0x000e681401007387 */ /* 0x0003e80000100a00 */
[----:B------:R-:W-:Y:S01]  /*1cbf0*/  STL.64 [R1+0xe60], R26 ;  /* 0x000e601a01007387 */ /* 0x000fe20000100a00 */
[----:B0-----:R-:W-:-:S04]  /*1cc00*/  IMAD.WIDE R18, R0, 0x2, R22 ;  /* 0x0000000200127825 */ /* 0x001fc800078e0216 */
[C---:B-1----:R-:W-:Y:S01]  /*1cc10*/  IMAD.WIDE R20, R3.reuse, 0x2, R24 ;  /* 0x0000000203147825 */ /* 0x042fe200078e0218 */
[----:B------:R0:W-:Y:S03]  /*1cc20*/  STL.64 [R1+0xe58], R18 ;  /* 0x000e581201007387 */ /* 0x0001e60000100a00 */
[----:B------:R-:W-:Y:S01]  /*1cc30*/  IMAD.WIDE R2, R3, 0x2, R22 ;  /* 0x0000000203027825 */ /* 0x000fe200078e0216 */
[----:B------:R1:W-:Y:S04]  /*1cc40*/  STL.64 [R1+0xe50], R20 ;  /* 0x000e501401007387 */ /* 0x0003e80000100a00 */
[----:B------:R2:W-:Y:S01]  /*1cc50*/  STL.64 [R1+0xe48], R2 ;  /* 0x000e480201007387 */ /* 0x0005e20000100a00 */
[----:B0-----:R-:W-:-:S04]  /*1cc60*/  IMAD.WIDE R18, R4, 0x2, R24 ;  /* 0x0000000204127825 */ /* 0x001fc800078e0218 */
[----:B-1----:R-:W-:Y:S01]  /*1cc70*/  IMAD.WIDE R20, R4, 0x2, R22 ;  /* 0x0000000204147825 */ /* 0x002fe200078e0216 */
[----:B------:R0:W-:Y:S03]  /*1cc80*/  STL.64 [R1+0xe40], R18 ;  /* 0x000e401201007387 */ /* 0x0001e60000100a00 */
[C---:B--2---:R-:W-:Y:S01]  /*1cc90*/  IMAD.WIDE R2, R5.reuse, 0x2, R24 ;  /* 0x0000000205027825 */ /* 0x044fe200078e0218 */
[----:B------:R-:W-:Y:S04]  /*1cca0*/  STL.64 [R1+0xe38], R20 ;  /* 0x000e381401007387 */ /* 0x000fe80000100a00 */
[----:B------:R1:W-:Y:S01]  /*1ccb0*/  STL.64 [R1+0xe30], R2 ;  /* 0x000e300201007387 */ /* 0x0003e20000100a00 */
[----:B0-----:R-:W-:-:S04]  /*1ccc0*/  IMAD.WIDE R18, R5, 0x2, R22 ;  /* 0x0000000205127825 */ /* 0x001fc800078e0216 */
[C---:B------:R-:W-:Y:S01]  /*1ccd0*/  IMAD.WIDE R4, R6.reuse, 0x2, R24 ;  /* 0x0000000206047825 */ /* 0x040fe200078e0218 */
[----:B------:R0:W-:Y:S03]  /*1cce0*/  STL.64 [R1+0xe28], R18 ;  /* 0x000e281201007387 */ /* 0x0001e60000100a00 */
[----:B-1----:R-:W-:Y:S01]  /*1ccf0*/  IMAD.WIDE R2, R6, 0x2, R22 ;  /* 0x0000000206027825 */ /* 0x002fe200078e0216 */
[----:B------:R1:W-:Y:S04]  /*1cd00*/  STL.64 [R1+0xe20], R4 ;  /* 0x000e200401007387 */ /* 0x0003e80000100a00 */
[----:B------:R2:W-:Y:S01]  /*1cd10*/  STL.64 [R1+0xe18], R2 ;  /* 0x000e180201007387 */ /* 0x0005e20000100a00 */
[----:B0-----:R-:W-:-:S04]  /*1cd20*/  IMAD.WIDE R18, R7, 0x2, R24 ;  /* 0x0000000207127825 */ /* 0x001fc800078e0218 */
[----:B-1----:R-:W-:Y:S01]  /*1cd30*/  IMAD.WIDE R4, R7, 0x2, R22 ;  /* 0x0000000207047825 */ /* 0x002fe200078e0216 */
[----:B------:R-:W-:Y:S03]  /*1cd40*/  STL.64 [R1+0xe10], R18 ;  /* 0x000e101201007387 */ /* 0x000fe60000100a00 */
[C---:B--2---:R-:W-:Y:S01]  /*1cd50*/  IMAD.WIDE R2, R8.reuse, 0x2, R24 ;  /* 0x0000000208027825 */ /* 0x044fe200078e0218 */
        /* <DEDUP_REMOVED lines=8> */
[----:B------:R1:W-:Y:S04]  /*1cde0*/  STL.64 [R1+0xde8], R2 ;  /* 0x000de80201007387 */ /* 0x0003e80000100a00 */
[----:B------:R2:W-:Y:S01]  /*1cdf0*/  STL.64 [R1+0xde0], R6 ;  /* 0x000de00601007387 */ /* 0x0005e20000100a00 */
[----:B0-----:R-:W-:-:S04]  /*1ce00*/  IMAD.WIDE R4, R10, 0x2, R22 ;  /* 0x000000020a047825 */ /* 0x001fc800078e0216 */
[C---:B-1----:R-:W-:Y:S01]  /*1ce10*/  IMAD.WIDE R2, R11.reuse, 0x2, R24 ;  /* 0x000000020b027825 */ /* 0x042fe200078e0218 */
[----:B------:R0:W-:Y:S03]  /*1ce20*/  STL.64 [R1+0xdd8], R4 ;  /* 0x000dd80401007387 */ /* 0x0001e60000100a00 */
[----:B--2---:R-:W-:Y:S01]  /*1ce30*/  IMAD.WIDE R6, R11, 0x2, R22 ;  /* 0x000000020b067825 */ /* 0x004fe200078e0216 */
        /* <DEDUP_REMOVED lines=15> */
[----:B-1----:R-:W-:-:S05]  /*1cf30*/  IMAD.WIDE R2, R16, 0x2, R22 ;  /* 0x0000000210027825 */ /* 0x002fca00078e0216 */
[----:B------:R2:W-:Y:S04]  /*1cf40*/  STL.64 [R1+0xd88], R2 ;  /* 0x000d880201007387 */ /* 0x0005e80000100a00 */
[----:B------:R2:W-:Y:S02]  /*1cf50*/  STL.64 [R1+0xd90], R4 ;  /* 0x000d900401007387 */ /* 0x0005e40000100a00 */
.L_x_1:
[----:B--2---:R-:W2:Y:S04]  /*1cf60*/  LDL.64 R4, [R1+0xb00] ;  /* 0x000b000001047983 */ /* 0x004ea80000100a00 */
[----:B0-----:R-:W2:Y:S04]  /*1cf70*/  LDL R0, [R1+0x724] ;  /* 0x0007240001007983 */ /* 0x001ea80000100800 */
[----:B------:R-:W3:Y:S04]  /*1cf80*/  LDL.64 R2, [R1+0xaf8] ;  /* 0x000af80001027983 */ /* 0x000ee80000100a00 */
[----:B------:R-:W4:Y:S04]  /*1cf90*/  LDL.64 R8, [R1+0xe68] ;  /* 0x000e680001087983 */ /* 0x000f280000100a00 */
[----:B------:R-:W4:Y:S04]  /*1cfa0*/  LDL.64 R10, [R1+0xe70] ;  /* 0x000e7000010a7983 */ /* 0x000f280000100a00 */
[----:B------:R-:W4:Y:S04]  /*1cfb0*/  LDL.64 R6, [R1+0xe60] ;  /* 0x000e600001067983 */ /* 0x000f280000100a00 */
[----:B------:R-:W4:Y:S04]  /*1cfc0*/  LDL.64 R24, [R1+0xe58] ;  /* 0x000e580001187983 */ /* 0x000f280000100a00 */
[----:B------:R-:W4:Y:S04]  /*1cfd0*/  LDL.64 R22, [R1+0xe50] ;  /* 0x000e500001167983 */ /* 0x000f280000100a00 */
[----:B-----5:R0:W-:Y:S04]  /*1cfe0*/  STL [R1+0x42e8], R29 ;  /* 0x0042e81d01007387 */ /* 0x0201e80000100800 */
[----:B------:R-:W4:Y:S04]  /*1cff0*/  LDL.64 R18, [R1+0xe40] ;  /* 0x000e400001127983 */ /* 0x000f280000100a00 */
[----:B------:R-:W4:Y:S04]  /*1d000*/  LDL.64 R20, [R1+0xe48] ;  /* 0x000e480001147983 */ /* 0x000f280000100a00 */
[----:B------:R-:W4:Y:S04]  /*1d010*/  LDL.64 R12, [R1+0xe38] ;  /* 0x000e3800010c7983 */ /* 0x000f280000100a00 */
[----:B------:R-:W4:Y:S04]  /*1d020*/  LDL.64 R16, [R1+0xe30] ;  /* 0x000e300001107983 */ /* 0x000f280000100a00 */
[----:B------:R-:W4:Y:S01]  /*1d030*/  LDL.64 R14, [R1+0xe28] ;  /* 0x000e2800010e7983 */ /* 0x000f220000100a00 */
[----:B--2---:R-:W-:-:S05]  /*1d040*/  IMAD.WIDE R4, R0, 0x2, R4 ;  /* 0x0000000200047825 */ /* 0x004fca00078e0204 */
[----:B0-----:R0:W2:Y:S01]  /*1d050*/  LDG.E.U16 R29, [R4.64] ;  /* 0x00000004041d7981 */ /* 0x0010a2000c1e1500 */
[----:B---3--:R-:W-:-:S04]  /*1d060*/  IMAD.WIDE R2, R0, 0x2, R2 ;  /* 0x0000000200027825 */ /* 0x008fc800078e0202 */
[C---:B----4-:R-:W-:Y:S01]  /*1d070*/  IMAD.WIDE R8, R0.reuse, 0x2, R8 ;  /* 0x0000000200087825 */ /* 0x050fe200078e0208 */
[----:B------:R1:W3:Y:S03]  /*1d080*/  LDG.E.U16 R27, [R2.64] ;  /* 0x00000004021b7981 */ /* 0x0002e6000c1e1500 */
[----:B------:R-:W-:-:S04]  /*1d090*/  IMAD.WIDE R10, R0, 0x2, R10 ;  /* 0x00000002000a7825 */ /* 0x000fc800078e020a */
[----:B------:R-:W-:-:S04]  /*1d0a0*/  IMAD.WIDE R6, R0, 0x2, R6 ;  /* 0x0000000200067825 */ /* 0x000fc800078e0206 */
[C---:B0-----:R-:W-:Y:S01]  /*1d0b0*/  IMAD.WIDE R4, R0.reuse, 0x2, R24 ;  /* 0x0000000200047825 */ /* 0x041fe200078e0218 */
[----:B------:R0:W4:Y:S03]  /*1d0c0*/  LDG.E.U16 R26, [R6.64] ;  /* 0x00000004061a7981 */ /* 0x000126000c1e1500 */
[C---:B-1----:R-:W-:Y:S01]  /*1d0d0*/  IMAD.WIDE R2, R0.reuse, 0x2, R22 ;  /* 0x0000000200027825 */ /* 0x042fe200078e0216 */
[----:B------:R1:W3:Y:S04]  /*1d0e0*/  LDG.E.U16 R25, [R10.64] ;  /* 0x000000040a197981 */ /* 0x0002e8000c1e1500 */
[----:B------:R0:W3:Y:S04]  /*1d0f0*/  LDG.E.U16 R23, [R8.64] ;  /* 0x0000000408177981 */ /* 0x0000e8000c1e1500 */
[----:B------:R0:W3:Y:S01]  /*1d100*/  LDG.E.U16 R24, [R4.64] ;  /* 0x0000000404187981 */ /* 0x0000e2000c1e1500 */
[----:B-1----:R-:W-:-:S03]  /*1d110*/  IMAD.WIDE R10, R0, 0x2, R20 ;  /* 0x00000002000a7825 */ /* 0x002fc600078e0214 */
[----:B------:R-:W3:Y:S01]  /*1d120*/  LDL.64 R20, [R1+0xe00] ;  /* 0x000e000001147983 */ /* 0x000ee20000100a00 */
[----:B0-----:R-:W-:-:S03]  /*1d130*/  IMAD.WIDE R8, R0, 0x2, R18 ;  /* 0x0000000200087825 */ /* 0x001fc600078e0212 */
[----:B------:R-:W3:Y:S01]  /*1d140*/  LDL.64 R18, [R1+0xdf8] ;  /* 0x000df80001127983 */ /* 0x000ee20000100a00 */
[----:B------:R-:W-:-:S03]  /*1d150*/  IMAD.WIDE R6, R0, 0x2, R12 ;  /* 0x0000000200067825 */ /* 0x000fc600078e020c */
[----:B------:R-:W3:Y:S01]  /*1d160*/  LDL.64 R12, [R1+0xe20] ;  /* 0x000e2000010c7983 */ /* 0x000ee20000100a00 */
[----:B------:R-:W-:-:S03]  /*1d170*/  IMAD.WIDE R4, R0, 0x2, R16 ;  /* 0x0000000200047825 */ /* 0x000fc600078e0210 */
[----:B------:R-:W3:Y:S04]  /*1d180*/  LDL.64 R16, [R1+0xdf0] ;  /* 0x000df00001107983 */ /* 0x000ee80000100a00 */
[----:B------:R0:W3:Y:S04]  /*1d190*/  LDG.E.U16 R28, [R2.64] ;  /* 0x00000004021c7981 */ /* 0x0000e8000c1e1500 */
[----:B------:R1:W3:Y:S04]  /*1d1a0*/  LDG.E.U16 R22, [R10.64] ;  /* 0x000000040a167981 */ /* 0x0002e8000c1e1500 */
[----:B--2---:R2:W-:Y:S04]  /*1d1b0*/  STL [R1+0x20], R29 ;  /* 0x0000201d01007387 */ /* 0x0045e80000100800 */
[----:B--2---:R2:W3:Y:S04]  /*1d1c0*/  LDG.E.U16 R29, [R8.64] ;  /* 0x00000004081d7981 */ /* 0x0044e8000c1e1500 */
[----:B--2---:R-:W2:Y:S04]  /*1d1d0*/  LDL.64 R8, [R1+0xe18] ;  /* 0x000e180001087983 */ /* 0x004ea80000100a00 */
[----:B---3--:R-:W-:Y:S04]  /*1d1e0*/  STL [R1+0x42ec], R29 ;  /* 0x0042ec1d01007387 */ /* 0x008fe80000100800 */
[----:B------:R3:W-:Y:S04]  /*1d1f0*/  STL [R1+0x1c], R27 ;  /* 0x00001c1b01007387 */ /* 0x0007e80000100800 */
[----:B---3--:R-:W3:Y:S01]  /*1d200*/  LDG.E.U16 R27, [R6.64] ;  /* 0x00000004061b7981 */ /* 0x008ee2000c1e1500 */
[----:B0-----:R-:W-:-:S03]  /*1d210*/  IMAD.WIDE R2, R0, 0x2, R14 ;  /* 0x0000000200027825 */ /* 0x001fc600078e020e */
[----:B---3--:R-:W-:Y:S04]  /*1d220*/  STL [R1+0x42f0], R27 ;  /* 0x0042f01b01007387 */ /* 0x008fe80000100800 */
[----:B------:R0:W-:Y:S04]  /*1d230*/  STL [R1+0x18], R25 ;  /* 0x0000181901007387 */ /* 0x0001e80000100800 */
[----:B0-----:R-:W3:Y:S04]  /*1d240*/  LDG.E.U16 R25, [R4.64] ;  /* 0x0000000404197981 */ /* 0x001ee8000c1e1500 */
[----:B---3--:R-:W-:Y:S04]  /*1d250*/  STL [R1+0x42f4], R25 ;  /* 0x0042f41901007387 */ /* 0x008fe80000100800 */
[----:B------:R0:W-:Y:S04]  /*1d260*/  STL [R1+0x14], R23 ;  /* 0x0000141701007387 */ /* 0x0001e80000100800 */
[----:B0-----:R-:W3:Y:S04]  /*1d270*/  LDG.E.U16 R23, [R2.64] ;  /* 0x0000000402177981 */ /* 0x001ee8000c1e1500 */
[----:B---3--:R0:W-:Y:S04]  /*1d280*/  STL [R1+0x42f8], R23 ;  /* 0x0042f81701007387 */ /* 0x0081e80000100800 */
[----:B------:R-:W2:Y:S04]  /*1d290*/  LDL.64 R14, [R1+0xde8] ;  /* 0x000de800010e7983 */ /* 0x000ea80000100a00 */
[----:B0-----:R-:W1:Y:S02]  /*1d2a0*/  LDL R23, [R1+0x724] ;  /* 0x0007240001177983 */ /* 0x001e640000100800 */
[----:B-1----:R-:W-:-:S02]  /*1d2b0*/  IMAD.WIDE R10, R23, 0x2, R12 ;  /* 0x00000002170a7825 */ /* 0x002fc400078e020c */
[----:B------:R-:W3:Y:S04]  /*1d2c0*/  LDL.64 R12, [R1+0xdd8] ;  /* 0x000dd800010c7983 */ /* 0x000ee80000100a00 */
[----:B----4-:R0:W-:Y:S01]  /*1d2d0*/  STL [R1+0x10], R26 ;  /* 0x0000101a01007387 */ /* 0x0101e20000100800 */
[----:B------:R-:W-:-:S03]  /*1d2e0*/  IMAD.WIDE R2, R23, 0x2, R20 ;  /* 0x0000000217027825 */ /* 0x000fc600078e0214 */
[----:B------:R1:W4:Y:S01]  /*1d2f0*/  LDG.E.U16 R20, [R10.64] ;  /* 0x000000040a147981 */ /* 0x000322000c1e1500 */
[----:B------:R-:W-:-:S03]  /*1d300*/  IMAD.WIDE R6, R23, 0x2, R18 ;  /* 0x0000000217067825 */ /* 0x000fc600078e0212 */
[----:B------:R1:W4:Y:S04]  /*1d310*/  LDG.E.U16 R2, [R2.64] ;  /* 0x0000000402027981 */ /* 0x000328000c1e1500 */
[----:B0-----:R-:W4:Y:S04]  /*1d320*/  LDL.64 R26, [R1+0xdd0] ;  /* 0x000dd000011a7983 */ /* 0x001f280000100a00 */
[----:B------:R0:W-:Y:S01]  /*1d330*/  STL [R1+0xc], R24 ;  /* 0x00000c1801007387 */ /* 0x0001e20000100800 */
[----:B--2---:R-:W-:-:S03]  /*1d340*/  IMAD.WIDE R8, R23, 0x2, R8 ;  /* 0x0000000217087825 */ /* 0x004fc600078e0208 */
[----:B-1----:R1:W2:Y:S01]  /*1d350*/  LDG.E.U16 R3, [R6.64] ;  /* 0x0000000406037981 */ /* 0x0022a2000c1e1500 */
[----:B------:R-:W-:-:S03]  /*1d360*/  IMAD.WIDE R4, R23, 0x2, R16 ;  /* 0x0000000217047825 */ /* 0x000fc600078e0210 */
[----:B------:R4:W2:Y:S04]  /*1d370*/  LDG.E.U16 R0, [R8.64] ;  /* 0x0000000408007981 */ /* 0x0008a8000c1e1500 */
[----:B0-----:R-:W2:Y:S04]  /*1d380*/  LDL.64 R24, [R1+0xdc8] ;  /* 0x000dc80001187983 */ /* 0x001ea80000100a00 */
[----:B------:R0:W-:Y:S04]  /*1d390*/  STL [R1+0x8], R28 ;  /* 0x0000081c01007387 */ /* 0x0001e80000100800 */
[----:B------:R-:W1:Y:S01]  /*1d3a0*/  LDL.64 R10, [R1+0xde0] ;  /* 0x000de000010a7983 */ /* 0x000e620000100a00 */
[----:B------:R-:W-:-:S03]  /*1d3b0*/  IMAD.WIDE R14, R23, 0x2, R14 ;  /* 0x00000002170e7825 */ /* 0x000fc600078e020e */
[----:B------:R-:W2:Y:S04]  /*1d3c0*/  LDL.64 R16, [R1+0xda8] ;  /* 0x000da80001107983 */ /* 0x000ea80000100a00 */
[----:B0-----:R-:W2:Y:S04]  /*1d3d0*/  LDL.64 R28, [R1+0xdb0] ;  /* 0x000db000011c7983 */ /* 0x001ea80000100a00 */
[----:B------:R-:W2:Y:S04]  /*1d3e0*/  LDL.64 R18, [R1+0xda0] ;  /* 0x000da00001127983 */ /* 0x000ea80000100a00 */
[----:B------:R0:W-:Y:S04]  /*1d3f0*/  STL [R1+0x4], R22 ;  /* 0x0000041601007387 */ /* 0x0001e80000100800 */
[----:B------:R0:W2:Y:S04]  /*1d400*/  LDG.E.U16 R4, [R4.64] ;  /* 0x0000000404047981 */ /* 0x0000a8000c1e1500 */
[----:B0-----:R0:W2:Y:S01]  /*1d410*/  LDG.E.U16 R5, [R14.64] ;  /* 0x000000040e057981 */ /* 0x0010a2000c1e1500 */
[----:B---3--:R-:W-:-:S04]  /*1d420*/  IMAD.WIDE R12, R23, 0x2, R12 ;  /* 0x00000002170c7825 */ /* 0x008fc800078e020c */
[----:B----4-:R-:W-:-:S06]  /*1d430*/  IMAD.WIDE R8, R23, 0x2, R26 ;  /* 0x0000000217087825 */ /* 0x010fcc00078e021a */
[----:B------:R3:W4:Y:S01]  /*1d440*/  LDG.E.U16 R8, [R8.64] ;  /* 0x0000000408087981 */ /* 0x000722000c1e1500 */
[----:B-1----:R-:W-:-:S04]  /*1d450*/  IMAD.WIDE R6, R23, 0x2, R10 ;  /* 0x0000000217067825 */ /* 0x002fc800078e020a */
[C---:B--2---:R-:W-:Y:S02]  /*1d460*/  IMAD.WIDE R10, R23.reuse, 0x2, R24 ;  /* 0x00000002170a7825 */ /* 0x044fe400078e0218 */
[----:B------:R-:W2:Y:S04]  /*1d470*/  LDL.LU R25, [R1+0x20] ;  /* 0x0000200001197983 */ /* 0x000ea80000300800 */
[----:B------:R1:W2:Y:S04]  /*1d480*/  LDG.E.U16 R6, [R6.64] ;  /* 0x0000000406067981 */ /* 0x0002a8000c1e1500 */
[----:B------:R-:W2:Y:S04]  /*1d490*/  LDL.LU R27, [R1+0x1c] ;  /* 0x00001c00011b7983 */ /* 0x000ea80000300800 */
[----:B0-----:R-:W2:Y:S04]  /*1d4a0*/  LDL.64 R14, [R1+0xdb8] ;  /* 0x000db800010e7983 */ /* 0x001ea80000100a00 */
[----:B-1----:R0:W2:Y:S04]  /*1d4b0*/  LDG.E.U16 R7, [R12.64] ;  /* 0x000000040c077981 */ /* 0x0020a8000c1e1500 */
[----:B---3--:R1:W3:Y:S04]  /*1d4c0*/  LDG.E.U16 R9, [R10.64] ;  /* 0x000000040a097981 */ /* 0x0082e8000c1e1500 */
[----:B0-----:R-:W1:Y:S01]  /*1d4d0*/  LDL.64 R12, [R1+0xdc0] ;  /* 0x000dc000010c7983 */ /* 0x001e620000100a00 */
[----:B------:R-:W-:-:S04]  /*1d4e0*/  IMAD.WIDE R16, R23, 0x2, R16 ;  /* 0x0000000217107825 */ /* 0x000fc800078e0210 */
[C---:B------:R-:W-:Y:S01]  /*1d4f0*/  IMAD.WIDE R18, R23.reuse, 0x2, R18 ;  /* 0x0000000217127825 */ /* 0x040fe200078e0212 */
[----:B------:R0:W3:Y:S04]  /*1d500*/  LDG.E.U16 R26, [R16.64] ;  /* 0x00000004101a7981 */ /* 0x0000e8000c1e1500 */
[----:B0-----:R-:W3:Y:S01]  /*1d510*/  LDL.64 R16, [R1+0xd90] ;  /* 0x000d900001107983 */ /* 0x001ee20000100a00 */
[----:B-1----:R-:W-:-:S04]  /*1d520*/  IMAD.WIDE R10, R23, 0x2, R12 ;  /* 0x00000002170a7825 */ /* 0x002fc800078e020c */
[C---:B--2---:R-:W-:Y:S01]  /*1d530*/  IMAD.WIDE R12, R23.reuse, 0x2, R14 ;  /* 0x00000002170c7825 */ /* 0x044fe200078e020e */
[----:B------:R0:W2:Y:S03]  /*1d540*/  LDG.E.U16 R21, [R10.64] ;  /* 0x000000040a157981 */ /* 0x0000a6000c1e1500 */
[C---:B------:R-:W-:Y:S01]  /*1d550*/  IMAD.WIDE R14, R23.reuse, 0x2, R28 ;  /* 0x00000002170e7825 */ /* 0x040fe200078e021c */
[----:B------:R1:W2:Y:S04]  /*1d560*/  LDG.E.U16 R22, [R12.64] ;  /* 0x000000040c167981 */ /* 0x0002a8000c1e1500 */
[----:B------:R3:W2:Y:S04]  /*1d570*/  LDG.E.U16 R24, [R14.64] ;  /* 0x000000040e187981 */ /* 0x0006a8000c1e1500 */
[----:B0-----:R-:W2:Y:S04]  /*1d580*/  LDL.64 R10, [R1+0xd98] ;  /* 0x000d9800010a7983 */ /* 0x001ea80000100a00 */
[----:B-1----:R-:W4:Y:S04]  /*1d590*/  LDL.64 R12, [R1+0xe10] ;  /* 0x000e1000010c7983 */ /* 0x002f280000100a00 */
[----:B---3--:R-:W3:Y:S04]  /*1d5a0*/  LDL.64 R14, [R1+0xe08] ;  /* 0x000e0800010e7983 */ /* 0x008ee80000100a00 */
[----:B------:R0:W3:Y:S04]  /*1d5b0*/  LDG.E.U16 R28, [R18.64] ;  /* 0x00000004121c7981 */ /* 0x0000e8000c1e1500 */
[----:B0-----:R-:W3:Y:S04]  /*1d5c0*/  LDL.64 R18, [R1+0xd88] ;  /* 0x000d880001127983 */ /* 0x001ee80000100a00 */
[----:B------:R-:W0:Y:S01]  /*1d5d0*/  S2R R29, SR_TID.X ;  /* 0x00000000001d7919 */ /* 0x000e220000002100 */
[----:B------:R-:W-:Y:S01]  /*1d5e0*/  IMAD.WIDE R16, R23, 0x2, R16 ;  /* 0x0000000217107825 */ /* 0x000fe200078e0210 */
[----:B0-----:R-:W-:-:S03]  /*1d5f0*/  LOP3.LUT R29, R29, 0xff, RZ, 0xc0, !PT ;  /* 0x000000ff1d1d7812 */ /* 0x001fc600078ec0ff */
[----:B--2---:R-:W-:-:S04]  /*1d600*/  IMAD.WIDE R10, R23, 0x2, R10 ;  /* 0x00000002170a7825 */ /* 0x004fc800078e020a */
[C---:B----4-:R-:W-:Y:S02]  /*1d610*/  IMAD.WIDE R12, R23.reuse, 0x2, R12 ;  /* 0x00000002170c7825 */ /* 0x050fe400078e020c */
[----:B------:R0:W2:Y:S02]  /*1d620*/  LDG.E.U16 R10, [R10.64] ;  /* 0x000000040a0a7981 */ /* 0x0000a4000c1e1500 */
[----:B---3--:R-:W-:-:S06]  /*1d630*/  IMAD.WIDE R14, R23, 0x2, R14 ;  /* 0x00000002170e7825 */ /* 0x008fcc00078e020e */
[----:B------:R1:W3:Y:S04]  /*1d640*/  LDG.E.U16 R14, [R14.64] ;  /* 0x000000040e0e7981 */ /* 0x0002e8000c1e1500 */
[----:B0-----:R0:W4:Y:S01]  /*1d650*/  LDG.E.U16 R11, [R12.64] ;  /* 0x000000040c0b7981 */ /* 0x001122000c1e1500 */
[----:B------:R-:W-:-:S03]  /*1d660*/  IMAD.WIDE R18, R23, 0x2, R18 ;  /* 0x0000000217127825 */ /* 0x000fc600078e0212 */
[----:B------:R-:W2:Y:S04]  /*1d670*/  LDL.LU R23, [R1+0x42f8] ;  /* 0x0042f80001177983 */ /* 0x000ea80000300800 */
[----:B0-----:R0:W2:Y:S04]  /*1d680*/  LDG.E.U16 R12, [R16.64] ;  /* 0x00000004100c7981 */ /* 0x0010a8000c1e1500 */
[----:B------:R0:W2:Y:S01]  /*1d690*/  LDG.E.U16 R13, [R18.64] ;  /* 0x00000004120d7981 */ /* 0x0000a2000c1e1500 */
[----:B-1----:R-:W-:-:S03]  /*1d6a0*/  IMAD.SHL.U32 R15, R29, 0x2, RZ ;  /* 0x000000021d0f7824 */ /* 0x002fc600078e00ff */
[----:B------:R-:W-:Y:S06]  /*1d6b0*/  BAR.SYNC.DEFER_BLOCKING 0x0 ;  /* 0x0000000000007b1d */ /* 0x000fec0000010000 */
[----:B0-----:R-:W2:Y:S04]  /*1d6c0*/  LDL.LU R17, [R1+0x14] ;  /* 0x0000140001117983 */ /* 0x001ea80000300800 */
[----:B------:R-:W2:Y:S04]  /*1d6d0*/  LDL.LU R16, [R1+0x8] ;  /* 0x0000080001107983 */ /* 0x000ea80000300800 */
        /* <DEDUP_REMOVED lines=8> */
[----:B0-----:R-:W2:Y:S04]  /*1d760*/  LDL.LU R3, [R1+0x18] ;  /* 0x0000180001037983 */ /* 0x001ea80000300800 */
[----:B------:R-:W0:Y:S02]  /*1d770*/  S2R R29, SR_TID.X ;  /* 0x00000000001d7919 */ /* 0x000e240000002100 */
[----:B0-----:R-:W-:-:S04]  /*1d780*/  LOP3.LUT R19, R29, 0xff, RZ, 0xc0, !PT ;  /* 0x000000ff1d137812 */ /* 0x001fc800078ec0ff */
[----:B------:R-:W-:-:S04]  /*1d790*/  SHF.L.U32 R29, R19, 0x1, RZ ;  /* 0x00000001131d7819 */ /* 0x000fc800000006ff */
[----:B------:R-:W-:-:S05]  /*1d7a0*/  LOP3.LUT R29, R29, 0x10, RZ, 0x3c, !PT ;  /* 0x000000101d1d7812 */ /* 0x000fca00078e3cff */
[----:B--2---:R-:W-:Y:S04]  /*1d7b0*/  STS.U16 [R29+0x40400], R3 ;  /* 0x040400031d007388 */ /* 0x004fe80000000400 */
[----:B------:R-:W-:Y:S04]  /*1d7c0*/  STS.U16 [R29+0x40600], R17 ;  /* 0x040600111d007388 */ /* 0x000fe80000000400 */
[----:B------:R0:W-:Y:S04]  /*1d7d0*/  STS.U16 [R29+0x42400], R4 ;  /* 0x042400041d007388 */ /* 0x0001e80000000400 */
[----:B0-----:R-:W2:Y:S04]  /*1d7e0*/  LDL.LU R4, [R1+0x10] ;  /* 0x0000100001047983 */ /* 0x001ea80000300800 */
[----:B------:R0:W-:Y:S04]  /*1d7f0*/  STS.U16 [R29+0x42600], R5 ;  /* 0x042600051d007388 */ /* 0x0001e80000000400 */
[----:B0-----:R-:W3:Y:S04]  /*1d800*/  LDL.LU R29, [R1+0x42ec] ;  /* 0x0042ec00011d7983 */ /* 0x001ee80000300800 */
[----:B------:R-:W0:Y:S01]  /*1d810*/  S2R R17, SR_TID.X ;  /* 0x0000000000117919 */ /* 0x000e220000002100 */
[----:B------:R-:W-:-:S04]  /*1d820*/  SHF.L.U32 R19, R19, 0x1, RZ ;  /* 0x0000000113137819 */ /* 0x000fc800000006ff */
[C---:B------:R-:W-:Y:S02]  /*1d830*/  LOP3.LUT R3, R19.reuse, 0x20, RZ, 0x3c, !PT ;  /* 0x0000002013037812 */ /* 0x040fe400078e3cff */
[----:B------:R-:W-:Y:S02]  /*1d840*/  LOP3.LUT R19, R19, 0x30, RZ, 0x3c, !PT ;  /* 0x0000003013137812 */ /* 0x000fe400078e3cff */
[----:B0-----:R-:W-:-:S04]  /*1d850*/  LOP3.LUT R17, R17, 0xff, RZ, 0xc0, !PT ;  /* 0x000000ff11117812 */ /* 0x001fc800078ec0ff */
[----:B------:R-:W-:Y:S01]  /*1d860*/  SHF.L.U32 R17, R17, 0x1, RZ ;  /* 0x0000000111117819 */ /* 0x000fe200000006ff */
[----:B--2---:R-:W-:Y:S04]  /*1d870*/  STS.U16 [R3+0x40800], R4 ;  /* 0x0408000403007388 */ /* 0x004fe80000000400 */
[----:B------:R0:W-:Y:S04]  /*1d880*/  STS.U16 [R3+0x40a00], R2 ;  /* 0x040a000203007388 */ /* 0x0001e80000000400 */
[----:B------:R-:W-:Y:S04]  /*1d890*/  STS.U16 [R3+0x42800], R6 ;  /* 0x0428000603007388 */ /* 0x000fe80000000400 */
[----:B------:R-:W-:Y:S04]  /*1d8a0*/  STS.U16 [R3+0x42a00], R7 ;  /* 0x042a000703007388 */ /* 0x000fe80000000400 */
[----:B------:R1:W-:Y:S04]  /*1d8b0*/  STS.U16 [R19+0x40c00], R16 ;  /* 0x040c001013007388 */ /* 0x0003e80000000400 */
[----:B------:R-:W-:Y:S04]  /*1d8c0*/  STS.U16 [R19+0x40e00], R18 ;  /* 0x040e001213007388 */ /* 0x000fe80000000400 */
[----:B0-----:R-:W2:Y:S01]  /*1d8d0*/  LDL R2, [R1+0xa90] ;  /* 0x000a900001027983 */ /* 0x001ea20000100800 */
[----:B-1----:R-:W-:-:S03]  /*1d8e0*/  LOP3.LUT R16, R17, 0x40, RZ, 0x3c, !PT ;  /* 0x0000004011107812 */ /* 0x002fc600078e3cff */
[----:B------:R-:W-:Y:S04]  /*1d8f0*/  STS.U16 [R19+0x42c00], R8 ;  /* 0x042c000813007388 */ /* 0x000fe80000000400 */
[----:B------:R-:W-:Y:S04]  /*1d900*/  STS.U16 [R19+0x42e00], R9 ;  /* 0x042e000913007388 */ /* 0x000fe80000000400 */
[----:B---3--:R0:W-:Y:S04]  /*1d910*/  STS.U16 [R16+0x41000], R29 ;  /* 0x0410001d10007388 */ /* 0x0081e80000000400 */
[----:B0-----:R-:W3:Y:S01]  /*1d920*/  LDL.LU R29, [R1+0x42e8] ;  /* 0x0042e800011d7983 */ /* 0x001ee20000300800 */
[----:B------:R-:W-:-:S03]  /*1d930*/  LOP3.LUT R3, R17, 0x50, RZ, 0x3c, !PT ;  /* 0x0000005011037812 */ /* 0x000fc600078e3cff */
[----:B------:R-:W-:Y:S01]  /*1d940*/  STS.U16 [R16+0x41200], R27 ;  /* 0x0412001b10007388 */ /* 0x000fe20000000400 */
[----:B------:R-:W-:-:S03]  /*1d950*/  LOP3.LUT R4, R15, 0x60, RZ, 0x3c, !PT ;  /* 0x000000600f047812 */ /* 0x000fc600078e3cff */
[----:B------:R-:W-:Y:S04]  /*1d960*/  STS.U16 [R16+0x43000], R21 ;  /* 0x0430001510007388 */ /* 0x000fe80000000400 */
[----:B------:R-:W-:Y:S04]  /*1d970*/  STS.U16 [R16+0x43200], R22 ;  /* 0x0432001610007388 */ /* 0x000fe80000000400 */
[----:B------:R-:W-:Y:S04]  /*1d980*/  STS.U16 [R3+0x41400], R25 ;  /* 0x0414001903007388 */ /* 0x000fe80000000400 */
[----:B------:R-:W-:Y:S04]  /*1d990*/  STS.U16 [R3+0x41600], R23 ;  /* 0x0416001703007388 */ /* 0x000fe80000000400 */
[----:B------:R-:W-:Y:S04]  /*1d9a0*/  STS.U16 [R3+0x43400], R24 ;  /* 0x0434001803007388 */ /* 0x000fe80000000400 */
[----:B------:R0:W-:Y:S04]  /*1d9b0*/  STS.U16 [R3+0x43600], R26 ;  /* 0x0436001a03007388 */ /* 0x0001e80000000400 */
[----:B------:R-:W-:Y:S04]  /*1d9c0*/  STS.U16 [R4+0x41800], R20 ;  /* 0x0418001404007388 */ /* 0x000fe80000000400 */
[----:B------:R-:W-:Y:S01]  /*1d9d0*/  STS.U16 [R4+0x41a00], R0 ;  /* 0x041a000004007388 */ /* 0x000fe20000000400 */
[----:B0-----:R-:W-:-:S03]  /*1d9e0*/  LOP3.LUT R3, R15, 0x70, RZ, 0x3c, !PT ;  /* 0x000000700f037812 */ /* 0x001fc600078e3cff */
[----:B------:R0:W-:Y:S04]  /*1d9f0*/  STS.U16 [R4+0x43800], R28 ;  /* 0x0438001c04007388 */ /* 0x0001e80000000400 */
[----:B------:R-:W-:Y:S04]  /*1da00*/  STS.U16 [R4+0x43a00], R10 ;  /* 0x043a000a04007388 */ /* 0x000fe80000000400 */
[----:B----4-:R-:W-:Y:S04]  /*1da10*/  STS.U16 [R3+0x41c00], R11 ;  /* 0x041c000b03007388 */ /* 0x010fe80000000400 */
[----:B------:R-:W-:Y:S04]  /*1da20*/  STS.U16 [R3+0x41e00], R14 ;  /* 0x041e000e03007388 */ /* 0x000fe80000000400 */
[----:B------:R-:W-:Y:S04]  /*1da30*/  STS.U16 [R3+0x43c00], R12 ;  /* 0x043c000c03007388 */ /* 0x000fe80000000400 */
[----:B------:R-:W-:Y:S04]  /*1da40*/  STS.U16 [R3+0x43e00], R13 ;  /* 0x043e000d03007388 */ /* 0x000fe80000000400 */
[----:B------:R-:W-:Y:S06]  /*1da50*/  BAR.SYNC.DEFER_BLOCKING 0x0 ;  /* 0x0000000000007b1d */ /* 0x000fec0000010000 */
[----:B--2---:R-:W1:Y:S04]  /*1da60*/  LDSM.16.M88.4 R4, [R2+0x40000] ;  /* 0x040000000204783b */ /* 0x004e680000000200 */
[----:B---3--:R-:W2:Y:S04]  /*1da70*/  LDSM.16.MT88.4 R16, [R29+0x2000] ;  /* 0x002000001d10783b */ /* 0x008ea80000004200 */
[----:B------:R-:W-:Y:S01]  /*1da80*/  LDSM.16.MT88.4 R8, [R29] ;  /* 0x000000001d08783b */ /* 0x000fe20000004200 */
[----:B0-----:R-:W-:-:S03]  /*1da90*/  LOP3.LUT R28, R29, 0x20, RZ, 0x3c, !PT ;  /* 0x000000201d1c7812 */ /* 0x001fc600078e3cff */
[----:B------:R-:W-:Y:S04]  /*1daa0*/  LDSM.16.MT88.4 R20, [R29+0x80] ;  /* 0x000080001d14783b */ /* 0x000fe80000004200 */
[----:B------:R-:W-:Y:S04]  /*1dab0*/  LDSM.16.MT88.4 R24, [R29+0x100] ;  /* 0x000100001d18783b */ /* 0x000fe80000004200 */
[----:B------:R-:W-:Y:S04]  /*1dac0*/  LDSM.16.MT88.4 R12, [R29+0x180] ;  /* 0x000180001d0c783b */ /* 0x000fe80000004200 */
[----:B-1----:R-:W-:Y:S04]  /*1dad0*/  STL [R1+0x42e4], R6 ;  /* 0x0042e40601007387 */ /* 0x002fe80000100800 */
[----:B------:R-:W-:Y:S01]  /*1dae0*/  STL [R1+0x42e0], R7 ;  /* 0x0042e00701007387 */ /* 0x000fe20000100800 */
[----:B--2---:R-:W-:Y:S01]  /*1daf0*/  IMAD.MOV.U32 R3, RZ, RZ, R17 ;  /* 0x000000ffff037224 */ /* 0x004fe200078e0011 */
[----:B------:R-:W-:-:S02]  /*1db00*/  MOV R2, R18 ;  /* 0x0000001200027202 */ /* 0x000fc40000000f00 */
[----:B------:R-:W-:Y:S01]  /*1db10*/  STL [R1+0x20], R16 ;  /* 0x0000201001007387 */ /* 0x000fe20000100800 */
[----:B------:R-:W-:-:S03]  /*1db20*/  MOV R0, R19 ;  /* 0x0000001300007202 */ /* 0x000fc60000000f00 */
[----:B------:R-:W0:Y:S04]  /*1db30*/  LDSM.16.MT88.4 R16, [R29+0x2080] ;  /* 0x002080001d10783b */ /* 0x000e280000004200 */
[----:B0-----:R-:W-:Y:S01]  /*1db40*/  STL [R1+0x10], R16 ;  /* 0x0000101001007387 */ /* 0x001fe20000100800 */
[----:B------:R-:W-:Y:S01]  /*1db50*/  MOV R6, R17 ;  /* 0x0000001100067202 */ /* 0x000fe20000000f00 */
[----:B------:R-:W-:Y:S02]  /*1db60*/  IMAD.MOV.U32 R7, RZ, RZ, R18 ;  /* 0x000000ffff077224 */ /* 0x000fe400078e0012 */
[----:B------:R-:W-:Y:S04]  /*1db70*/  STL [R1+0x1c], R19 ;  /* 0x00001c1301007387 */ /* 0x000fe80000100800 */
[----:B------:R-:W0:Y:S01]  /*1db80*/  LDSM.16.MT88.4 R16, [R29+0x2100] ;  /* 0x002100001d10783b */ /* 0x000e220000004200 */
[-C--:B------:R-:W-:Y:S03]  /*1db90*/  HMMA.16816.F32 R8, R8, R4.reuse, RZ ;  /* 0x000000040808723c */ /* 0x080fe600000018ff */
[----:B0-----:R-:W-:Y:S04]  /*1dba0*/  STL.64 [R1], R16 ;  /* 0x0000001001007387 */ /* 0x001fe80000100a00 */
[----:B------:R-:W-:Y:S04]  /*1dbb0*/  STL.64 [R1+0x8], R18 ;  /* 0x0000081201007387 */ /* 0x000fe80000100a00 */
[----:B------:R-:W0:Y:S01]  /*1dbc0*/  LDSM.16.MT88.4 R16, [R28] ;  /* 0x000000001c10783b */ /* 0x000e220000004200 */
[-C--:B------:R-:W-:Y:S03]  /*1dbd0*/  HMMA.16816.F32 R20, R20, R4.reuse, RZ ;  /* 0x000000041414723c */ /* 0x080fe600000018ff */
[----:B0-----:R-:W-:Y:S04]  /*1dbe0*/  STL [R1+0x429c], R16 ;  /* 0x00429c1001007387 */ /* 0x001fe80000100800 */
[----:B------:R-:W-:Y:S04]  /*1dbf0*/  STL [R1+0x4298], R17 ;  /* 0x0042981101007387 */ /* 0x000fe80000100800 */
[----:B------:R-:W-:Y:S04]  /*1dc00*/  STL [R1+0x4294], R18 ;  /* 0x0042941201007387 */ /* 0x000fe80000100800 */
[----:B------:R-:W-:Y:S04]  /*1dc10*/  STL [R1+0x4290], R19 ;  /* 0x0042901301007387 */ /* 0x000fe80000100800 */
[----:B------:R-:W-:Y:S04]  /*1dc20*/  STL.64 [R1+0x42d8], R10 ;  /* 0x0042d80a01007387 */ /* 0x000fe80000100a00 */
[----:B------:R-:W-:Y:S04]  /*1dc30*/  STL.64 [R1+0x42d0], R8 ;  /* 0x0042d00801007387 */ /* 0x000fe80000100a00 */
[----:B------:R-:W0:Y:S04]  /*1dc40*/  LDSM.16.MT88.4 R8, [R29+0x2180] ;  /* 0x002180001d08783b */ /* 0x000e280000004200 */
[----:B------:R-:W-:Y:S04]  /*1dc50*/  STL.64 [R1+0x42c8], R22 ;  /* 0x0042c81601007387 */ /* 0x000fe80000100a00 */
[----:B------:R1:W-:Y:S04]  /*1dc60*/  STL.64 [R1+0x42c0], R20 ;  /* 0x0042c01401007387 */ /* 0x0003e80000100a00 */
[----:B-1----:R-:W2:Y:S04]  /*1dc70*/  LDL.LU R20, [R1+0x20] ;  /* 0x0000200001147983 */ /* 0x002ea80000300800 */
[----:B------:R-:W-:Y:S04]  /*1dc80*/  STL [R1+0x42a0], R29 ;  /* 0x0042a01d01007387 */ /* 0x000fe80000100800 */
[----:B0-----:R-:W-:Y:S04]  /*1dc90*/  STL.64 [R1+0x40], R8 ;  /* 0x0000400801007387 */ /* 0x001fe80000100a00 */
[----:B------:R-:W-:Y:S04]  /*1dca0*/  STL.64 [R1+0x48], R10 ;  /* 0x0000480a01007387 */ /* 0x000fe80000100a00 */
[----:B------:R-:W0:Y:S01]  /*1dcb0*/  LDSM.16.MT88.4 R8, [R28+0x80] ;  /* 0x000080001c08783b */ /* 0x000e220000004200 */
[----:B------:R-:W-:Y:S01]  /*1dcc0*/  HMMA.16816.F32 R24, R24, R4, RZ ;  /* 0x000000041818723c */ /* 0x000fe200000018ff */
[----:B------:R-:W-:-:S02]  /*1dcd0*/  MOV R21, R3 ;  /* 0x0000000300157202 */ /* 0x000fc40000000f00 */
[----:B------:R-:W-:Y:S02]  /*1dce0*/  MOV R22, R2 ;  /* 0x0000000200167202 */ /* 0x000fe40000000f00 */
[----:B------:R-:W-:Y:S11]  /*1dcf0*/  MOV R23, R0 ;  /* 0x0000000000177202 */ /* 0x000ff60000000f00 */
[----:B------:R-:W-:Y:S07]  /*1dd00*/  @!UPT UIADD3 URZ, URZ, URZ, URZ ;  /* 0x0000003f3f3ff290 */ /* 0x000fee000fffe03f */
[----:B------:R-:W-:Y:S04]  /*1dd10*/  STL [R1+0x42ac], R25 ;  /* 0x0042ac1901007387 */ /* 0x000fe80000100800 */
[----:B------:R-:W-:Y:S04]  /*1dd20*/  STL [R1+0x42a8], R26 ;  /* 0x0042a81a01007387 */ /* 0x000fe80000100800 */
[----:B------:R-:W-:Y:S01]  /*1dd30*/  STL [R1+0x42a4], R27 ;  /* 0x0042a41b01007387 */ /* 0x000fe20000100800 */
[----:B0-----:R-:W-:Y:S01]  /*1dd40*/  IMAD.MOV.U32 R3, RZ, RZ, R9 ;  /* 0x000000ffff037224 */ /* 0x001fe200078e0009 */
[----:B------:R-:W-:-:S02]  /*1dd50*/  MOV R2, R10 ;  /* 0x0000000a00027202 */ /* 0x000fc40000000f00 */
[----:B------:R-:W-:Y:S01]  /*1dd60*/  STL [R1+0x30], R8 ;  /* 0x0000300801007387 */ /* 0x000fe20000100800 */
[----:B------:R-:W-:-:S03]  /*1dd70*/  MOV R0, R11 ;  /* 0x0000000b00007202 */ /* 0x000fc60000000f00 */
[----:B------:R-:W0:Y:S02]  /*1dd80*/  LDSM.16.MT88.4 R8, [R28+0x2000] ;  /* 0x002000001c08783b */ /* 0x000e240000004200 */
[----:B0-----:R-:W-:Y:S01]  /*1dd90*/  MOV R16, R8 ;  /* 0x0000000800107202 */ /* 0x001fe20000000f00 */
[----:B------:R-:W-:Y:S01]  /*1dda0*/  IMAD.MOV.U32 R17, RZ, RZ, R9 ;  /* 0x000000ffff117224 */ /* 0x000fe200078e0009 */
[----:B------:R-:W-:Y:S02]  /*1ddb0*/  MOV R18, R10 ;  /* 0x0000000a00127202 */ /* 0x000fe40000000f00 */
[----:B------:R-:W-:Y:S02]  /*1ddc0*/  MOV R19, R11 ;  /* 0x0000000b00137202 */ /* 0x000fe40000000f00 */
[----:B------:R-:W0:Y:S04]  /*1ddd0*/  LDSM.16.MT88.4 R8, [R28+0x100] ;  /* 0x000100001c08783b */ /* 0x000e280000004200 */
[----:B------:R1:W-:Y:S04]  /*1dde0*/  STL.64 [R1+0x42b8], R18 ;  /* 0x0042b81201007387 */ /* 0x0003e80000100a00 */
[----:B------:R3:W-:Y:S01]  /*1ddf0*/  STL.64 [R1+0x42b0], R16 ;  /* 0x0042b01001007387 */ /* 0x0007e20000100a00 */
[----:B-1----:R-:W-:-:S03]  /*1de00*/  IMAD.MOV.U32 R18, RZ, RZ, R7 ;  /* 0x000000ffff127224 */ /* 0x002fc600078e0007 */
[----:B---3--:R-:W3:Y:S01]  /*1de10*/  LDL.LU R16, [R1+0x10] ;  /* 0x0000100001107983 */ /* 0x008ee20000300800 */
[----:B------:R-:W-:-:S03]  /*1de20*/  MOV R17, R6 ;  /* 0x0000000600117202 */ /* 0x000fc60000000f00 */
[----:B------:R-:W2:Y:S04]  /*1de30*/  LDL.LU R6, [R1+0x42e4] ;  /* 0x0042e40001067983 */ /* 0x000ea80000300800 */
[----:B------:R-:W2:Y:S04]  /*1de40*/  LDL.LU R7, [R1+0x42e0] ;  /* 0x0042e00001077983 */ /* 0x000ea80000300800 */
[----:B------:R-:W3:Y:S01]  /*1de50*/  LDL.LU R19, [R1+0x1c] ;  /* 0x00001c0001137983 */ /* 0x000ee20000300800 */
[----:B0-----:R-:W-:Y:S01]  /*1de60*/  MOV R27, R10 ;  /* 0x0000000a001b7202 */ /* 0x001fe20000000f00 */
[----:B------:R-:W-:Y:S01]  /*1de70*/  IMAD.MOV.U32 R29, RZ, RZ, R11 ;  /* 0x000000ffff1d7224 */ /* 0x000fe200078e000b */
[----:B------:R-:W-:Y:S01]  /*1de80*/  MOV R25, R8 ;  /* 0x0000000800197202 */ /* 0x000fe20000000f00 */
[----:B------:R-:W2:Y:S01]  /*1de90*/  LDL.LU.64 R10, [R1+0x42d8] ;  /* 0x0042d800010a7983 */ /* 0x000ea20000300a00 */
[----:B------:R-:W-:-:S03]  /*1dea0*/  MOV R26, R9 ;  /* 0x00000009001a7202 */ /* 0x000fc60000000f00 */
[----:B------:R-:W2:Y:S02]  /*1deb0*/  LDL.LU.64 R8, [R1+0x42d0] ;  /* 0x0042d00001087983 */ /* 0x000ea40000300a00 */
[-C--:B--2---:R-:W-:Y:S02]  /*1dec0*/  HMMA.16816.F32 R8, R20, R6.reuse, R8 ;  /* 0x000000061408723c */ /* 0x084fe40000001808 */
[----:B------:R-:W3:Y:S04]  /*1ded0*/  LDL.LU.64 R22, [R1+0x42c8] ;  /* 0x0042c80001167983 */ /* 0x000ee80000300a00 */
[----:B------:R-:W3:Y:S11]  /*1dee0*/  LDL.LU.64 R20, [R1+0x42c0] ;  /* 0x0042c00001147983 */ /* 0x000ef60000300a00 */
[----:B------:R-:W-:Y:S06]  /*1def0*/  @!UPT UIADD3 URZ, URZ, URZ, URZ ;  /* 0x0000003f3f3ff290 */ /* 0x000fec000fffe03f */
[----:B------:R0:W-:Y:S04]  /*1df00*/  STL.64 [R1+0x150], R8 ;  /* 0x0001500801007387 */ /* 0x0001e80000100a00 */
[----:B------:R1:W-:Y:S04]  /*1df10*/  STL.64 [R1+0x158], R10 ;  /* 0x0001580a01007387 */ /* 0x0003e80000100a00 */
[----:B0-----:R-:W2:Y:S04]  /*1df20*/  LDL.LU R8, [R1] ;  /* 0x0000000001087983 */ /* 0x001ea80000300800 */
[----:B------:R-:W2:Y:S04]  /*1df30*/  LDL.LU R9, [R1+0x4] ;  /* 0x0000040001097983 */ /* 0x000ea80000300800 */
[----:B-1----:R-:W2:Y:S04]  /*1df40*/  LDL.LU R10, [R1+0x8] ;  /* 0x00000800010a7983 */ /* 0x002ea80000300800 */
[----:B------:R-:W2:Y:S01]  /*1df50*/  LDL.LU R11, [R1+0xc] ;  /* 0x00000c00010b7983 */ /* 0x000ea20000300800 */
[----:B---3--:R-:W-:Y:S03]  /*1df60*/  HMMA.16816.F32 R20, R16, R6, R20 ;  /* 0x000000061014723c */ /* 0x008fe60000001814 */
[----:B------:R-:W3:Y:S04]  /*1df70*/  LDL.LU.64 R18, [R1+0x42b8] ;  /* 0x0042b80001127983 */ /* 0x000ee80000300a00 */
[----:B------:R-:W4:Y:S11]  /*1df80*/  LDL.LU.64 R16, [R1+0x42b0] ;  /* 0x0042b00001107983 */ /* 0x000f360000300a00 */
[----:B------:R-:W-:Y:S05]  /*1df90*/  @!UPT UIADD3 URZ, URZ, URZ, URZ ;  /* 0x0000003f3f3ff290 */ /* 0x000fea000fffe03f */
[----:B------:R0:W-:Y:S04]  /*1dfa0*/  STL.64 [R1+0x140], R20 ;  /* 0x0001401401007387 */ /* 0x0001e80000100a00 */
[----:B------:R1:W-:Y:S01]  /*1dfb0*/  STL.64 [R1+0x148], R22 ;  /* 0x0001481601007387 */ /* 0x0003e20000100a00 */
[----:B0-----:R-:W-:-:S03]  /*1dfc0*/  MOV R20, R25 ;  /* 0x0000001900147202 */ /* 0x001fc60000000f00 */
[----:B------:R-:W2:Y:S01]  /*1dfd0*/  LDL.LU R25, [R1+0x42ac] ;  /* 0x0042ac0001197983 */ /* 0x000ea20000300800 */
[----:B------:R-:W-:Y:S02]  /*1dfe0*/  MOV R21, R26 ;  /* 0x0000001a00157202 */ /* 0x000fe40000000f00 */
[----:B-1----:R-:W-:Y:S01]  /*1dff0*/  MOV R22, R27 ;  /* 0x0000001b00167202 */ /* 0x002fe20000000f00 */
[----:B------:R-:W2:Y:S04]  /*1e000*/  LDL.LU R26, [R1+0x42a8] ;  /* 0x0042a800011a7983 */ /* 0x000ea80000300800 */
[----:B------:R-:W2:Y:S01]  /*1e010*/  LDL.LU R27, [R1+0x42a4] ;  /* 0x0042a400011b7983 */ /* 0x000ea20000300800 */
[----:B------:R-:W-:-:S03]  /*1e020*/  IMAD.MOV.U32 R23, RZ, RZ, R29 ;  /* 0x000000ffff177224 */ /* 0x000fc600078e001d */
[----:B------:R-:W2:Y:S04]  /*1e030*/  LDL.LU R29, [R1+0x42a0] ;  /* 0x0042a000011d7983 */ /* 0x000ea80000300800 */
[----:B------:R3:W-:Y:S04]  /*1e040*/  STL.64 [R1+0x4278], R22 ;  /* 0x0042781601007387 */ /* 0x0007e80000100a00 */
[----:B------:R4:W-:Y:S01]  /*1e050*/  STL.64 [R1+0x4270], R20 ;  /* 0x0042701401007387 */ /* 0x0009e20000100a00 */
[----:B---3--:R-:W-:Y:S01]  /*1e060*/  MOV R22, R18 ;  /* 0x0000001200167202 */ /* 0x008fe20000000f00 */
[----:B------:R-:W-:Y:S01]  /*1e070*/  IMAD.MOV.U32 R23, RZ, RZ, R19 ;  /* 0x000000ffff177224 */ /* 0x000fe200078e0013 */
[----:B----4-:R-:W-:-:S02]  /*1e080*/  MOV R20, R16 ;  /* 0x0000001000147202 */ /* 0x010fc40000000f00 */
[----:B------:R-:W3:Y:S01]  /*1e090*/  LDL.LU R16, [R1+0x429c] ;  /* 0x00429c0001107983 */ /* 0x000ee20000300800 */
[----:B------:R-:W-:-:S03]  /*1e0a0*/  MOV R21, R17 ;  /* 0x0000001100157202 */ /* 0x000fc60000000f00 */
[----:B------:R-:W3:Y:S04]  /*1e0b0*/  LDL.LU R17, [R1+0x4298] ;  /* 0x0042980001117983 */ /* 0x000ee80000300800 */
[----:B------:R-:W3:Y:S04]  /*1e0c0*/  LDL.LU R18, [R1+0x4294] ;  /* 0x0042940001127983 */ /* 0x000ee80000300800 */
[----:B------:R-:W3:Y:S04]  /*1e0d0*/  LDL.LU R19, [R1+0x4290] ;  /* 0x0042900001137983 */ /* 0x000ee80000300800 */
[----:B------:R-:W-:Y:S04]  /*1e0e0*/  STL.64 [R1+0x4288], R22 ;  /* 0x0042881601007387 */ /* 0x000fe80000100a00 */
[----:B------:R0:W-:Y:S04]  /*1e0f0*/  STL.64 [R1+0x4280], R20 ;  /* 0x0042801401007387 */ /* 0x0001e80000100a00 */
[----:B0-----:R-:W4:Y:S04]  /*1e100*/  LDL.LU R20, [R1+0x40] ;  /* 0x0000400001147983 */ /* 0x001f280000300800 */
[----:B------:R-:W4:Y:S04]  /*1e110*/  LDL.LU R21, [R1+0x44] ;  /* 0x0000440001157983 */ /* 0x000f280000300800 */
[----:B------:R-:W4:Y:S04]  /*1e120*/  LDL.LU R22, [R1+0x48] ;  /* 0x0000480001167983 */ /* 0x000f280000300800 */
[----:B------:R-:W4:Y:S01]  /*1e130*/  LDL.LU R23, [R1+0x4c] ;  /* 0x00004c0001177983 */ /* 0x000f220000300800 */
[----:B--2---:R-:W-:Y:S03]  /*1e140*/  HMMA.16816.F32 R24, R8, R6, R24 ;  /* 0x000000060818723c */ /* 0x004fe60000001818 */
[----:B------:R-:W0:Y:S05]  /*1e150*/  LDSM.16.MT88.4 R8, [R28+0x2080] ;  /* 0x002080001c08783b */ /* 0x000e2a0000004200 */
[----:B------:R-:W-:Y:S11]  /*1e160*/  HMMA.16816.F32 R12, R12, R4, RZ ;  /* 0x000000040c0c723c */ /* 0x000ff600000018ff */
[----:B------:R-:W-:Y:S04]  /*1e170*/  @!UPT UIADD3 URZ, URZ, URZ, URZ ;  /* 0x0000003f3f3ff290 */ /* 0x000fe8000fffe03f */
[----:B------:R-:W-:Y:S04]  /*1e180*/  STL.64 [R1+0x190], R24 ;  /* 0x0001901801007387 */ /* 0x000fe80000100a00 */
[----:B------:R0:W-:Y:S02]  /*1e190*/  STL.64 [R1+0x198], R26 ;  /* 0x0001981a01007387 */ /* 0x0001e40000100a00 */
[----:B0-----:R-:W-:Y:S01]  /*1e1a0*/  MOV R27, R8 ;  /* 0x00000008001b7202 */ /* 0x001fe20000000f00 */
[----:B------:R-:W-:Y:S01]  /*1e1b0*/  IMAD.MOV.U32 R24, RZ, RZ, R11 ;  /* 0x000000ffff187224 */ /* 0x000fe200078e000b */
[----:B------:R-:W-:Y:S02]  /*1e1c0*/  MOV R26, R9 ;  /* 0x00000009001a7202 */ /* 0x000fe40000000f00 */
[----:B------:R-:W-:-:S02]  /*1e1d0*/  MOV R25, R10 ;  /* 0x0000000a00197202 */ /* 0x000fc40000000f00 */
[----:B------:R-:W0:Y:S04]  /*1e1e0*/  LDSM.16.MT88.4 R8, [R28+0x180] ;  /* 0x000180001c08783b */ /* 0x000e280000004200 */
[----:B0-----:R0:W-:Y:S04]  /*1e1f0*/  STL.64 [R1+0x4268], R10 ;  /* 0x0042680a01007387 */ /* 0x0011e80000100a00 */
[----:B------:R-:W-:Y:S01]  /*1e200*/  STL.64 [R1+0x4260], R8 ;  /* 0x0042600801007387 */ /* 0x000fe20000100a00 */
[----:B0-----:R-:W-:Y:S01]  /*1e210*/  MOV R10, R25 ;  /* 0x00000019000a7202 */ /* 0x001fe20000000f00 */
[----:B------:R-:W-:Y:S01]  /*1e220*/  IMAD.MOV.U32 R11, RZ, RZ, R24 ;  /* 0x000000ffff0b7224 */ /* 0x000fe200078e0018 */
[----:B----4-:R-:W-:Y:S01]  /*1e230*/  HMMA.16816.F32 R20, R20, R6, R12 ;  /* 0x000000061414723c */ /* 0x010fe2000000180c */
[----:B------:R-:W2:Y:S11]  /*1e240*/  LDL.LU R12, [R1+0x30] ;  /* 0x00003000010c7983 */ /* 0x000eb60000300800 */
[----:B------:R-:W-:Y:S11]  /*1e250*/  @!UPT UIADD3 URZ, URZ, URZ, URZ ;  /* 0x0000003f3f3ff290 */ /* 0x000ff6000fffe03f */
[----:B------:R-:W-:Y:S04]  /*1e260*/  STL.64 [R1+0x180], R20 ;  /* 0x0001801401007387 */ /* 0x000fe80000100a00 */
[----:B------:R-:W-:Y:S04]  /*1e270*/  STL.64 [R1+0x188], R22 ;  /* 0x0001881601007387 */ /* 0x000fe80000100a00 */
[----:B------:R-:W0:Y:S01]  /*1e280*/  LDSM.16.MT88.4 R20, [R28+0x2100] ;  /* 0x002100001c14783b */ /* 0x000e220000004200 */
[----:B------:R-:W-:Y:S02]  /*1e290*/  MOV R13, R3 ;  /* 0x00000003000d7202 */ /* 0x000fe40000000f00 */
[----:B------:R-:W-:-:S02]  /*1e2a0*/  MOV R14, R2 ;  /* 0x00000002000e7202 */ /* 0x000fc40000000f00 */
[----:B0-----:R-:W-:Y:S01]  /*1e2b0*/  MOV R3, R22 ;  /* 0x0000001600037202 */ /* 0x001fe20000000f00 */
[----:B------:R-:W-:Y:S01]  /*1e2c0*/  IMAD.MOV.U32 R25, RZ, RZ, R20 ;  /* 0x000000ffff197224 */ /* 0x000fe200078e0014 */
[----:B------:R-:W-:Y:S02]  /*1e2d0*/  MOV R2, R23 ;  /* 0x0000001700027202 */ /* 0x000fe40000000f00 */
[----:B------:R-:W-:Y:S01]  /*1e2e0*/  MOV R24, R21 ;  /* 0x0000001500187202 */ /* 0x000fe20000000f00 */
[----:B------:R-:W4:Y:S04]  /*1e2f0*/  LDL.LU.64 R22, [R1+0x4288] ;  /* 0x0042880001167983 */ /* 0x000f280000300a00 */
[----:B------:R-:W4:Y:S01]  /*1e300*/  LDL.LU.64 R20, [R1+0x4280] ;  /* 0x0042800001147983 */ /* 0x000f220000300a00 */
[----:B---3--:R-:W-:Y:S01]  /*1e310*/  HMMA.16816.F32 R16, R16, R4, RZ ;  /* 0x000000041010723c */ /* 0x008fe200000018ff */
[----:B------:R-:W-:-:S02]  /*1e320*/  MOV R15, R0 ;  /* 0x00000000000f7202 */ /* 0x000fc40000000f00 */
[----:B------:R-:W-:Y:S11]  /*1e330*/  MOV R8, R27 ;  /* 0x0000001b00087202 */ /* 0x000ff60000000f00 */
[----:B------:R-:W-:Y:S10]  /*1e340*/  @!UPT UIADD3 URZ, URZ, URZ, URZ ;  /* 0x0000003f3f3ff290 */ /* 0x000ff4000fffe03f */
[----:B----4-:R-:W-:Y:S01]  /*1e350*/  HMMA.16816.F32 R16, R20, R6, R16 ;  /* 0x000000061410723c */ /* 0x010fe20000001810 */
[----:B------:R-:W3:Y:S04]  /*1e360*/  LDL.LU.64 R22, [R1+0x4278] ;  /* 0x0042780001167983 */ /* 0x000ee80000300a00 */
[----:B------:R-:W3:Y:S11]  /*1e370*/  LDL.LU.64 R20, [R1+0x4270] ;  /* 0x0042700001147983 */ /* 0x000ef60000300a00 */
[----:B------:R-:W-:Y:S07]  /*1e380*/  @!UPT UIADD3 URZ, URZ, URZ, URZ ;  /* 0x0000003f3f3ff290 */ /* 0x000fee000fffe03f */
[----:B------:R-:W-:Y:S04]  /*1e390*/  STL.64 [R1+0x170], R16 ;  /* 0x0001701001007387 */ /* 0x000fe80000100a00 */
[----:B------:R-:W-:Y:S04]  /*1e3a0*/  STL.64 [R1+0x178], R18 ;  /* 0x0001781201007387 */ /* 0x000fe80000100a00 */
[----:B------:R-:W0:Y:S01]  /*1e3b0*/  LDSM.16.MT88.4 R16, [R28+0x2180] ;  /* 0x002180001c10783b */ /* 0x000e220000004200 */
[----:B--2---:R-:W-:Y:S01]  /*1e3c0*/  HMMA.16816.F32 R12, R12, R4, RZ ;  /* 0x000000040c0c723c */ /* 0x004fe200000018ff */
[----:B------:R-:W-:Y:S11]  /*1e3d0*/  MOV R9, R26 ;  /* 0x0000001a00097202 */ /* 0x000ff60000000f00 */
[----:B------:R-:W-:Y:S11]  /*1e3e0*/  @!UPT UIADD3 URZ, URZ, URZ, URZ ;  /* 0x0000003f3f3ff290 */ /* 0x000ff6000fffe03f */
[----:B------:R-:W-:Y:S01]  /*1e3f0*/  @!UPT UIADD3 URZ, URZ, URZ, URZ ;  /* 0x0000003f3f3ff290 */ /* 0x000fe2000fffe03f */
[----:B------:R-:W-:Y:S01]  /*1e400*/  HMMA.16816.F32 R12, R8, R6, R12 ;  /* 0x00000006080c723c */ /* 0x000fe2000000180c */
[----:B0-----:R0:W-:Y:S04]  /*1e410*/  STL.64 [R1+0x4258], R18 ;  /* 0x0042581201007387 */ /* 0x0011e80000100a00 */
[----:B------:R1:W-:Y:S04]  /*1e420*/  STL.64 [R1+0x4250], R16 ;  /* 0x0042501001007387 */ /* 0x0003e80000100a00 */
[----:B------:R-:W2:Y:S04]  /*1e430*/  LDL.LU.64 R10, [R1+0x4268] ;  /* 0x00426800010a7983 */ /* 0x000ea80000300a00 */
[----:B------:R-:W2:Y:S01]  /*1e440*/  LDL.LU.64 R8, [R1+0x4260] ;  /* 0x0042600001087983 */ /* 0x000ea20000300a00 */
[----:B0-----:R-:W-:-:S02]  /*1e450*/  MOV R18, R3 ;  /* 0x0000000300127202 */ /* 0x001fc40000000f00 */
[----:B------:R-:W-:Y:S01]  /*1e460*/  MOV R19, R2 ;  /* 0x0000000200137202 */ /* 0x000fe20000000f00 */
[----:B-1----:R-:W-:Y:S01]  /*1e470*/  IMAD.MOV.U32 R16, RZ, RZ, R25 ;  /* 0x000000ffff107224 */ /* 0x002fe200078e0019 */
[----:B------:R-:W-:-:S05]  /*1e480*/  MOV R17, R24 ;  /* 0x0000001800117202 */ /* 0x000fca0000000f00 */
[----:B------:R-:W-:Y:S04]  /*1e490*/  STL.64 [R1+0x160], R12 ;  /* 0x0001600c01007387 */ /* 0x000fe80000100a00 */
[----:B------:R-:W-:Y:S01]  /*1e4a0*/  STL.64 [R1+0x168], R14 ;  /* 0x0001680e01007387 */ /* 0x000fe20000100a00 */
[----:B---3--:R-:W-:Y:S11]  /*1e4b0*/  HMMA.16816.F32 R20, R20, R4, RZ ;  /* 0x000000041414723c */ /* 0x008ff600000018ff */
[----:B------:R-:W-:Y:S11]  /*1e4c0*/  @!UPT UIADD3 URZ, URZ, URZ, URZ ;  /* 0x0000003f3f3ff290 */ /* 0x000ff6000fffe03f */
[----:B------:R-:W-:Y:S02]  /*1e4d0*/  @!UPT UIADD3 URZ, URZ, URZ, URZ ;  /* 0x0000003f3f3ff290 */ /* 0x000fe4000fffe03f */
[----:B------:R-:W-:Y:S01]  /*1e4e0*/  HMMA.16816.F32 R20, R16, R6, R20 ;  /* 0x000000061014723c */ /* 0x000fe20000001814 */
[----:B------:R-:W3:Y:S04]  /*1e4f0*/  LDL.LU.64 R18, [R1+0x4258] ;  /* 0x0042580001127983 */ /* 0x000ee80000300a00 */
[----:B------:R-:W3:Y:S01]  /*1e500*/  LDL.LU.64 R16, [R1+0x4250] ;  /* 0x0042500001107983 */ /* 0x000ee20000300a00 */
[----:B------:R-:W-:-:S05]  /*1e510*/  LOP3.LUT R0, R29, 0x40, RZ, 0x3c, !PT ;  /* 0x000000401d007812 */ /* 0x000fca00078e3cff */
[----:B------:R-:W0:Y:S04]  /*1e520*/  LDSM.16.MT88.4 R24, [R0] ;  /* 0x000000000018783b */ /* 0x000e280000004200 */
[----:B------:R-:W1:Y:S08]  /*1e530*/  LDSM.16.MT88.4 R12, [R0+0x80] ;  /* 0x00008000000c783b */ /* 0x000e700000004200 */
[----:B------:R-:W-:Y:S04]  /*1e540*/  STL.64 [R1+0x130], R20 ;  /* 0x0001301401007387 */ /* 0x000fe80000100a00 */
[----:B------:R-:W-:Y:S04]  /*1e550*/  STL.64 [R1+0x138], R22 ;  /* 0x0001381601007387 */ /* 0x000fe80000100a00 */
[----:B------:R-:W4:Y:S01]  /*1e560*/  LDSM.16.MT88.4 R20, [R0+0x2000] ;  /* 0x002000000014783b */ /* 0x000f220000004200 */
[-C--:B--2---:R-:W-:Y:S08]  /*1e570*/  HMMA.16816.F32 R8, R8, R4.reuse, RZ ;  /* 0x000000040808723c */ /* 0x084ff000000018ff */
[----:B0-----:R-:W-:Y:S01]  /*1e580*/  HMMA.16816.F32 R24, R24, R4, RZ ;  /* 0x000000041818723c */ /* 0x001fe200000018ff */
[----:B------:R-:W-:Y:S11]  /*1e590*/  LOP3.LUT R28, R29, 0x60, RZ, 0x3c, !PT ;  /* 0x000000601d1c7812 */ /* 0x000ff600078e3cff */
[----:B------:R-:W-:Y:S04]  /*1e5a0*/  @!UPT UIADD3 URZ, URZ, URZ, URZ ;  /* 0x0000003f3f3ff290 */ /* 0x000fe8000fffe03f */
[----:B---3--:R-:W-:Y:S01]  /*1e5b0*/  HMMA.16816.F32 R16, R16, R6, R8 ;  /* 0x000000061010723c */ /* 0x008fe20000001808 */
[----:B------:R-:W-:Y:S11]  /*1e5c0*/  LDSM.16.MT88.4 R8, [R0+0x2080] ;  /* 0x002080000008783b */ /* 0x000ff60000004200 */
[----:B------:R-:W-:Y:S11]  /*1e5d0*/  @!UPT UIADD3 URZ, URZ, URZ, URZ ;  /* 0x0000003f3f3ff290 */ /* 0x000ff6000fffe03f */
[----:B------:R-:W-:Y:S04]  /*1e5e0*/  STL.64 [R1+0x100], R16 ;  /* 0x0001001001007387 */ /* 0x000fe80000100a00 */
[----:B------:R1:W-:Y:S02]  /*1e5f0*/  STL.64 [R1+0x108], R18 ;  /* 0x0001081201007387 */ /* 0x0003e40000100a00 */
[----:B-1----:R-:W-:Y:S08]  /*1e600*/  HMMA.16816.F32 R16, R12, R4, RZ ;  /* 0x000000040c10723c */ /* 0x002ff000000018ff */
[----:B----4-:R-:W-:Y:S01]  /*1e610*/  HMMA.16816.F32 R12, R20, R6, R24 ;  /* 0x00000006140c723c */ /* 0x010fe20000001818 */
[----:B------:R-:W0:Y:S04]  /*1e620*/  LDSM.16.MT88.4 R24, [R0+0x100] ;  /* 0x000100000018783b */ /* 0x000e280000004200 */
[----:B------:R-:W-:Y:S11]  /*1e630*/  LDSM.16.MT88.4 R20, [R28+0x80] ;  /* 0x000080001c14783b */ /* 0x000ff60000004200 */
[----:B------:R-:W-:Y:S07]  /*1e640*/  @!UPT UIADD3 URZ, URZ, URZ, URZ ;  /* 0x0000003f3f3ff290 */ /* 0x000fee000fffe03f */
[----:B------:R-:W-:Y:S04]  /*1e650*/  STL.64 [R1+0xe0], R12 ;  /* 0x0000e00c01007387 */ /* 0x000fe80000100a00 */
[----:B------:R-:W-:Y:S04]  /*1e660*/  STL.64 [R1+0xe8], R14 ;  /* 0x0000e80e01007387 */ /* 0x000fe80000100a00 */
[----:B------:R-:W1:Y:S01]  /*1e670*/  LDSM.16.MT88.4 R12, [R0+0x180] ;  /* 0x00018000000c783b */ /* 0x000e620000004200 */
[----:B0-----:R-:W-:Y:S03]  /*1e680*/  HMMA.16816.F32 R24, R24, R4, RZ ;  /* 0x000000041818723c */ /* 0x001fe600000018ff */
[----:B------:R-:W-:Y:S05]  /*1e690*/  STL [R1+0x423c], R6 ;  /* 0x00423c0601007387 */ /* 0x000fea0000100800 */
[----:B------:R-:W-:Y:S01]  /*1e6a0*/  HMMA.16816.F32 R8, R8, R6, R16 ;  /* 0x000000060808723c */ /* 0x000fe20000001810 */
[----:B------:R0:W-:Y:S04]  /*1e6b0*/  STL [R1+0x4238], R7 ;  /* 0x0042380701007387 */ /* 0x0001e80000100800 */
[----:B------:R-:W-:Y:S11]  /*1e6c0*/  LDSM.16.MT88.4 R16, [R28+0x100] ;  /* 0x000100001c10783b */ /* 0x000ff60000004200 */
[----:B0-----:R-:W-:Y:S01]  /*1e6d0*/  IMAD.MOV.U32 R7, RZ, RZ, R26 ;  /* 0x000000ffff077224 */ /* 0x001fe200078e001a */
[----:B------:R-:W-:-:S02]  /*1e6e0*/  MOV R6, R27 ;  /* 0x0000001b00067202 */ /* 0x000fc40000000f00 */
[----:B------:R-:W-:Y:S02]  /*1e6f0*/  MOV R3, R24 ;  /* 0x0000001800037202 */ /* 0x000fe40000000f00 */
[----:B------:R-:W-:Y:S02]  /*1e700*/  MOV R2, R25 ;  /* 0x0000001900027202 */ /* 0x000fe40000000f00 */
[----:B------:R-:W0:Y:S01]  /*1e710*/  LDSM.16.MT88.4 R24, [R28+0x180] ;  /* 0x000180001c18783b */ /* 0x000e220000004200 */
[-C--:B-1----:R-:W-:Y:S03]  /*1e720*/  HMMA.16816.F32 R12, R12, R4.reuse, RZ ;  /* 0x000000040c0c723c */ /* 0x082fe600000018ff */
[----:B------:R-:W-:Y:S04]  /*1e730*/  STL.64 [R1+0xc0], R8 ;  /* 0x0000c00801007387 */ /* 0x000fe80000100a00 */
[----:B------:R-:W-:Y:S01]  /*1e740*/  STL.64 [R1+0xc8], R10 ;  /* 0x0000c80a01007387 */ /* 0x000fe20000100a00 */
[-C--:B------:R-:W-:Y:S03]  /*1e750*/  HMMA.16816.F32 R20, R20, R4.reuse, RZ ;  /* 0x000000041414723c */ /* 0x080fe600000018ff */
[----:B------:R-:W1:Y:S11]  /*1e760*/  LDSM.16.MT88.4 R8, [R28] ;  /* 0x000000001c08783b */ /* 0x000e760000004200 */
[----:B------:R-:W-:Y:S01]  /*1e770*/  @!UPT UIADD3 URZ, URZ, URZ, URZ ;  /* 0x0000003f3f3ff290 */ /* 0x000fe2000fffe03f */
[----:B------:R-:W-:Y:S04]  /*1e780*/  STL.64 [R1+0x4210], R14 ;  /* 0x0042100e01007387 */ /* 0x000fe80000100a00 */
[----:B------:R-:W-:Y:S04]  /*1e790*/  STL.64 [R1+0x4208], R12 ;  /* 0x0042080c01007387 */ /* 0x000fe80000100a00 */
[----:B------:R-:W-:Y:S04]  /*1e7a0*/  LDSM.16.MT88.4 R12, [R0+0x2100] ;  /* 0x00210000000c783b */ /* 0x000fe80000004200 */
[----:B0-----:R0:W-:Y:S04]  /*1e7b0*/  STL.64 [R1+0x4230], R26 ;  /* 0x0042301a01007387 */ /* 0x0011e80000100a00 */
[----:B------:R2:W-:Y:S04]  /*1e7c0*/  STL.64 [R1+0x4228], R24 ;  /* 0x0042281801007387 */ /* 0x0005e80000100a00 */
[----:B------:R-:W-:Y:S04]  /*1e7d0*/  STL.64 [R1+0x41d8], R22 ;  /* 0x0041d81601007387 */ /* 0x000fe80000100a00 */
[----:B------:R-:W-:Y:S04]  /*1e7e0*/  STL.64 [R1+0x41d0], R20 ;  /* 0x0041d01401007387 */ /* 0x000fe80000100a00 */
[----:B------:R-:W3:Y:S01]  /*1e7f0*/  LDSM.16.MT88.4 R20, [R0+0x2180] ;  /* 0x002180000014783b */ /* 0x000ee20000004200 */
[----:B-1----:R-:W-:Y:S01]  /*1e800*/  HMMA.16816.F32 R8, R8, R4, RZ ;  /* 0x000000040808723c */ /* 0x002fe200000018ff */
[----:B0-----:R-:W-:Y:S01]  /*1e810*/  IMAD.MOV.U32 R26, RZ, RZ, R7 ;  /* 0x000000ffff1a7224 */ /* 0x001fe200078e0007 */
[----:B------:R-:W-:-:S02]  /*1e820*/  MOV R27, R6 ;  /* 0x00000006001b7202 */ /* 0x000fc40000000f00 */
[----:B--2---:R-:W-:Y:S02]  /*1e830*/  MOV R24, R3 ;  /* 0x0000000300187202 */ /* 0x004fe40000000f00 */
[----:B------:R-:W-:Y:S02]  /*1e840*/  MOV R25, R2 ;  /* 0x0000000200197202 */ /* 0x000fe40000000f00 */
[----:B------:R-:W-:Y:S11]  /*1e850*/  HMMA.16816.F32 R16, R16, R4, RZ ;  /* 0x000000041010723c */ /* 0x000ff600000018ff */
[----:B------:R-:W-:Y:S05]  /*1e860*/  @!UPT UIADD3 URZ, URZ, URZ, URZ ;  /* 0x0000003f3f3ff290 */ /* 0x000fea000fffe03f */
[----:B------:R-:W-:Y:S01]  /*1e870*/  IMAD.MOV.U32 R7, RZ, RZ, R8 ;  /* 0x000000ffff077224 */ /* 0x000fe200078e0008 */
[----:B------:R-:W-:Y:S02]  /*1e880*/  MOV R6, R9 ;  /* 0x0000000900067202 */ /* 0x000fe40000000f00 */
[----:B------:R-:W-:Y:S02]  /*1e890*/  MOV R3, R10 ;  /* 0x0000000a00037202 */ /* 0x000fe40000000f00 */
[----:B------:R-:W-:Y:S01]  /*1e8a0*/  MOV R2, R11 ;  /* 0x0000000b00027202 */ /* 0x000fe20000000f00 */
[----:B---3--:R-:W-:Y:S01]  /*1e8b0*/  IMAD.MOV.U32 R11, RZ, RZ, R20 ;  /* 0x000000ffff0b7224 */ /* 0x008fe200078e0014 */
[----:B------:R-:W-:Y:S02]  /*1e8c0*/  MOV R10, R21 ;  /* 0x00000015000a7202 */ /* 0x000fe40000000f00 */
[----:B------:R-:W-:Y:S02]  /*1e8d0*/  MOV R9, R22 ;  /* 0x0000001600097202 */ /* 0x000fe40000000f00 */
[----:B------:R-:W-:-:S02]  /*1e8e0*/  MOV R8, R23 ;  /* 0x0000001700087202 */ /* 0x000fc40000000f00 */
[----:B------:R-:W0:Y:S04]  /*1e8f0*/  LDSM.16.MT88.4 R20, [R28+0x2000] ;  /* 0x002000001c14783b */ /* 0x000e280000004200 */
[----:B------:R-:W-:Y:S04]  /*1e900*/  STL.64 [R1+0x41c8], R18 ;  /* 0x0041c81201007387 */ /* 0x000fe80000100a00 */
[----:B------:R-:W-:Y:S04]  /*1e910*/  STL.64 [R1+0x41c0], R16 ;  /* 0x0041c01001007387 */ /* 0x000fe80000100a00 */
[----:B------:R-:W-:Y:S04]  /*1e920*/  STL.64 [R1+0x4248], R14 ;  /* 0x0042480e01007387 */ /* 0x000fe80000100a00 */
[----:B------:R-:W-:Y:S04]  /*1e930*/  STL.64 [R1+0x4240], R12 ;  /* 0x0042400c01007387 */ /* 0x000fe80000100a00 */
[----:B------:R-:W-:Y:S04]  /*1e940*/  STL [R1+0x41a8], R0 ;  /* 0x0041a80001007387 */ /* 0x000fe80000100800 */
[----:B------:R-:W1:Y:S04]  /*1e950*/  LDSM.16.MT88.4 R16, [R28+0x2080] ;  /* 0x002080001c10783b */ /* 0x000e680000004200 */
[----:B------:R-:W2:Y:S04]  /*1e960*/  LDSM.16.MT88.4 R12, [R28+0x2100] ;  /* 0x002100001c0c783b */ /* 0x000ea80000004200 */
[----:B0-----:R0:W-:Y:S04]  /*1e970*/  STL.64 [R1+0x4200], R22 ;  /* 0x0042001601007387 */ /* 0x0011e80000100a00 */
[----:B------:R3:W-:Y:S01]  /*1e980*/  STL.64 [R1+0x41f8], R20 ;  /* 0x0041f81401007387 */ /* 0x0007e20000100a00 */
[----:B0-----:R-:W-:-:S02]  /*1e990*/  MOV R22, R9 ;  /* 0x0000000900167202 */ /* 0x001fc40000000f00 */
[----:B------:R-:W-:Y:S01]  /*1e9a0*/  MOV R23, R8 ;  /* 0x0000000800177202 */ /* 0x000fe20000000f00 */
[----:B---3--:R-:W-:Y:S01]  /*1e9b0*/  IMAD.MOV.U32 R20, RZ, RZ, R11 ;  /* 0x000000ffff147224 */ /* 0x008fe200078e000b */
[----:B------:R-:W-:-:S03]  /*1e9c0*/  MOV R21, R10 ;  /* 0x0000000a00157202 */ /* 0x000fc60000000f00 */
[----:B------:R-:W-:Y:S04]  /*1e9d0*/  STL.64 [R1+0x4220], R22 ;  /* 0x0042201601007387 */ /* 0x000fe80000100a00 */
[----:B------:R0:W-:Y:S04]  /*1e9e0*/  STL.64 [R1+0x4218], R20 ;  /* 0x0042181401007387 */ /* 0x0001e80000100a00 */
[----:B------:R-:W3:Y:S04]  /*1e9f0*/  LDL R8, [R1+0xd78] ;  /* 0x000d780001087983 */ /* 0x000ee80000100800 */
[----:B-1----:R1:W-:Y:S01]  /*1ea00*/  STL.64 [R1+0x41e8], R18 ;  /* 0x0041e81201007387 */ /* 0x0023e20000100a00 */
[----:B0-----:R-:W-:Y:S01]  /*1ea10*/  IMAD.MOV.U32 R20, RZ, RZ, R24 ;  /* 0x000000ffff147224 */ /* 0x001fe200078e0018 */
[----:B------:R-:W-:Y:S01]  /*1ea20*/  MOV R21, R25 ;  /* 0x0000001900157202 */ /* 0x000fe20000000f00 */
[----:B--2---:R-:W-:Y:S01]  /*1ea30*/  IMAD.MOV.U32 R25, RZ, RZ, R12 ;  /* 0x000000ffff197224 */ /* 0x004fe200078e000c */
[----:B------:R-:W-:-:S02]  /*1ea40*/  MOV R24, R13 ;  /* 0x0000000d00187202 */ /* 0x000fc40000000f00 */
[----:B-1----:R-:W-:Y:S02]  /*1ea50*/  MOV R18, R3 ;  /* 0x0000000300127202 */ /* 0x002fe40000000f00 */
[----:B------:R-:W-:Y:S02]  /*1ea60*/  MOV R19, R2 ;  /* 0x0000000200137202 */ /* 0x000fe40000000f00 */
[----:B------:R-:W-:Y:S02]  /*1ea70*/  MOV R3, R14 ;  /* 0x0000000e00037202 */ /* 0x000fe40000000f00 */
[----:B------:R-:W-:Y:S02]  /*1ea80*/  MOV R2, R15 ;  /* 0x0000000f00027202 */ /* 0x000fe40000000f00 */
[----:B------:R-:W0:Y:S01]  /*1ea90*/  LDSM.16.MT88.4 R12, [R28+0x2180] ;  /* 0x002180001c0c783b */ /* 0x000e220000004200 */
[----:B------:R-:W-:Y:S02]  /*1eaa0*/  MOV R22, R26 ;  /* 0x0000001a00167202 */ /* 0x000fe40000000f00 */
[----:B------:R-:W-:Y:S01]  /*1eab0*/  MOV R23, R27 ;  /* 0x0000001b00177202 */ /* 0x000fe20000000f00 */
[----:B------:R1:W-:Y:S02]  /*1eac0*/  STL.64 [R1+0x41e0], R16 ;  /* 0x0041e01001007387 */ /* 0x0003e40000100a00 */
[----:B-1----:R-:W-:Y:S01]  /*1ead0*/  IMAD.MOV.U32 R16, RZ, RZ, R7 ;  /* 0x000000ffff107224 */ /* 0x002fe200078e0007 */
[----:B------:R-:W-:Y:S01]  /*1eae0*/  MOV R17, R6 ;  /* 0x0000000600117202 */ /* 0x000fe20000000f00 */
[----:B0-----:R-:W-:Y:S01]  /*1eaf0*/  IMAD.MOV.U32 R6, RZ, RZ, R12 ;  /* 0x000000ffff067224 */ /* 0x001fe200078e000c */
[----:B------:R-:W-:-:S02]  /*1eb00*/  MOV R7, R13 ;  /* 0x0000000d00077202 */ /* 0x000fc40000000f00 */
[----:B------:R-:W-:Y:S02]  /*1eb10*/  MOV R27, R14 ;  /* 0x0000000e001b7202 */ /* 0x000fe40000000f00 */
[----:B------:R-:W-:Y:S02]  /*1eb20*/  MOV R26, R15 ;  /* 0x0000000f001a7202 */ /* 0x000fe40000000f00 */
[----:B------:R-:W0:Y:S04]  /*1eb30*/  LDSM.16.MT88.4 R12, [R29+0x4000] ;  /* 0x004000001d0c783b */ /* 0x000e280000004200 */
[----:B------:R-:W-:Y:S01]  /*1eb40*/  STL [R1+0x4108], R28 ;  /* 0x0041081c01007387 */ /* 0x000fe20000100800 */
[----:B0-----:R-:W-:-:S03]  /*1eb50*/  IMAD.MOV.U32 R0, RZ, RZ, R15 ;  /* 0x000000ffff007224 */ /* 0x001fc600078e000f */
[----:B------:R-:W-:Y:S04]  /*1eb60*/  STL.64 [R1+0x80], R12 ;  /* 0x0000800c01007387 */ /* 0x000fe80000100a00 */
[----:B------:R0:W-:Y:S04]  /*1eb70*/  STL [R1+0x88], R14 ;  /* 0x0000880e01007387 */ /* 0x0001e80000100800 */
[----:B0-----:R-:W2:Y:S04]  /*1eb80*/  LDL.LU.64 R14, [R1+0x4248] ;  /* 0x00424800010e7983 */ /* 0x001ea80000300a00 */
[----:B------:R-:W2:Y:S04]  /*1eb90*/  LDL.LU.64 R12, [R1+0x4240] ;  /* 0x00424000010c7983 */ /* 0x000ea80000300a00 */
[----:B------:R-:W-:Y:S04]  /*1eba0*/  STL [R1+0x41f0], R0 ;  /* 0x0041f00001007387 */ /* 0x000fe80000100800 */
[----:B---3--:R-:W0:Y:S04]  /*1ebb0*/  LDSM.16.M88.4 R8, [R8+0x40000] ;  /* 0x040000000808783b */ /* 0x008e280000000200 */
[----:B0-----:R-:W-:Y:S04]  /*1ebc0*/  STL [R1+0x40ac], R10 ;  /* 0x0040ac0a01007387 */ /* 0x001fe80000100800 */
[----:B------:R-:W-:Y:S04]  /*1ebd0*/  STL [R1+0x40a8], R11 ;  /* 0x0040a80b01007387 */ /* 0x000fe80000100800 */
[----:B------:R0:W-:Y:S02]  /*1ebe0*/  STL.64 [R1+0x41a0], R8 ;  /* 0x0041a00801007387 */ /* 0x0001e40000100a00 */
[----:B0-----:R-:W-:-:S02]  /*1ebf0*/  MOV R8, R6 ;  /* 0x0000000600087202 */ /* 0x001fc40000000f00 */
[----:B------:R-:W2:Y:S01]  /*1ec00*/  LDL.LU R6, [R1+0x423c] ;  /* 0x00423c0001067983 */ /* 0x000ea20000300800 */
[----:B------:R-:W-:-:S03]  /*1ec10*/  MOV R9, R7 ;  /* 0x0000000700097202 */ /* 0x000fc60000000f00 */
[----:B------:R-:W2:Y:S01]  /*1ec20*/  LDL.LU R7, [R1+0x4238] ;  /* 0x0042380001077983 */ /* 0x000ea20000300800 */
[----:B------:R-:W-:Y:S01]  /*1ec30*/  MOV R10, R27 ;  /* 0x0000001b000a7202 */ /* 0x000fe20000000f00 */
[----:B------:R-:W-:-:S05]  /*1ec40*/  IMAD.MOV.U32 R11, RZ, RZ, R26 ;  /* 0x000000ffff0b7224 */ /* 0x000fca00078e001a */
[----:B------:R-:W-:Y:S04]  /*1ec50*/  STL.64 [R1+0x41b8], R10 ;  /* 0x0041b80a01007387 */ /* 0x000fe80000100a00 */
[----:B------:R0:W-:Y:S02]  /*1ec60*/  STL.64 [R1+0x41b0], R8 ;  /* 0x0041b00801007387 */ /* 0x0001e40000100a00 */
[----:B0-----:R-:W-:Y:S02]  /*1ec70*/  MOV R8, R25 ;  /* 0x0000001900087202 */ /* 0x001fe40000000f00 */
[----:B------:R-:W-:Y:S02]  /*1ec80*/  MOV R9, R24 ;  /* 0x0000001800097202 */ /* 0x000fe40000000f00 */
[----:B------:R-:W0:Y:S04]  /*1ec90*/  LDSM.16.MT88.4 R24, [R29+0x4080] ;  /* 0x004080001d18783b */ /* 0x000e280000004200 */
[----:B0-----:R-:W-:Y:S01]  /*1eca0*/  STL.64 [R1+0x70], R24 ;  /* 0x0000701801007387 */ /* 0x001fe20000100a00 */
[----:B------:R-:W-:-:S03]  /*1ecb0*/  MOV R0, R27 ;  /* 0x0000001b00007202 */ /* 0x000fc60000000f00 */
[----:B------:R0:W-:Y:S04]  /*1ecc0*/  STL [R1+0x78], R26 ;  /* 0x0000781a01007387 */ /* 0x0001e80000100800 */
[----:B0-----:R-:W3:Y:S04]  /*1ecd0*/  LDL.LU.64 R26, [R1+0x4230] ;  /* 0x00423000011a7983 */ /* 0x001ee80000300a00 */
[----:B------:R-:W3:Y:S01]  /*1ece0*/  LDL.LU.64 R24, [R1+0x4228] ;  /* 0x0042280001187983 */ /* 0x000ee20000300a00 */
[----:B--2---:R-:W-:Y:S03]  /*1ecf0*/  HMMA.16816.F32 R12, R12, R6, R20 ;  /* 0x000000060c0c723c */ /* 0x004fe60000001814 */
[----:B------:R-:W2:Y:S04]  /*1ed00*/  LDL.LU.64 R22, [R1+0x4220] ;  /* 0x0042200001167983 */ /* 0x000ea80000300a00 */
[----:B------:R-:W2:Y:S11]  /*1ed10*/  LDL.LU.64 R20, [R1+0x4218] ;  /* 0x0042180001147983 */ /* 0x000eb60000300a00 */
[----:B------:R-:W-:Y:S05]  /*1ed20*/  @!UPT UIADD3 URZ, URZ, URZ, URZ ;  /* 0x0000003f3f3ff290 */ /* 0x000fea000fffe03f */
[----:B------:R-:W-:Y:S01]  /*1ed30*/  STL.64 [R1+0xa0], R12 ;  /* 0x0000a00c01007387 */ /* 0x000fe20000100a00 */
[----:B------:R-:W-:-:S03]  /*1ed40*/  MOV R28, R15 ;  /* 0x0000000f001c7202 */ /* 0x000fc60000000f00 */
[----:B------:R0:W-:Y:S04]  /*1ed50*/  STL [R1+0xa8], R14 ;  /* 0x0000a80e01007387 */ /* 0x0001e80000100800 */
[----:B0-----:R-:W2:Y:S04]  /*1ed60*/  LDL.LU.64 R14, [R1+0x4210] ;  /* 0x00421000010e7983 */ /* 0x001ea80000300a00 */
[----:B------:R-:W2:Y:S02]  /*1ed70*/  LDL.LU.64 R12, [R1+0x4208] ;  /* 0x00420800010c7983 */ /* 0x000ea40000300a00 */
[-C--:B--2---:R-:W-:Y:S02]  /*1ed80*/  HMMA.16816.F32 R12, R20, R6.reuse, R12 ;  /* 0x00000006140c723c */ /* 0x084fe4000000180c */
[----:B------:R-:W2:Y:S04]  /*1ed90*/  LDL.LU.64 R22, [R1+0x4200] ;  /* 0x0042000001167983 */ /* 0x000ea80000300a00 */
[----:B------:R-:W2:Y:S01]  /*1eda0*/  LDL.LU.64 R20, [R1+0x41f8] ;  /* 0x0041f80001147983 */ /* 0x000ea20000300a00 */
[----:B------:R-:W-:Y:S01]  /*1edb0*/  MOV R10, R3 ;  /* 0x00000003000a7202 */ /* 0x000fe20000000f00 */
[----:B------:R-:W-:Y:S11]  /*1edc0*/  IMAD.MOV.U32 R11, RZ, RZ, R2 ;  /* 0x000000ffff0b7224 */ /* 0x000ff600078e0002 */
[----:B------:R-:W-:Y:S04]  /*1edd0*/  @!UPT UIADD3 URZ, URZ, URZ, URZ ;  /* 0x0000003f3f3ff290 */ /* 0x000fe8000fffe03f */
[----:B------:R0:W-:Y:S01]  /*1ede0*/  STL.64 [R1+0x120], R12 ;  /* 0x0001200c01007387 */ /* 0x0001e20000100a00 */
[----:B------:R-:W-:Y:S01]  /*1edf0*/  MOV R3, R14 ;  /* 0x0000000e00037202 */ /* 0x000fe20000000f00 */
[----:B------:R-:W-:Y:S01]  /*1ee00*/  IMAD.MOV.U32 R2, RZ, RZ, R15 ;  /* 0x000000ffff027224 */ /* 0x000fe200078e000f */
[----:B------:R-:W-:Y:S01]  /*1ee10*/  MOV R15, R0 ;  /* 0x00000000000f7202 */ /* 0x000fe20000000f00 */
[----:B0-----:R-:W4:Y:S04]  /*1ee20*/  LDL.LU R12, [R1+0x70] ;  /* 0x00007000010c7983 */ /* 0x001f280000300800 */
[----:B------:R-:W4:Y:S04]  /*1ee30*/  LDL.LU R13, [R1+0x74] ;  /* 0x00007400010d7983 */ /* 0x000f280000300800 */
[----:B------:R-:W4:Y:S04]  /*1ee40*/  LDL.LU R14, [R1+0x78] ;  /* 0x00007800010e7983 */ /* 0x000f280000300800 */
[----:B------:R-:W3:Y:S01]  /*1ee50*/  LDL.LU R0, [R1+0x41f0] ;  /* 0x0041f00001007983 */ /* 0x000ee20000300800 */
[-C--:B--2---:R-:W-:Y:S03]  /*1ee60*/  HMMA.16816.F32 R20, R20, R6.reuse, R16 ;  /* 0x000000061414723c */ /* 0x084fe60000001810 */
[----:B------:R-:W2:Y:S04]  /*1ee70*/  LDL.LU.64 R18, [R1+0x41e8] ;  /* 0x0041e80001127983 */ /* 0x000ea80000300a00 */
[----:B------:R-:W2:Y:S11]  /*1ee80*/  LDL.LU.64 R16, [R1+0x41e0] ;  /* 0x0041e00001107983 */ /* 0x000eb60000300a00 */
[----:B------:R-:W-:Y:S05]  /*1ee90*/  @!UPT UIADD3 URZ, URZ, URZ, URZ ;  /* 0x0000003f3f3ff290 */ /* 0x000fea000fffe03f */
[----:B------:R-:W-:Y:S04]  /*1eea0*/  STL.64 [R1+0x110], R20 ;  /* 0x0001101401007387 */ /* 0x000fe80000100a00 */
[----:B------:R0:W-:Y:S04]  /*1eeb0*/  STL.64 [R1+0x118], R22 ;  /* 0x0001181601007387 */ /* 0x0001e80000100a00 */
[----:B0-----:R-:W2:Y:S04]  /*1eec0*/  LDL.LU.64 R22, [R1+0x41d8] ;  /* 0x0041d80001167983 */ /* 0x001ea80000300a00 */
[----:B------:R-:W2:Y:S02]  /*1eed0*/  LDL.LU.64 R20, [R1+0x41d0] ;  /* 0x0041d00001147983 */ /* 0x000ea40000300a00 */
[-C--:B--2---:R-:W-:Y:S02]  /*1eee0*/  HMMA.16816.F32 R20, R16, R6.reuse, R20 ;  /* 0x000000061014723c */ /* 0x084fe40000001814 */
[----:B------:R-:W2:Y:S04]  /*1eef0*/  LDL.LU.64 R18, [R1+0x41c8] ;  /* 0x0041c80001127983 */ /* 0x000ea80000300a00 */
[----:B------:R-:W2:Y:S11]  /*1ef00*/  LDL.LU.64 R16, [R1+0x41c0] ;  /* 0x0041c00001107983 */ /* 0x000eb60000300a00 */
[----:B------:R-:W-:Y:S06]  /*1ef10*/  @!UPT UIADD3 URZ, URZ, URZ, URZ ;  /* 0x0000003f3f3ff290 */ /* 0x000fec000fffe03f */
[----:B------:R0:W-:Y:S04]  /*1ef20*/  STL.64 [R1+0xf0], R20 ;  /* 0x0000f01401007387 */ /* 0x0001e80000100a00 */
[----:B------:R1:W-:Y:S04]  /*1ef30*/  STL.64 [R1+0xf8], R22 ;  /* 0x0000f81601007387 */ /* 0x0003e80000100a00 */
[----:B0-----:R-:W4:Y:S04]  /*1ef40*/  LDL.LU R20, [R1+0x140] ;  /* 0x0001400001147983 */ /* 0x001f280000300800 */
[----:B------:R-:W4:Y:S04]  /*1ef50*/  LDL.LU R21, [R1+0x144] ;  /* 0x0001440001157983 */ /* 0x000f280000300800 */
[----:B-1----:R-:W4:Y:S04]  /*1ef60*/  LDL.LU R22, [R1+0x148] ;  /* 0x0001480001167983 */ /* 0x002f280000300800 */
[----:B------:R-:W4:Y:S01]  /*1ef70*/  LDL.LU R23, [R1+0x14c] ;  /* 0x00014c0001177983 */ /* 0x000f220000300800 */
[----:B--2---:R-:W-:Y:S03]  /*1ef80*/  HMMA.16816.F32 R16, R8, R6, R16 ;  /* 0x000000060810723c */ /* 0x004fe60000001810 */
[----:B------:R-:W2:Y:S04]  /*1ef90*/  LDL.LU.64 R10, [R1+0x41b8] ;  /* 0x0041b800010a7983 */ /* 0x000ea80000300a00 */
[----:B------:R-:W2:Y:S01]  /*1efa0*/  LDL.LU.64 R8, [R1+0x41b0] ;  /* 0x0041b00001087983 */ /* 0x000ea20000300a00 */
[----:B---3--:R-:W-:Y:S11]  /*1efb0*/  HMMA.16816.F32 R24, R24, R4, RZ ;  /* 0x000000041818723c */ /* 0x008ff600000018ff */
[----:B------:R-:W-:Y:S04]  /*1efc0*/  @!UPT UIADD3 URZ, URZ, URZ, URZ ;  /* 0x0000003f3f3ff290 */ /* 0x000fe8000fffe03f */
[----:B------:R0:W-:Y:S04]  /*1efd0*/  STL.64 [R1+0xd0], R16 ;  /* 0x0000d01001007387 */ /* 0x0001e80000100a00 */
[----:B------:R1:W-:Y:S04]  /*1efe0*/  STL.64 [R1+0xd8], R18 ;  /* 0x0000d81201007387 */ /* 0x0003e80000100a00 */
[----:B0-----:R-:W3:Y:S04]  /*1eff0*/  LDL.LU R16, [R1+0x80] ;  /* 0x0000800001107983 */ /* 0x001ee80000300800 */
[----:B------:R-:W3:Y:S01]  /*1f000*/  LDL.LU R17, [R1+0x84] ;  /* 0x0000840001117983 */ /* 0x000ee20000300800 */
[----:B-1----:R-:W-:-:S03]  /*1f010*/  MOV R19, R0 ;  /* 0x0000000000137202 */ /* 0x002fc60000000f00 */
[----:B------:R-:W3:Y:S04]  /*1f020*/  LDL.LU R18, [R1+0x88] ;  /* 0x0000880001127983 */ /* 0x000ee80000300800 */
[----:B------:R-:W3:Y:S01]  /*1f030*/  LDL.LU R0, [R1+0x41a8] ;  /* 0x0041a80001007983 */ /* 0x000ee20000300800 */
[----:B--2---:R-:W-:Y:S03]  /*1f040*/  HMMA.16816.F32 R4, R8, R6, R24 ;  /* 0x000000060804723c */ /* 0x004fe60000001818 */
[----:B------:R-:W4:Y:S04]  /*1f050*/  LDL.LU.64 R8, [R1+0x41a0] ;  /* 0x0041a00001087983 */ /* 0x000f280000300a00 */
[----:B------:R-:W3:Y:S11]  /*1f060*/  LDL.LU R24, [R1+0x150] ;  /* 0x0001500001187983 */ /* 0x000ef60000300800 */
[----:B------:R-:W-:Y:S05]  /*1f070*/  @!UPT UIADD3 URZ, URZ, URZ, URZ ;  /* 0x0000003f3f3ff290 */ /* 0x000fea000fffe03f */
[----:B------:R-:W-:Y:S04]  /*1f080*/  STL.64 [R1+0xb0], R4 ;  /* 0x0000b00401007387 */ /* 0x000fe80000100a00 */
[----:B------:R-:W-:Y:S04]  /*1f090*/  STL.64 [R1+0xb8], R6 ;  /* 0x0000b80601007387 */ /* 0x000fe80000100a00 */
[----:B------:R-:W3:Y:S04]  /*1f0a0*/  LDL.LU R25, [R1+0x154] ;  /* 0x0001540001197983 */ /* 0x000ee80000300800 */
[----:B------:R-:W3:Y:S04]  /*1f0b0*/  LDL.LU R26, [R1+0x158] ;  /* 0x00015800011a7983 */ /* 0x000ee80000300800 */
[----:B------:R-:W3:Y:S04]  /*1f0c0*/  LDL.LU R27, [R1+0x15c] ;  /* 0x00015c00011b7983 */ /* 0x000ee80000300800 */
[----:B------:R-:W0:Y:S02]  /*1f0d0*/  LDSM.16.MT88.4 R4, [R29+0x4100] ;  /* 0x004100001d04783b */ /* 0x000e240000004200 */
[----:B0-----:R-:W-:-:S02]  /*1f0e0*/  MOV R11, R6 ;  /* 0x00000006000b7202 */ /* 0x001fc40000000f00 */
[----:B------:R-:W-:Y:S01]  /*1f0f0*/  MOV R10, R7 ;  /* 0x00000007000a7202 */ /* 0x000fe20000000f00 */
[-C--:B----4-:R-:W-:Y:S08]  /*1f100*/  HMMA.16816.F32 R12, R12, R8.reuse, R20 ;  /* 0x000000080c0c723c */ /* 0x090ff00000001814 */
[----:B---3--:R-:W-:Y:S11]  /*1f110*/  HMMA.16816.F32 R16, R16, R8, R24 ;  /* 0x000000081010723c */ /* 0x008ff60000001818 */
[----:B------:R-:W-:Y:S11]  /*1f120*/  @!UPT UIADD3 URZ, URZ, URZ, URZ ;  /* 0x0000003f3f3ff290 */ /* 0x000ff6000fffe03f */
[----:B------:R-:W-:Y:S01]  /*1f130*/  @!UPT UIADD3 URZ, URZ, URZ, URZ ;  /* 0x0000003f3f3ff290 */ /* 0x000fe2000fffe03f */
[----:B------:R0:W-:Y:S02]  /*1f140*/  STL.64 [R1+0x90], R16 ;  /* 0x0000901001007387 */ /* 0x0001e40000100a00 */
[----:B0-----:R-:W-:Y:S01]  /*1f150*/  MOV R17, R4 ;  /* 0x0000000400117202 */ /* 0x001fe20000000f00 */
[----:B------:R-:W-:Y:S02]  /*1f160*/  IMAD.MOV.U32 R16, RZ, RZ, R5 ;  /* 0x000000ffff107224 */ /* 0x000fe400078e0005 */
[----:B------:R-:W0:Y:S04]  /*1f170*/  LDSM.16.MT88.4 R4, [R29+0x4180] ;  /* 0x004180001d04783b */ /* 0x000e280000004200 */
[----:B------:R-:W-:Y:S04]  /*1f180*/  STL.64 [R1+0x98], R18 ;  /* 0x0000981201007387 */ /* 0x000fe80000100a00 */
[----:B------:R-:W-:Y:S04]  /*1f190*/  STL.64 [R1+0x60], R12 ;  /* 0x0000600c01007387 */ /* 0x000fe80000100a00 */
[----:B------:R1:W-:Y:S02]  /*1f1a0*/  STL.64 [R1+0x68], R14 ;  /* 0x0000680e01007387 */ /* 0x0003e40000100a00 */
[----:B-1----:R-:W-:-:S02]  /*1f1b0*/  LOP3.LUT R15, R29, 0x20, RZ, 0x3c, !PT ;  /* 0x000000201d0f7812 */ /* 0x002fc400078e3cff */
[----:B0-----:R-:W-:Y:S01]  /*1f1c0*/  MOV R21, R4 ;  /* 0x0000000400157202 */ /* 0x001fe20000000f00 */
[----:B------:R-:W-:Y:S01]  /*1f1d0*/  IMAD.MOV.U32 R20, RZ, RZ, R5 ;  /* 0x000000ffff147224 */ /* 0x000fe200078e0005 */
[----:B------:R-:W-:Y:S02]  /*1f1e0*/  MOV R19, R6 ;  /* 0x0000000600137202 */ /* 0x000fe40000000f00 */
[----:B------:R-:W-:Y:S02]  /*1f1f0*/  MOV R18, R7 ;  /* 0x0000000700127202 */ /* 0x000fe40000000f00 */
[----:B------:R-:W0:Y:S02]  /*1f200*/  LDSM.16.MT88.4 R4, [R15+0x4000] ;  /* 0x004000000f04783b */ /* 0x000e240000004200 */
[----:B0-----:R-:W-:Y:S01]  /*1f210*/  MOV R25, R4 ;  /* 0x0000000400197202 */ /* 0x001fe20000000f00 */
[----:B------:R-:W-:Y:S01]  /*1f220*/  IMAD.MOV.U32 R24, RZ, RZ, R5 ;  /* 0x000000ffff187224 */ /* 0x000fe200078e0005 */
[----:B------:R-:W-:-:S02]  /*1f230*/  MOV R23, R6 ;  /* 0x0000000600177202 */ /* 0x000fc40000000f00 */
[----:B------:R-:W-:Y:S02]  /*1f240*/  MOV R22, R7 ;  /* 0x0000000700167202 */ /* 0x000fe40000000f00 */
[----:B------:R-:W0:Y:S02]  /*1f250*/  LDSM.16.MT88.4 R4, [R15+0x4080] ;  /* 0x004080000f04783b */ /* 0x000e240000004200 */
[----:B0-----:R-:W-:Y:S01]  /*1f260*/  MOV R26, R4 ;  /* 0x00000004001a7202 */ /* 0x001fe20000000f00 */
[----:B------:R-:W-:Y:S01]  /*1f270*/  IMAD.MOV.U32 R14, RZ, RZ, R5 ;  /* 0x000000ffff0e7224 */ /* 0x000fe200078e0005 */
[----:B------:R-:W-:Y:S02]  /*1f280*/  MOV R13, R6 ;  /* 0x00000006000d7202 */ /* 0x000fe40000000f00 */
[----:B------:R-:W-:Y:S02]  /*1f290*/  MOV R12, R7 ;  /* 0x00000007000c7202 */ /* 0x000fe40000000f00 */
[----:B------:R-:W0:Y:S04]  /*1f2a0*/  LDSM.16.MT88.4 R4, [R15+0x4100] ;  /* 0x004100000f04783b */ /* 0x000e280000004200 */
[----:B0-----:R0:W-:Y:S04]  /*1f2b0*/  STL.64 [R1+0x4128], R6 ;  /* 0x0041280601007387 */ /* 0x0011e80000100a00 */
[----:B------:R1:W-:Y:S01]  /*1f2c0*/  STL.64 [R1+0x4120], R4 ;  /* 0x0041200401007387 */ /* 0x0003e20000100a00 */
[----:B0-----:R-:W-:-:S02]  /*1f2d0*/  MOV R6, R13 ;  /* 0x0000000d00067202 */ /* 0x001fc40000000f00 */
[----:B------:R-:W-:Y:S01]  /*1f2e0*/  MOV R7, R12 ;  /* 0x0000000c00077202 */ /* 0x000fe20000000f00 */
[----:B-1----:R-:W-:Y:S02]  /*1f2f0*/  IMAD.MOV.U32 R5, RZ, RZ, R14 ;  /* 0x000000ffff057224 */ /* 0x002fe400078e000e */
[----:B------:R-:W0:Y:S01]  /*1f300*/  LDSM.16.MT88.4 R12, [R15+0x4180] ;  /* 0x004180000f0c783b */ /* 0x000e220000004200 */
[----:B------:R-:W-:-:S03]  /*1f310*/  MOV R4, R26 ;  /* 0x0000001a00047202 */ /* 0x000fc60000000f00 */
[----:B------:R1:W-:Y:S04]  /*1f320*/  STL.64 [R1+0x4148], R6 ;  /* 0x0041480601007387 */ /* 0x0003e80000100a00 */
[----:B------:R2:W-:Y:S01]  /*1f330*/  STL.64 [R1+0x4140], R4 ;  /* 0x0041400401007387 */ /* 0x0005e20000100a00 */
[----:B-1----:R-:W-:Y:S02]  /*1f340*/  MOV R6, R23 ;  /* 0x0000001700067202 */ /* 0x002fe40000000f00 */
[----:B------:R-:W-:Y:S02]  /*1f350*/  MOV R7, R22 ;  /* 0x0000001600077202 */ /* 0x000fe40000000f00 */
[----:B--2---:R-:W-:Y:S01]  /*1f360*/  MOV R4, R25 ;  /* 0x0000001900047202 */ /* 0x004fe20000000f00 */
[----:B------:R-:W-:-:S02]  /*1f370*/  IMAD.MOV.U32 R5, RZ, RZ, R24 ;  /* 0x000000ffff057224 */ /* 0x000fc400078e0018 */
[----:B------:R-:W-:Y:S04]  /*1f380*/  STL.64 [R1+0x4168], R6 ;  /* 0x0041680601007387 */ /* 0x000fe80000100a00 */
[----:B------:R-:W-:Y:S04]  /*1f390*/  STL.64 [R1+0x4160], R4 ;  /* 0x0041600401007387 */ /* 0x000fe80000100a00 */
[----:B------:R-:W-:Y:S04]  /*1f3a0*/  LDSM.16.MT88.4 R24, [R0+0x4100] ;  /* 0x004100000018783b */ /* 0x000fe80000004200 */
[----:B0-----:R-:W-:Y:S04]  /*1f3b0*/  STL.64 [R1+0x4118], R14 ;  /* 0x0041180e01007387 */ /* 0x001fe80000100a00 */
[----:B------:R0:W-:Y:S04]  /*1f3c0*/  STL.64 [R1+0x4110], R12 ;  /* 0x0041100c01007387 */ /* 0x0001e80000100a00 */
[----:B0-----:R-:W2:Y:S04]  /*1f3d0*/  LDL.LU R12, [R1+0x130] ;  /* 0x00013000010c7983 */ /* 0x001ea80000300800 */
[----:B------:R-:W2:Y:S04]  /*1f3e0*/  LDL.LU R13, [R1+0x134] ;  /* 0x00013400010d7983 */ /* 0x000ea80000300800 */
[----:B------:R-:W3:Y:S04]  /*1f3f0*/  LDL.LU R14, [R1+0x138] ;  /* 0x00013800010e7983 */ /* 0x000ee80000300800 */
[----:B------:R-:W3:Y:S01]  /*1f400*/  LDL.LU R15, [R1+0x13c] ;  /* 0x00013c00010f7983 */ /* 0x000ee20000300800 */
[----:B------:R-:W-:Y:S01]  /*1f410*/  MOV R6, R19 ;  /* 0x0000001300067202 */ /* 0x000fe20000000f00 */
[----:B------:R-:W-:Y:S01]  /*1f420*/  IMAD.MOV.U32 R5, RZ, RZ, R20 ;  /* 0x000000ffff057224 */ /* 0x000fe200078e0014 */
[----:B------:R-:W-:-:S02]  /*1f430*/  MOV R7, R18 ;  /* 0x0000001200077202 */ /* 0x000fc40000000f00 */
[----:B------:R-:W-:Y:S02]  /*1f440*/  MOV R4, R21 ;  /* 0x0000001500047202 */ /* 0x000fe40000000f00 */
[----:B------:R-:W-:Y:S04]  /*1f450*/  LDSM.16.MT88.4 R20, [R0+0x4080] ;  /* 0x004080000014783b */ /* 0x000fe80000004200 */
[----:B------:R-:W-:Y:S04]  /*1f460*/  STL.64 [R1+0x4188], R6 ;  /* 0x0041880601007387 */ /* 0x000fe80000100a00 */
[----:B------:R-:W-:Y:S04]  /*1f470*/  STL.64 [R1+0x4180], R4 ;  /* 0x0041800401007387 */ /* 0x000fe80000100a00 */
[----:B---3--:R-:W-:Y:S04]  /*1f480*/  STL.64 [R1+0x4138], R14 ;  /* 0x0041380e01007387 */ /* 0x008fe80000100a00 */
[----:B--2---:R0:W-:Y:S04]  /*1f490*/  STL.64 [R1+0x4130], R12 ;  /* 0x0041300c01007387 */ /* 0x0041e80000100a00 */
[----:B0-----:R-:W2:Y:S04]  /*1f4a0*/  LDL.LU R12, [R1+0x160] ;  /* 0x00016000010c7983 */ /* 0x001ea80000300800 */
[----:B------:R-:W2:Y:S04]  /*1f4b0*/  LDL.LU R13, [R1+0x164] ;  /* 0x00016400010d7983 */ /* 0x000ea80000300800 */
[----:B------:R-:W3:Y:S04]  /*1f4c0*/  LDL.LU R14, [R1+0x168] ;  /* 0x00016800010e7983 */ /* 0x000ee80000300800 */
[----:B------:R-:W3:Y:S04]  /*1f4d0*/  LDL.LU R15, [R1+0x16c] ;  /* 0x00016c00010f7983 */ /* 0x000ee80000300800 */
        /* <DEDUP_REMOVED lines=11> */
[----:B------:R-:W3:Y:S01]  /*1f590*/  LDL.LU R15, [R1+0x18c] ;  /* 0x00018c00010f7983 */ /* 0x000ee20000300800 */
[----:B------:R-:W-:Y:S01]  /*1f5a0*/  MOV R4, R17 ;  /* 0x0000001100047202 */ /* 0x000fe20000000f00 */
[----:B------:R-:W-:-:S02]  /*1f5b0*/  IMAD.MOV.U32 R5, RZ, RZ, R16 ;  /* 0x000000ffff057224 */ /* 0x000fc400078e0010 */
[----:B------:R-:W0:Y:S04]  /*1f5c0*/  LDSM.16.MT88.4 R16, [R0+0x4000] ;  /* 0x004000000010783b */ /* 0x000e280000004200 */
[----:B---3--:R-:W-:Y:S04]  /*1f5d0*/  STL.64 [R1+0x4198], R14 ;  /* 0x0041980e01007387 */ /* 0x008fe80000100a00 */
[----:B--2---:R1:W-:Y:S04]  /*1f5e0*/  STL.64 [R1+0x4190], R12 ;  /* 0x0041900c01007387 */ /* 0x0043e80000100a00 */
[----:B-1----:R-:W2:Y:S04]  /*1f5f0*/  LDL.LU R12, [R1+0x190] ;  /* 0x00019000010c7983 */ /* 0x002ea80000300800 */
[----:B------:R-:W2:Y:S04]  /*1f600*/  LDL.LU R13, [R1+0x194] ;  /* 0x00019400010d7983 */ /* 0x000ea80000300800 */
[----:B------:R-:W2:Y:S04]  /*1f610*/  LDL.LU R14, [R1+0x198] ;  /* 0x00019800010e7983 */ /* 0x000ea80000300800 */
[----:B------:R-:W2:Y:S01]  /*1f620*/  LDL.LU R15, [R1+0x19c] ;  /* 0x00019c00010f7983 */ /* 0x000ea20000300800 */
[----:B------:R-:W-:-:S02]  /*1f630*/  MOV R6, R11 ;  /* 0x0000000b00067202 */ /* 0x000fc40000000f00 */
[----:B------:R-:W-:Y:S01]  /*1f640*/  MOV R7, R10 ;  /* 0x0000000a00077202 */ /* 0x000fe20000000f00 */
[----:B0-----:R-:W-:Y:S04]  /*1f650*/  STL.64 [R1+0x4100], R18 ;  /* 0x0041001201007387 */ /* 0x001fe80000100a00 */
[----:B------:R0:W-:Y:S04]  /*1f660*/  STL.64 [R1+0x40f8], R16 ;  /* 0x0040f81001007387 */ /* 0x0001e80000100a00 */
[----:B0-----:R-:W3:Y:S04]  /*1f670*/  LDL.LU R16, [R1+0x100] ;  /* 0x0001000001107983 */ /* 0x001ee80000300800 */
        /* <DEDUP_REMOVED lines=9> */
[-C--:B--2---:R-:W-:Y:S03]  /*1f710*/  HMMA.16816.F32 R4, R4, R8.reuse, R12 ;  /* 0x000000080404723c */ /* 0x084fe6000000180c */
[----:B------:R-:W2:Y:S04]  /*1f720*/  LDL.LU.64 R14, [R1+0x4198] ;  /* 0x00419800010e7983 */ /* 0x000ea80000300a00 */
[----:B------:R-:W2:Y:S11]  /*1f730*/  LDL.LU.64 R12, [R1+0x4190] ;  /* 0x00419000010c7983 */ /* 0x000eb60000300a00 */
[----:B------:R-:W-:Y:S05]  /*1f740*/  @!UPT UIADD3 URZ, URZ, URZ, URZ ;  /* 0x0000003f3f3ff290 */ /* 0x000fea000fffe03f */
[----:B------:R0:W-:Y:S01]  /*1f750*/  STL.64 [R1+0x50], R4 ;  /* 0x0000500401007387 */ /* 0x0001e20000100a00 */
[----:B------:R-:W-:Y:S01]  /*1f760*/  MOV R10, R6 ;  /* 0x00000006000a7202 */ /* 0x000fe20000000f00 */
[----:B------:R-:W-:Y:S02]  /*1f770*/  IMAD.MOV.U32 R11, RZ, RZ, R7 ;  /* 0x000000ffff0b7224 */ /* 0x000fe400078e0007 */
[----:B------:R-:W2:Y:S04]  /*1f780*/  LDL.LU.64 R6, [R1+0x4188] ;  /* 0x0041880001067983 */ /* 0x000ea80000300a00 */
[----:B0-----:R-:W2:Y:S04]  /*1f790*/  LDL.LU.64 R4, [R1+0x4180] ;  /* 0x0041800001047983 */ /* 0x001ea80000300a00 */
[----:B------:R-:W-:Y:S04]  /*1f7a0*/  STL [R1+0x40c4], R10 ;  /* 0x0040c40a01007387 */ /* 0x000fe80000100800 */
[----:B------:R-:W-:Y:S01]  /*1f7b0*/  STL [R1+0x40c0], R11 ;  /* 0x0040c00b01007387 */ /* 0x000fe20000100800 */
        /* <DEDUP_REMOVED lines=24> */
[----:B--2---:R-:W-:Y:S02]  /*1f940*/  HMMA.16816.F32 R4, R4, R8, R12 ;  /* 0x000000080404723c */ /* 0x004fe4000000180c */
[----:B------:R-:W3:Y:S04]  /*1f950*/  LDL.LU.64 R14, [R1+0x4118] ;  /* 0x00411800010e7983 */ /* 0x000ee80000300a00 */
[----:B------:R-:W3:Y:S11]  /*1f960*/  LDL.LU.64 R12, [R1+0x4110] ;  /* 0x00411000010c7983 */ /* 0x000ef60000300a00 */
[----:B------:R-:W-:Y:S06]  /*1f970*/  @!UPT UIADD3 URZ, URZ, URZ, URZ ;  /* 0x0000003f3f3ff290 */ /* 0x000fec000fffe03f */
[----:B------:R0:W-:Y:S04]  /*1f980*/  STL.64 [R1+0x130], R4 ;  /* 0x0001300401007387 */ /* 0x0001e80000100a00 */
[----:B------:R1:W-:Y:S04]  /*1f990*/  STL.64 [R1+0x138], R6 ;  /* 0x0001380601007387 */ /* 0x0003e80000100a00 */
[----:B0-----:R-:W2:Y:S04]  /*1f9a0*/  LDL.LU R4, [R1+0xa0] ;  /* 0x0000a00001047983 */ /* 0x001ea80000300800 */
[----:B------:R-:W2:Y:S01]  /*1f9b0*/  LDL.LU R5, [R1+0xa4] ;  /* 0x0000a40001057983 */ /* 0x000ea20000300800 */
[----:B-1----:R-:W-:-:S03]  /*1f9c0*/  MOV R7, R28 ;  /* 0x0000001c00077202 */ /* 0x002fc60000000f00 */
[----:B------:R-:W2:Y:S04]  /*1f9d0*/  LDL.LU R6, [R1+0xa8] ;  /* 0x0000a80001067983 */ /* 0x000ea80000300800 */
[----:B------:R-:W2:Y:S01]  /*1f9e0*/  LDL.LU R28, [R1+0x4108] ;  /* 0x00410800011c7983 */ /* 0x000ea20000300800 */
[-C--:B---3--:R-:W-:Y:S03]  /*1f9f0*/  HMMA.16816.F32 R12, R12, R8.reuse, R16 ;  /* 0x000000080c0c723c */ /* 0x088fe60000001810 */
[----:B------:R-:W4:Y:S04]  /*1fa00*/  LDL.LU.64 R18, [R1+0x4100] ;  /* 0x0041000001127983 */ /* 0x000f280000300a00 */
[----:B------:R-:W4:Y:S11]  /*1fa10*/  LDL.LU.64 R16, [R1+0x40f8] ;  /* 0x0040f80001107983 */ /* 0x000f360000300a00 */
[----:B------:R-:W-:Y:S05]  /*1fa20*/  @!UPT UIADD3 URZ, URZ, URZ, URZ ;  /* 0x0000003f3f3ff290 */ /* 0x000fea000fffe03f */
[----:B------:R0:W-:Y:S04]  /*1fa30*/  STL.64 [R1+0x100], R12 ;  /* 0x0001000c01007387 */ /* 0x0001e80000100a00 */
[----:B------:R1:W-:Y:S04]  /*1fa40*/  STL.64 [R1+0x108], R14 ;  /* 0x0001080e01007387 */ /* 0x0003e80000100a00 */
[----:B0-----:R-:W3:Y:S04]  /*1fa50*/  LDL.LU R12, [R1+0xc0] ;  /* 0x0000c000010c7983 */ /* 0x001ee80000300800 */
[----:B------:R-:W3:Y:S04]  /*1fa60*/  LDL.LU R13, [R1+0xc4] ;  /* 0x0000c400010d7983 */ /* 0x000ee80000300800 */
[----:B-1----:R-:W3:Y:S04]  /*1fa70*/  LDL.LU R14, [R1+0xc8] ;  /* 0x0000c800010e7983 */ /* 0x002ee80000300800 */
[----:B------:R-:W3:Y:S01]  /*1fa80*/  LDL.LU R15, [R1+0xcc] ;  /* 0x0000cc00010f7983 */ /* 0x000ee20000300800 */
[-C--:B----4-:R-:W-:Y:S03]  /*1fa90*/  HMMA.16816.F32 R16, R16, R8.reuse, R20 ;  /* 0x000000081010723c */ /* 0x090fe60000001814 */
[----:B------:R-:W3:Y:S04]  /*1faa0*/  LDL.LU.64 R22, [R1+0x40f0] ;  /* 0x0040f00001167983 */ /* 0x000ee80000300a00 */
[----:B------:R-:W3:Y:S11]  /*1fab0*/  LDL.LU.64 R20, [R1+0x40e8] ;  /* 0x0040e80001147983 */ /* 0x000ef60000300a00 */
[----:B------:R-:W-:Y:S05]  /*1fac0*/  @!UPT UIADD3 URZ, URZ, URZ, URZ ;  /* 0x0000003f3f3ff290 */ /* 0x000fea000fffe03f */
[----:B------:R-:W-:Y:S04]  /*1fad0*/  STL.64 [R1+0xe0], R16 ;  /* 0x0000e01001007387 */ /* 0x000fe80000100a00 */
[----:B------:R-:W-:Y:S04]  /*1fae0*/  STL.64 [R1+0xe8], R18 ;  /* 0x0000e81201007387 */ /* 0x000fe80000100a00 */
[----:B--2---:R-:W0:Y:S01]  /*1faf0*/  LDSM.16.MT88.4 R16, [R28+0x4080] ;  /* 0x004080001c10783b */ /* 0x004e220000004200 */
[-C--:B------:R-:W-:Y:S03]  /*1fb00*/  HMMA.16816.F32 R4, R24, R8.reuse, R4 ;  /* 0x000000081804723c */ /* 0x080fe60000001804 */
[----:B------:R-:W-:Y:S05]  /*1fb10*/  LDSM.16.MT88.4 R24, [R0+0x4180] ;  /* 0x004180000018783b */ /* 0x000fea0000004200 */
[----:B---3--:R-:W-:Y:S01]  /*1fb20*/  HMMA.16816.F32 R12, R20, R8, R12 ;  /* 0x00000008140c723c */ /* 0x008fe2000000180c */
[----:B------:R-:W-:Y:S11]  /*1fb30*/  LDSM.16.MT88.4 R20, [R28+0x4000] ;  /* 0x004000001c14783b */ /* 0x000ff60000004200 */
[----:B------:R-:W-:Y:S11]  /*1fb40*/  @!UPT UIADD3 URZ, URZ, URZ, URZ ;  /* 0x0000003f3f3ff290 */ /* 0x000ff6000fffe03f */
[----:B------:R-:W-:Y:S04]  /*1fb50*/  STL.64 [R1+0xc0], R12 ;  /* 0x0000c00c01007387 */ /* 0x000fe80000100a00 */
[----:B------:R-:W-:Y:S04]  /*1fb60*/  STL.64 [R1+0xc8], R14 ;  /* 0x0000c80e01007387 */ /* 0x000fe80000100a00 */
[----:B------:R-:W-:Y:S04]  /*1fb70*/  STL [R1+0x4090], R0 ;  /* 0x0040900001007387 */ /* 0x000fe80000100800 */
[----:B------:R-:W-:Y:S04]  /*1fb80*/  STL.64 [R1+0xa0], R4 ;  /* 0x0000a00401007387 */ /* 0x000fe80000100a00 */
[----:B------:R-:W-:Y:S04]  /*1fb90*/  STL.64 [R1+0xa8], R6 ;  /* 0x0000a80601007387 */ /* 0x000fe80000100a00 */
[----:B0-----:R-:W-:Y:S04]  /*1fba0*/  STL.64 [R1+0x40e0], R18 ;  /* 0x0040e01201007387 */ /* 0x001fe80000100a00 */
[----:B------:R0:W-:Y:S04]  /*1fbb0*/  STL.64 [R1+0x40d8], R16 ;  /* 0x0040d81001007387 */ /* 0x0001e80000100a00 */
[----:B------:R-:W1:Y:S04]  /*1fbc0*/  LDSM.16.MT88.4 R12, [R28+0x4100] ;  /* 0x004100001c0c783b */ /* 0x000e680000004200 */
[----:B------:R-:W2:Y:S04]  /*1fbd0*/  LDSM.16.MT88.4 R4, [R28+0x4180] ;  /* 0x004180001c04783b */ /* 0x000ea80000004200 */
[----:B0-----:R-:W3:Y:S04]  /*1fbe0*/  LDL.LU R16, [R1+0x120] ;  /* 0x0001200001107983 */ /* 0x001ee80000300800 */
[----:B------:R-:W3:Y:S04]  /*1fbf0*/  LDL.LU R17, [R1+0x124] ;  /* 0x0001240001117983 */ /* 0x000ee80000300800 */
[----:B-1----:R-:W-:Y:S04]  /*1fc00*/  STL.64 [R1+0x40d0], R14 ;  /* 0x0040d00e01007387 */ /* 0x002fe80000100a00 */
[----:B------:R-:W-:Y:S04]  /*1fc10*/  STL.64 [R1+0x40c8], R12 ;  /* 0x0040c80c01007387 */ /* 0x000fe80000100a00 */
[----:B--2---:R-:W-:Y:S04]  /*1fc20*/  STL.64 [R1+0x40b8], R6 ;  /* 0x0040b80601007387 */ /* 0x004fe80000100a00 */
[----:B------:R-:W-:Y:S04]  /*1fc30*/  STL.64 [R1+0x40b0], R4 ;  /* 0x0040b00401007387 */ /* 0x000fe80000100a00 */
[----:B------:R-:W0:Y:S04]  /*1fc40*/  LDSM.16.MT88.4 R12, [R29+0x6000] ;  /* 0x006000001d0c783b */ /* 0x000e280000004200 */
[----:B------:R-:W1:Y:S01]  /*1fc50*/  LDSM.16.MT88.4 R4, [R29+0x6080] ;  /* 0x006080001d04783b */ /* 0x000e620000004200 */
[----:B------:R-:W-:-:S02]  /*1fc60*/  MOV R18, R3 ;  /* 0x0000000300127202 */ /* 0x000fc40000000f00 */
[----:B------:R-:W-:Y:S01]  /*1fc70*/  MOV R19, R2 ;  /* 0x0000000200137202 */ /* 0x000fe20000000f00 */
[----:B------:R1:W-:Y:S04]  /*1fc80*/  STL [R1+0x4094], R28 ;  /* 0x0040941c01007387 */ /* 0x0003e80000100800 */
[----:B0-----:R-:W-:Y:S01]  /*1fc90*/  STL.64 [R1+0x30], R12 ;  /* 0x0000300c01007387 */ /* 0x001fe20000100a00 */
[----:B-1----:R-:W-:Y:S01]  /*1fca0*/  IMAD.MOV.U32 R28, RZ, RZ, R4 ;  /* 0x000000ffff1c7224 */ /* 0x002fe200078e0004 */
[----:B------:R-:W-:Y:S02]  /*1fcb0*/  MOV R0, R5 ;  /* 0x0000000500007202 */ /* 0x000fe40000000f00 */
[----:B------:R-:W-:Y:S01]  /*1fcc0*/  STL.64 [R1+0x38], R14 ;  /* 0x0000380e01007387 */ /* 0x000fe20000100a00 */
[----:B------:R-:W-:-:S02]  /*1fcd0*/  MOV R3, R6 ;  /* 0x0000000600037202 */ /* 0x000fc40000000f00 */
[----:B------:R-:W-:Y:S01]  /*1fce0*/  MOV R2, R7 ;  /* 0x0000000700027202 */ /* 0x000fe20000000f00 */
[----:B------:R-:W-:Y:S04]  /*1fcf0*/  LDSM.16.MT88.4 R12, [R29+0x6180] ;  /* 0x006180001d0c783b */ /* 0x000fe80000004200 */
[----:B------:R-:W0:Y:S02]  /*1fd00*/  LDSM.16.MT88.4 R4, [R29+0x6100] ;  /* 0x006100001d04783b */ /* 0x000e240000004200 */
[----:B0-----:R-:W-:Y:S02]  /*1fd10*/  IMAD.MOV.U32 R10, RZ, RZ, R6 ;  /* 0x000000ffff0a7224 */ /* 0x001fe400078e0006 */
[----:B------:R0:W-:Y:S01]  /*1fd20*/  STL.64 [R1+0x10], R4 ;  /* 0x0000100401007387 */ /* 0x0001e20000100a00 */
[----:B------:R-:W-:-:S02]  /*1fd30*/  MOV R11, R7 ;  /* 0x00000007000b7202 */ /* 0x000fc40000000f00 */
[----:B------:R-:W-:Y:S02]  /*1fd40*/  MOV R7, R12 ;  /* 0x0000000c00077202 */ /* 0x000fe40000000f00 */
[----:B------:R-:W-:Y:S01]  /*1fd50*/  MOV R6, R13 ;  /* 0x0000000d00067202 */ /* 0x000fe20000000f00 */
[----:B0-----:R-:W-:Y:S01]  /*1fd60*/  IMAD.MOV.U32 R5, RZ, RZ, R14 ;  /* 0x000000ffff057224 */ /* 0x001fe200078e000e */
[----:B------:R-:W-:Y:S02]  /*1fd70*/  MOV R4, R15 ;  /* 0x0000000f00047202 */ /* 0x000fe40000000f00 */
[----:B---3--:R-:W-:Y:S01]  /*1fd80*/  HMMA.16816.F32 R12, R24, R8, R16 ;  /* 0x00000008180c723c */ /* 0x008fe20000001810 */
[----:B------:R-:W2:Y:S06]  /*1fd90*/  LDL.LU R16, [R1+0x110] ;  /* 0x0001100001107983 */ /* 0x000eac0000300800 */
[----:B------:R-:W-:Y:S01]  /*1fda0*/  IMAD.MOV.U32 R26, RZ, RZ, R5 ;  /* 0x000000ffff1a7224 */ /* 0x000fe200078e0005 */
[----:B------:R-:W-:-:S02]  /*1fdb0*/  MOV R27, R4 ;  /* 0x00000004001b7202 */ /* 0x000fc40000000f00 */
[----:B------:R-:W-:Y:S02]  /*1fdc0*/  MOV R24, R7 ;  /* 0x0000000700187202 */ /* 0x000fe40000000f00 */
[----:B------:R-:W-:-:S11]  /*1fdd0*/  MOV R25, R6 ;  /* 0x0000000600197202 */ /* 0x000fd60000000f00 */
[----:B------:R0:W-:Y:S04]  /*1fde0*/  STL.64 [R1+0x80], R12 ;  /* 0x0000800c01007387 */ /* 0x0001e80000100a00 */
[----:B------:R1:W-:Y:S04]  /*1fdf0*/  STL.64 [R1+0x88], R14 ;  /* 0x0000880e01007387 */ /* 0x0003e80000100a00 */
[----:B------:R-:W2:Y:S04]  /*1fe00*/  LDL.LU R17, [R1+0x114] ;  /* 0x0001140001117983 */ /* 0x000ea80000300800 */
[----:B------:R-:W2:Y:S04]  /*1fe10*/  LDL.LU R18, [R1+0x118] ;  /* 0x0001180001127983 */ /* 0x000ea80000300800 */
[----:B------:R-:W2:Y:S04]  /*1fe20*/  LDL.LU R19, [R1+0x11c] ;  /* 0x00011c0001137983 */ /* 0x000ea80000300800 */
[----:B0-----:R-:W3:Y:S04]  /*1fe30*/  LDL.LU R12, [R1+0xf0] ;  /* 0x0000f000010c7983 */ /* 0x001ee80000300800 */
[----:B------:R-:W3:Y:S04]  /*1fe40*/  LDL.LU R13, [R1+0xf4] ;  /* 0x0000f400010d7983 */ /* 0x000ee80000300800 */
[----:B-1----:R-:W3:Y:S04]  /*1fe50*/  LDL.LU R14, [R1+0xf8] ;  /* 0x0000f800010e7983 */ /* 0x002ee80000300800 */
[----:B------:R-:W3:Y:S04]  /*1fe60*/  LDL.LU R15, [R1+0xfc] ;  /* 0x0000fc00010f7983 */ /* 0x000ee80000300800 */
[----:B------:R-:W4:Y:S04]  /*1fe70*/  LDL.LU R4, [R1+0xd0] ;  /* 0x0000d00001047983 */ /* 0x000f280000300800 */
[----:B------:R-:W4:Y:S04]  /*1fe80*/  LDL.LU R5, [R1+0xd4] ;  /* 0x0000d40001057983 */ /* 0x000f280000300800 */
[----:B------:R-:W4:Y:S04]  /*1fe90*/  LDL.LU R6, [R1+0xd8] ;  /* 0x0000d80001067983 */ /* 0x000f280000300800 */
[----:B------:R-:W4:Y:S04]  /*1fea0*/  LDL.LU R7, [R1+0xdc] ;  /* 0x0000dc0001077983 */ /* 0x000f280000300800 */
[----:B------:R-:W-:Y:S04]  /*1feb0*/  STL.64 [R1+0x4068], R26 ;  /* 0x0040681a01007387 */ /* 0x000fe80000100a00 */
[----:B------:R0:W-:Y:S04]  /*1fec0*/  STL.64 [R1+0x4060], R24 ;  /* 0x0040601801007387 */ /* 0x0001e80000100a00 */
[----:B0-----:R-:W2:Y:S04]  /*1fed0*/  LDL.LU R24, [R1+0x60] ;  /* 0x0000600001187983 */ /* 0x001ea80000300800 */
[----:B------:R-:W2:Y:S04]  /*1fee0*/  LDL.LU R25, [R1+0x64] ;  /* 0x0000640001197983 */ /* 0x000ea80000300800 */
[----:B------:R-:W2:Y:S04]  /*1fef0*/  LDL.LU R26, [R1+0x68] ;  /* 0x00006800011a7983 */ /* 0x000ea80000300800 */
[----:B------:R-:W2:Y:S04]  /*1ff00*/  LDL.LU R27, [R1+0x6c] ;  /* 0x00006c00011b7983 */ /* 0x000ea80000300800 */
[----:B--2---:R-:W-:Y:S04]  /*1ff10*/  STL.64 [R1+0x4078], R26 ;  /* 0x0040781a01007387 */ /* 0x004fe80000100a00 */
[----:B------:R0:W-:Y:S04]  /*1ff20*/  STL.64 [R1+0x4070], R24 ;  /* 0x0040701801007387 */ /* 0x0001e80000100a00 */
[----:B0-----:R-:W2:Y:S04]  /*1ff30*/  LDL.LU R24, [R1+0x30] ;  /* 0x0000300001187983 */ /* 0x001ea80000300800 */
[----:B------:R-:W2:Y:S04]  /*1ff40*/  LDL.LU R25, [R1+0x34] ;  /* 0x0000340001197983 */ /* 0x000ea80000300800 */
[----:B------:R-:W2:Y:S04]  /*1ff50*/  LDL.LU R26, [R1+0x38] ;  /* 0x00003800011a7983 */ /* 0x000ea80000300800 */
[----:B------:R-:W2:Y:S01]  /*1ff60*/  LDL.LU R27, [R1+0x3c] ;  /* 0x00003c00011b7983 */ /* 0x000ea20000300800 */
[-C--:B------:R-:W-:Y:S03]  /*1ff70*/  HMMA.16816.F32 R20, R20, R8.reuse, R16 ;  /* 0x000000081414723c */ /* 0x080fe60000001810 */
[----:B--2---:R-:W-:Y:S04]  /*1ff80*/  STL.64 [R1+0x40a0], R26 ;  /* 0x0040a01a01007387 */ /* 0x004fe80000100a00 */
[----:B------:R0:W-:Y:S04]  /*1ff90*/  STL.64 [R1+0x4098], R24 ;  /* 0x0040981801007387 */ /* 0x0001e80000100a00 */
[----:B0-----:R-:W2:Y:S04]  /*1ffa0*/  LDL.LU R24, [R1+0xb0] ;  /* 0x0000b00001187983 */ /* 0x001ea80000300800 */
[----:B------:R-:W2:Y:S04]  /*1ffb0*/  LDL.LU R25, [R1+0xb4] ;  /* 0x0000b40001197983 */ /* 0x000ea80000300800 */
[----:B------:R-:W2:Y:S04]  /*1ffc0*/  LDL.LU R26, [R1+0xb8] ;  /* 0x0000b800011a7983 */ /* 0x000ea80000300800 */
[----:B------:R-:W2:Y:S04]  /*1ffd0*/  LDL.LU R27, [R1+0xbc] ;  /* 0x0000bc00011b7983 */ /* 0x000ea80000300800 */
[----:B------:R-:W3:Y:S04]  /*1ffe0*/  LDL.LU.64 R18, [R1+0x40e0] ;  /* 0x0040e00001127983 */ /* 0x000ee80000300a00 */
[----:B------:R-:W3:Y:S04]  /*1fff0*/  LDL.LU.64 R16, [R1+0x40d8] ;  /* 0x0040d80001107983 */ /* 0x000ee80000300a00 */
[----:B------:R0:W-:Y:S04]  /*20000*/  STL.64 [R1+0x70], R20 ;  /* 0x0000701401007387 */ /* 0x0001e80000100a00 */
[----:B------:R1:W-:Y:S04]  /*20010*/  STL.64 [R1+0x78], R22 ;  /* 0x0000781601007387 */ /* 0x0003e80000100a00 */
[----:B0-----:R-:W2:Y:S04]  /*20020*/  LDL.LU R20, [R1+0x40] ;  /* 0x0000400001147983 */ /* 0x001ea80000300800 */
[----:B------:R-:W2:Y:S04]  /*20030*/  LDL.LU R21, [R1+0x44] ;  /* 0x0000440001157983 */ /* 0x000ea80000300800 */
[----:B-1----:R-:W2:Y:S04]  /*20040*/  LDL.LU R22, [R1+0x48] ;  /* 0x0000480001167983 */ /* 0x002ea80000300800 */
[----:B------:R-:W2:Y:S01]  /*20050*/  LDL.LU R23, [R1+0x4c] ;  /* 0x00004c0001177983 */ /* 0x000ea20000300800 */
[----:B---3--:R-:W-:Y:S03]  /*20060*/  HMMA.16816.F32 R16, R16, R8, R12 ;  /* 0x000000081010723c */ /* 0x008fe6000000180c */
[----:B--2---:R-:W-:Y:S04]  /*20070*/  STL.64 [R1+0x4088], R22 ;  /* 0x0040881601007387 */ /* 0x004fe80000100a00 */
[----:B------:R0:W-:Y:S04]  /*20080*/  STL.64 [R1+0x4080], R20 ;  /* 0x0040801401007387 */ /* 0x0001e80000100a00 */
[----:B0-----:R-:W2:Y:S04]  /*20090*/  LDL.LU R20, [R1+0x90] ;  /* 0x0000900001147983 */ /* 0x001ea80000300800 */
[----:B------:R-:W2:Y:S04]  /*200a0*/  LDL.LU R21, [R1+0x94] ;  /* 0x0000940001157983 */ /* 0x000ea80000300800 */
[----:B------:R-:W2:Y:S04]  /*200b0*/  LDL.LU R22, [R1+0x98] ;  /* 0x0000980001167983 */ /* 0x000ea80000300800 */
[----:B------:R-:W2:Y:S04]  /*200c0*/  LDL.LU R23, [R1+0x9c] ;  /* 0x00009c0001177983 */ /* 0x000ea80000300800 */
[----:B------:R-:W4:Y:S04]  /*200d0*/  LDL.LU.64 R14, [R1+0x40d0] ;  /* 0x0040d000010e7983 */ /* 0x000f280000300a00 */
[----:B------:R-:W4:Y:S04]  /*200e0*/  LDL.LU.64 R12, [R1+0x40c8] ;  /* 0x0040c800010c7983 */ /* 0x000f280000300a00 */
[----:B------:R0:W-:Y:S04]  /*200f0*/  STL.64 [R1+0x120], R16 ;  /* 0x0001201001007387 */ /* 0x0001e80000100a00 */
[----:B------:R1:W-:Y:S04]  /*20100*/  STL.64 [R1+0x128], R18 ;  /* 0x0001281201007387 */ /* 0x0003e80000100a00 */
[----:B0-----:R-:W3:Y:S04]  /*20110*/  LDL.LU R16, [R1+0x10] ;  /* 0x0000100001107983 */ /* 0x001ee80000300800 */
[----:B------:R-:W3:Y:S01]  /*20120*/  LDL.LU R17, [R1+0x14] ;  /* 0x0000140001117983 */ /* 0x000ee20000300800 */
[----:B-1----:R-:W-:-:S02]  /*20130*/  MOV R18, R10 ;  /* 0x0000000a00127202 */ /* 0x002fc40000000f00 */
[----:B------:R-:W-:Y:S01]  /*20140*/  MOV R19, R11 ;  /* 0x0000000b00137202 */ /* 0x000fe20000000f00 */
[----:B------:R-:W2:Y:S04]  /*20150*/  LDL.LU R10, [R1+0x40c4] ;  /* 0x0040c400010a7983 */ /* 0x000ea80000300800 */
[----:B------:R-:W2:Y:S01]  /*20160*/  LDL.LU R11, [R1+0x40c0] ;  /* 0x0040c000010b7983 */ /* 0x000ea20000300800 */
[----:B----4-:R-:W-:Y:S03]  /*20170*/  HMMA.16816.F32 R12, R12, R8, R4 ;  /* 0x000000080c0c723c */ /* 0x010fe60000001804 */
[----:B------:R-:W4:Y:S04]  /*20180*/  LDL.LU.64 R6, [R1+0x40b8] ;  /* 0x0040b80001067983 */ /* 0x000f280000300a00 */
[----:B------:R-:W4:Y:S11]  /*20190*/  LDL.LU.64 R4, [R1+0x40b0] ;  /* 0x0040b00001047983 */ /* 0x000f360000300a00 */
[----:B------:R-:W-:Y:S05]  /*201a0*/  @!UPT UIADD3 URZ, URZ, URZ, URZ ;  /* 0x0000003f3f3ff290 */ /* 0x000fea000fffe03f */
[----:B------:R0:W-:Y:S04]  /*201b0*/  STL.64 [R1+0x110], R12 ;  /* 0x0001100c01007387 */ /* 0x0001e80000100a00 */
[----:B------:R2:W-:Y:S04]  /*201c0*/  STL.64 [R1+0x118], R14 ;  /* 0x0001180e01007387 */ /* 0x0005e80000100a00 */
[----:B0-----:R-:W3:Y:S04]  /*201d0*/  LDL.LU R12, [R1+0x50] ;  /* 0x00005000010c7983 */ /* 0x001ee80000300800 */
[----:B------:R-:W3:Y:S01]  /*201e0*/  LDL.LU R13, [R1+0x54] ;  /* 0x00005400010d7983 */ /* 0x000ee20000300800 */
[----:B--2---:R-:W-:Y:S01]  /*201f0*/  IMAD.MOV.U32 R14, RZ, RZ, R10 ;  /* 0x000000ffff0e7224 */ /* 0x004fe200078e000a */
[----:B------:R-:W-:-:S02]  /*20200*/  MOV R15, R11 ;  /* 0x0000000b000f7202 */ /* 0x000fc40000000f00 */
[----:B------:R-:W2:Y:S04]  /*20210*/  LDL.LU R10, [R1+0x40ac] ;  /* 0x0040ac00010a7983 */ /* 0x000ea80000300800 */
[----:B------:R-:W2:Y:S01]  /*20220*/  LDL.LU R11, [R1+0x40a8] ;  /* 0x0040a800010b7983 */ /* 0x000ea20000300800 */
[----:B----4-:R-:W-:Y:S03]  /*20230*/  HMMA.16816.F32 R4, R4, R8, R24 ;  /* 0x000000080404723c */ /* 0x010fe60000001818 */
[----:B------:R-:W2:Y:S04]  /*20240*/  LDL.LU.64 R26, [R1+0x40a0] ;  /* 0x0040a000011a7983 */ /* 0x000ea80000300a00 */
[----:B------:R-:W2:Y:S11]  /*20250*/  LDL.LU.64 R24, [R1+0x4098] ;  /* 0x0040980001187983 */ /* 0x000eb60000300a00 */
[----:B------:R-:W-:Y:S05]  /*20260*/  @!UPT UIADD3 URZ, URZ, URZ, URZ ;  /* 0x0000003f3f3ff290 */ /* 0x000fea000fffe03f */
[----:B------:R0:W-:Y:S04]  /*20270*/  STL.64 [R1+0xf0], R4 ;  /* 0x0000f00401007387 */ /* 0x0001e80000100a00 */
[----:B------:R-:W-:Y:S01]  /*20280*/  STL.64 [R1+0xf8], R6 ;  /* 0x0000f80601007387 */ /* 0x000fe20000100a00 */
[----:B0-----:R-:W-:-:S03]  /*20290*/  MOV R4, R28 ;  /* 0x0000001c00047202 */ /* 0x001fc60000000f00 */
[----:B------:R-:W4:Y:S01]  /*202a0*/  LDL.LU R28, [R1+0x4094] ;  /* 0x00409400011c7983 */ /* 0x000f220000300800 */
[----:B------:R-:W-:-:S03]  /*202b0*/  MOV R5, R0 ;  /* 0x0000000000057202 */ /* 0x000fc60000000f00 */
[----:B------:R-:W3:Y:S01]  /*202c0*/  LDL.LU R0, [R1+0x4090] ;  /* 0x0040900001007983 */ /* 0x000ee20000300800 */
[----:B--2---:R-:W-:Y:S03]  /*202d0*/  HMMA.16816.F32 R24, R24, R10, R20 ;  /* 0x0000000a1818723c */ /* 0x004fe60000001814 */
[----:B------:R-:W2:Y:S04]  /*202e0*/  LDL.LU.64 R22, [R1+0x4088] ;  /* 0x0040880001167983 */ /* 0x000ea80000300a00 */
[----:B------:R-:W2:Y:S11]  /*202f0*/  LDL.LU.64 R20, [R1+0x4080] ;  /* 0x0040800001147983 */ /* 0x000eb60000300a00 */
[----:B------:R-:W-:Y:S05]  /*20300*/  @!UPT UIADD3 URZ, URZ, URZ, URZ ;  /* 0x0000003f3f3ff290 */ /* 0x000fea000fffe03f */
[----:B------:R-:W-:Y:S04]  /*20310*/  STL.64 [R1+0xd0], R24 ;  /* 0x0000d01801007387 */ /* 0x000fe80000100a00 */
[----:B------:R0:W-:Y:S04]  /*20320*/  STL.64 [R1+0xd8], R26 ;  /* 0x0000d81a01007387 */ /* 0x0001e80000100a00 */
[----:B0-----:R-:W2:Y:S04]  /*20330*/  LDL.LU.64 R26, [R1+0x4078] ;  /* 0x00407800011a7983 */ /* 0x001ea80000300a00 */
[----:B------:R-:W2:Y:S01]  /*20340*/  LDL.LU.64 R24, [R1+0x4070] ;  /* 0x0040700001187983 */ /* 0x000ea20000300a00 */
[----:B------:R-:W-:Y:S01]  /*20350*/  IMAD.MOV.U32 R6, RZ, RZ, R3 ;  /* 0x000000ffff067224 */ /* 0x000fe200078e0003 */
[----:B------:R-:W-:-:S07]  /*20360*/  MOV R7, R2 ;  /* 0x0000000200077202 */ /* 0x000fce0000000f00 */
[-C--:B--2---:R-:W-:Y:S01]  /*20370*/  HMMA.16816.F32 R4, R4, R10.reuse, R24 ;  /* 0x0000000a0404723c */ /* 0x084fe20000001818 */
[----:B------:R-:W2:Y:S04]  /*20380*/  LDL.LU.64 R26, [R1+0x4068] ;  /* 0x00406800011a7983 */ /* 0x000ea80000300a00 */
[----:B------:R-:W2:Y:S03]  /*20390*/  LDL.LU.64 R24, [R1+0x4060] ;  /* 0x0040600001187983 */ /* 0x000ea60000300a00 */
[----:B---3--:R-:W-:Y:S11]  /*203a0*/  HMMA.16816.F32 R12, R16, R10, R12 ;  /* 0x0000000a100c723c */ /* 0x008ff6000000180c */
[----:B------:R-:W-:Y:S04]  /*203b0*/  @!UPT UIADD3 URZ, URZ, URZ, URZ ;  /* 0x0000003f3f3ff290 */ /* 0x000fe8000fffe03f */
[----:B------:R-:W-:Y:S04]  /*203c0*/  STL.64 [R1+0x90], R4 ;  /* 0x0000900401007387 */ /* 0x000fe80000100a00 */
[----:B------:R2:W-:Y:S01]  /*203d0*/  STL.64 [R1+0x98], R6 ;  /* 0x0000980601007387 */ /* 0x0005e20000100a00 */
[----:B------:R-:W-:-:S03]  /*203e0*/  LOP3.LUT R9, R29, 0x20, RZ, 0x3c, !PT ;  /* 0x000000201d097812 */ /* 0x000fc600078e3cff */
[----:B------:R-:W-:Y:S04]  /*203f0*/  STL.64 [R1+0x60], R12 ;  /* 0x0000600c01007387 */ /* 0x000fe80000100a00 */
[----:B------:R-:W-:Y:S01]  /*20400*/  STL.64 [R1+0x68], R14 ;  /* 0x0000680e01007387 */ /* 0x000fe20000100a00 */
[----:B--2---:R-:W-:Y:S11]  /*20410*/  HMMA.16816.F32 R4, R24, R10, R20 ;  /* 0x0000000a1804723c */ /* 0x004ff60000001814 */
[----:B------:R-:W-:Y:S11]  /*20420*/  @!UPT UIADD3 URZ, URZ, URZ, URZ ;  /* 0x0000003f3f3ff290 */ /* 0x000ff6000fffe03f */
[----:B------:R-:W-:Y:S01]  /*20430*/  @!UPT UIADD3 URZ, URZ, URZ, URZ ;  /* 0x0000003f3f3ff290 */ /* 0x000fe2000fffe03f */
[----:B------:R-:W-:Y:S01]  /*20440*/  STL [R1+0x50], R4 ;  /* 0x0000500401007387 */ /* 0x000fe20000100800 */
[----:B------:R-:W-:Y:S01]  /*20450*/  MOV R8, R5 ;  /* 0x0000000500087202 */ /* 0x000fe20000000f00 */
[----:B------:R-:W-:Y:S01]  /*20460*/  IMAD.MOV.U32 R2, RZ, RZ, R7 ;  /* 0x000000ffff027224 */ /* 0x000fe200078e0007 */
[----:B------:R-:W-:Y:S02]  /*20470*/  MOV R3, R6 ;  /* 0x0000000600037202 */ /* 0x000fe40000000f00 */
[----:B------:R-:W0:Y:S04]  /*20480*/  LDSM.16.MT88.4 R4, [R9+0x6000] ;  /* 0x006000000904783b */ /* 0x000e280000004200 */
[----:B------:R1:W-:Y:S04]  /*20490*/  STL [R1+0x3f8c], R3 ;  /* 0x003f8c0301007387 */ /* 0x0003e80000100800 */
[----:B-1----:R-:W2:Y:S04]  /*204a0*/  LDL R3, [R1+0xa90] ;  /* 0x000a900001037983 */ /* 0x002ea80000100800 */
[----:B------:R-:W-:Y:S04]  /*204b0*/  STL [R1+0x3f88], R8 ;  /* 0x003f880801007387 */ /* 0x000fe80000100800 */
[----:B------:R1:W-:Y:S01]  /*204c0*/  STL [R1+0x3f84], R2 ;  /* 0x003f840201007387 */ /* 0x0003e20000100800 */
[----:B0-----:R-:W-:Y:S01]  /*204d0*/  MOV R17, R4 ;  /* 0x0000000400117202 */ /* 0x001fe20000000f00 */
[----:B-1----:R-:W-:Y:S01]  /*204e0*/  IMAD.MOV.U32 R2, RZ, RZ, R7 ;  /* 0x000000ffff027224 */ /* 0x002fe200078e0007 */
[----:B------:R-:W-:-:S02]  /*204f0*/  MOV R16, R5 ;  /* 0x0000000500107202 */ /* 0x000fc40000000f00 */
[----:B------:R-:W-:Y:S02]  /*20500*/  MOV R8, R6 ;  /* 0x0000000600087202 */ /* 0x000fe40000000f00 */
[----:B------:R-:W0:Y:S02]  /*20510*/  LDSM.16.MT88.4 R4, [R9+0x6080] ;  /* 0x006080000904783b */ /* 0x000e240000004200 */
        /* <DEDUP_REMOVED lines=17> */
[----:B0-----:R-:W-:Y:S01]  /*20630*/  MOV R6, R23 ;  /* 0x0000001700067202 */ /* 0x001fe20000000f00 */
[----:B------:R-:W-:Y:S01]  /*20640*/  IMAD.MOV.U32 R7, RZ, RZ, R22 ;  /* 0x000000ffff077224 */ /* 0x000fe200078e0016 */
[----:B-1----:R-:W-:-:S02]  /*20650*/  MOV R4, R25 ;  /* 0x0000001900047202 */ /* 0x002fc40000000f00 */
[----:B------:R-:W-:Y:S02]  /*20660*/  MOV R5, R24 ;  /* 0x0000001800057202 */ /* 0x000fe40000000f00 */
[----:B------:R0:W-:Y:S04]  /*20670*/  STL.64 [R1+0x4008], R6 ;  /* 0x0040080601007387 */ /* 0x0001e80000100a00 */
[----:B------:R1:W-:Y:S04]  /*20680*/  STL.64 [R1+0x4000], R4 ;  /* 0x0040000401007387 */ /* 0x0003e80000100a00 */
[----:B----4-:R-:W-:Y:S01]  /*20690*/  LDSM.16.MT88.4 R24, [R28+0x6000] ;  /* 0x006000001c18783b */ /* 0x010fe20000004200 */
[----:B0-----:R-:W-:Y:S01]  /*206a0*/  MOV R6, R19 ;  /* 0x0000001300067202 */ /* 0x001fe20000000f00 */
[----:B------:R-:W-:Y:S01]  /*206b0*/  IMAD.MOV.U32 R7, RZ, RZ, R18 ;  /* 0x000000ffff077224 */ /* 0x000fe200078e0012 */
[----:B-1----:R-:W-:-:S02]  /*206c0*/  MOV R4, R21 ;  /* 0x0000001500047202 */ /* 0x002fc40000000f00 */
[----:B------:R-:W-:Y:S02]  /*206d0*/  MOV R5, R20 ;  /* 0x0000001400057202 */ /* 0x000fe40000000f00 */
[----:B------:R0:W-:Y:S04]  /*206e0*/  STL.64 [R1+0x4028], R6 ;  /* 0x0040280601007387 */ /* 0x0001e80000100a00 */
[----:B------:R1:W-:Y:S04]  /*206f0*/  STL.64 [R1+0x4020], R4 ;  /* 0x0040200401007387 */ /* 0x0003e80000100a00 */
[----:B------:R-:W-:Y:S01]  /*20700*/  LDSM.16.MT88.4 R20, [R0+0x6180] ;  /* 0x006180000014783b */ /* 0x000fe20000004200 */
[----:B0-----:R-:W-:Y:S01]  /*20710*/  MOV R6, R13 ;  /* 0x0000000d00067202 */ /* 0x001fe20000000f00 */
[----:B------:R-:W-:Y:S01]  /*20720*/  IMAD.MOV.U32 R7, RZ, RZ, R12 ;  /* 0x000000ffff077224 */ /* 0x000fe200078e000c */
[----:B-1----:R-:W-:-:S02]  /*20730*/  MOV R4, R15 ;  /* 0x0000000f00047202 */ /* 0x002fc40000000f00 */
[----:B------:R-:W-:Y:S02]  /*20740*/  MOV R5, R14 ;  /* 0x0000000e00057202 */ /* 0x000fe40000000f00 */
[----:B------:R-:W0:Y:S04]  /*20750*/  LDSM.16.MT88.4 R12, [R0+0x6080] ;  /* 0x00608000000c783b */ /* 0x000e280000004200 */
[----:B------:R-:W-:Y:S04]  /*20760*/  STL.64 [R1+0x4048], R6 ;  /* 0x0040480601007387 */ /* 0x000fe80000100a00 */
[----:B------:R-:W-:Y:S04]  /*20770*/  STL.64 [R1+0x4040], R4 ;  /* 0x0040400401007387 */ /* 0x000fe80000100a00 */
[----:B0-----:R-:W-:Y:S04]  /*20780*/  STL.64 [R1+0x3fd8], R14 ;  /* 0x003fd80e01007387 */ /* 0x001fe80000100a00 */
[----:B------:R0:W-:Y:S04]  /*20790*/  STL.64 [R1+0x3fd0], R12 ;  /* 0x003fd00c01007387 */ /* 0x0001e80000100a00 */
[----:B0-----:R-:W3:Y:S04]  /*207a0*/  LDL.LU R12, [R1+0xe0] ;  /* 0x0000e000010c7983 */ /* 0x001ee80000300800 */
[----:B------:R-:W3:Y:S04]  /*207b0*/  LDL.LU R13, [R1+0xe4] ;  /* 0x0000e400010d7983 */ /* 0x000ee80000300800 */
[----:B------:R-:W4:Y:S04]  /*207c0*/  LDL.LU R14, [R1+0xe8] ;  /* 0x0000e800010e7983 */ /* 0x000f280000300800 */
[----:B------:R-:W4:Y:S04]  /*207d0*/  LDL.LU R15, [R1+0xec] ;  /* 0x0000ec00010f7983 */ /* 0x000f280000300800 */
[----:B----4-:R-:W-:Y:S04]  /*207e0*/  STL.64 [R1+0x3ff8], R14 ;  /* 0x003ff80e01007387 */ /* 0x010fe80000100a00 */
[----:B---3--:R0:W-:Y:S04]  /*207f0*/  STL.64 [R1+0x3ff0], R12 ;  /* 0x003ff00c01007387 */ /* 0x0081e80000100a00 */
        /* <DEDUP_REMOVED lines=15> */
[----:B------:R-:W4:Y:S01]  /*208f0*/  LDL.LU R15, [R1+0x14c] ;  /* 0x00014c00010f7983 */ /* 0x000f220000300800 */
[----:B------:R-:W-:-:S02]  /*20900*/  MOV R4, R17 ;  /* 0x0000001100047202 */ /* 0x000fc40000000f00 */
[----:B------:R-:W-:Y:S02]  /*20910*/  MOV R5, R16 ;  /* 0x0000001000057202 */ /* 0x000fe40000000f00 */
[----:B------:R-:W0:Y:S04]  /*20920*/  LDSM.16.MT88.4 R16, [R0+0x6100] ;  /* 0x006100000010783b */ /* 0x000e280000004200 */
[----:B----4-:R-:W-:Y:S04]  /*20930*/  STL.64 [R1+0x4058], R14 ;  /* 0x0040580e01007387 */ /* 0x010fe80000100a00 */
[----:B---3--:R1:W-:Y:S04]  /*20940*/  STL.64 [R1+0x4050], R12 ;  /* 0x0040500c01007387 */ /* 0x0083e80000100a00 */
[----:B-1----:R-:W3:Y:S04]  /*20950*/  LDL.LU R12, [R1+0x150] ;  /* 0x00015000010c7983 */ /* 0x002ee80000300800 */
[----:B------:R-:W3:Y:S04]  /*20960*/  LDL.LU R13, [R1+0x154] ;  /* 0x00015400010d7983 */ /* 0x000ee80000300800 */
[----:B------:R-:W3:Y:S04]  /*20970*/  LDL.LU R14, [R1+0x158] ;  /* 0x00015800010e7983 */ /* 0x000ee80000300800 */
[----:B------:R-:W3:Y:S01]  /*20980*/  LDL.LU R15, [R1+0x15c] ;  /* 0x00015c00010f7983 */ /* 0x000ee20000300800 */
[----:B------:R-:W-:Y:S01]  /*20990*/  MOV R6, R8 ;  /* 0x0000000800067202 */ /* 0x000fe20000000f00 */
[----:B------:R-:W-:-:S02]  /*209a0*/  IMAD.MOV.U32 R7, RZ, RZ, R2 ;  /* 0x000000ffff077224 */ /* 0x000fc400078e0002 */
[----:B0-----:R-:W-:Y:S04]  /*209b0*/  STL.64 [R1+0x3fc8], R18 ;  /* 0x003fc81201007387 */ /* 0x001fe80000100a00 */
[----:B------:R0:W-:Y:S04]  /*209c0*/  STL.64 [R1+0x3fc0], R16 ;  /* 0x003fc01001007387 */ /* 0x0001e80000100a00 */
[----:B0-----:R-:W4:Y:S04]  /*209d0*/  LDL.LU R16, [R1+0xc0] ;  /* 0x0000c00001107983 */ /* 0x001f280000300800 */
        /* <DEDUP_REMOVED lines=9> */
[----:B------:R-:W-:Y:S01]  /*20a70*/  STL [R1+0x3f80], R0 ;  /* 0x003f800001007387 */ /* 0x000fe20000100800 */
[-C--:B---3--:R-:W-:Y:S03]  /*20a80*/  HMMA.16816.F32 R4, R4, R10.reuse, R12 ;  /* 0x0000000a0404723c */ /* 0x088fe6000000180c */
[----:B------:R-:W3:Y:S04]  /*20a90*/  LDL.LU.64 R14, [R1+0x4058] ;  /* 0x00405800010e7983 */ /* 0x000ee80000300a00 */
[----:B------:R-:W3:Y:S11]  /*20aa0*/  LDL.LU.64 R12, [R1+0x4050] ;  /* 0x00405000010c7983 */ /* 0x000ef60000300a00 */
[----:B------:R-:W-:Y:S05]  /*20ab0*/  @!UPT UIADD3 URZ, URZ, URZ, URZ ;  /* 0x0000003f3f3ff290 */ /* 0x000fea000fffe03f */
[----:B------:R-:W-:Y:S04]  /*20ac0*/  STL.64 [R1+0x40], R4 ;  /* 0x0000400401007387 */ /* 0x000fe80000100a00 */
[----:B------:R0:W-:Y:S04]  /*20ad0*/  STL.64 [R1+0x48], R6 ;  /* 0x0000480601007387 */ /* 0x0001e80000100a00 */
[----:B0-----:R-:W3:Y:S04]  /*20ae0*/  LDL.LU.64 R6, [R1+0x4048] ;  /* 0x0040480001067983 */ /* 0x001ee80000300a00 */
[----:B------:R-:W3:Y:S02]  /*20af0*/  LDL.LU.64 R4, [R1+0x4040] ;  /* 0x0040400001047983 */ /* 0x000ee40000300a00 */
[-C--:B---3--:R-:W-:Y:S02]  /*20b00*/  HMMA.16816.F32 R4, R4, R10.reuse, R12 ;  /* 0x0000000a0404723c */ /* 0x088fe4000000180c */
[----:B------:R-:W3:Y:S04]  /*20b10*/  LDL.LU.64 R14, [R1+0x4038] ;  /* 0x00403800010e7983 */ /* 0x000ee80000300a00 */
[----:B------:R-:W3:Y:S11]  /*20b20*/  LDL.LU.64 R12, [R1+0x4030] ;  /* 0x00403000010c7983 */ /* 0x000ef60000300a00 */
[----:B------:R-:W-:Y:S06]  /*20b30*/  @!UPT UIADD3 URZ, URZ, URZ, URZ ;  /* 0x0000003f3f3ff290 */ /* 0x000fec000fffe03f */
        /* <DEDUP_REMOVED lines=21> */
[----:B------:R-:W4:Y:S04]  /*20c90*/  LDL.LU.64 R14, [R1+0x3fd8] ;  /* 0x003fd800010e7983 */ /* 0x000f280000300a00 */
[----:B------:R-:W4:Y:S11]  /*20ca0*/  LDL.LU.64 R12, [R1+0x3fd0] ;  /* 0x003fd000010c7983 */ /* 0x000f360000300a00 */
[----:B------:R-:W-:Y:S06]  /*20cb0*/  @!UPT UIADD3 URZ, URZ, URZ, URZ ;  /* 0x0000003f3f3ff290 */ /* 0x000fec000fffe03f */
[----:B------:R0:W-:Y:S04]  /*20cc0*/  STL.64 [R1+0x100], R4 ;  /* 0x0001000401007387 */ /* 0x0001e80000100a00 */
[----:B------:R1:W-:Y:S04]  /*20cd0*/  STL.64 [R1+0x108], R6 ;  /* 0x0001080601007387 */ /* 0x0003e80000100a00 */
[----:B0-----:R-:W3:Y:S04]  /*20ce0*/  LDL.LU R4, [R1+0x70] ;  /* 0x0000700001047983 */ /* 0x001ee80000300800 */
[----:B------:R-:W3:Y:S04]  /*20cf0*/  LDL.LU R5, [R1+0x74] ;  /* 0x0000740001057983 */ /* 0x000ee80000300800 */
[----:B-1----:R-:W3:Y:S04]  /*20d00*/  LDL.LU R6, [R1+0x78] ;  /* 0x0000780001067983 */ /* 0x002ee80000300800 */
[----:B------:R-:W3:Y:S01]  /*20d10*/  LDL.LU R7, [R1+0x7c] ;  /* 0x00007c0001077983 */ /* 0x000ee20000300800 */
[-C--:B----4-:R-:W-:Y:S03]  /*20d20*/  HMMA.16816.F32 R12, R12, R10.reuse, R16 ;  /* 0x0000000a0c0c723c */ /* 0x090fe60000001810 */
[----:B------:R-:W2:Y:S04]  /*20d30*/  LDL.LU.64 R18, [R1+0x3fc8] ;  /* 0x003fc80001127983 */ /* 0x000ea80000300a00 */
[----:B------:R-:W2:Y:S11]  /*20d40*/  LDL.LU.64 R16, [R1+0x3fc0] ;  /* 0x003fc00001107983 */ /* 0x000eb60000300a00 */
[----:B------:R-:W-:Y:S05]  /*20d50*/  @!UPT UIADD3 URZ, URZ, URZ, URZ ;  /* 0x0000003f3f3ff290 */ /* 0x000fea000fffe03f */
[----:B------:R0:W-:Y:S04]  /*20d60*/  STL.64 [R1+0xe0], R12 ;  /* 0x0000e00c01007387 */ /* 0x0001e80000100a00 */
[----:B------:R1:W-:Y:S04]  /*20d70*/  STL.64 [R1+0xe8], R14 ;  /* 0x0000e80e01007387 */ /* 0x0003e80000100a00 */
[----:B0-----:R-:W4:Y:S04]  /*20d80*/  LDL.LU R12, [R1+0x80] ;  /* 0x00008000010c7983 */ /* 0x001f280000300800 */
[----:B------:R-:W4:Y:S04]  /*20d90*/  LDL.LU R13, [R1+0x84] ;  /* 0x00008400010d7983 */ /* 0x000f280000300800 */
[----:B-1----:R-:W4:Y:S04]  /*20da0*/  LDL.LU R14, [R1+0x88] ;  /* 0x00008800010e7983 */ /* 0x002f280000300800 */
[----:B------:R-:W4:Y:S01]  /*20db0*/  LDL.LU R15, [R1+0x8c] ;  /* 0x00008c00010f7983 */ /* 0x000f220000300800 */
[-C--:B--2---:R-:W-:Y:S03]  /*20dc0*/  HMMA.16816.F32 R16, R16, R10.reuse, R20 ;  /* 0x0000000a1010723c */ /* 0x084fe60000001814 */
[----:B------:R-:W4:Y:S04]  /*20dd0*/  LDL.LU.64 R22, [R1+0x3fb8] ;  /* 0x003fb80001167983 */ /* 0x000f280000300a00 */
[----:B------:R-:W4:Y:S11]  /*20de0*/  LDL.LU.64 R20, [R1+0x3fb0] ;  /* 0x003fb00001147983 */ /* 0x000f360000300a00 */
[----:B------:R-:W-:Y:S05]  /*20df0*/  @!UPT UIADD3 URZ, URZ, URZ, URZ ;  /* 0x0000003f3f3ff290 */ /* 0x000fea000fffe03f */
[----:B------:R-:W-:Y:S04]  /*20e00*/  STL.64 [R1+0xc0], R16 ;  /* 0x0000c01001007387 */ /* 0x000fe80000100a00 */
[----:B------:R-:W-:Y:S04]  /*20e10*/  STL.64 [R1+0xc8], R18 ;  /* 0x0000c81201007387 */ /* 0x000fe80000100a00 */
[----:B------:R-:W0:Y:S01]  /*20e20*/  LDSM.16.MT88.4 R16, [R28+0x6100] ;  /* 0x006100001c10783b */ /* 0x000e220000004200 */
[-C--:B---3--:R-:W-:Y:S03]  /*20e30*/  HMMA.16816.F32 R4, R24, R10.reuse, R4 ;  /* 0x0000000a1804723c */ /* 0x088fe60000001804 */
[----:B------:R-:W-:Y:S05]  /*20e40*/  LDSM.16.MT88.4 R24, [R29+0x8100] ;  /* 0x008100001d18783b */ /* 0x000fea0000004200 */
[----:B----4-:R-:W-:Y:S01]  /*20e50*/  HMMA.16816.F32 R12, R20, R10, R12 ;  /* 0x0000000a140c723c */ /* 0x010fe2000000180c */
[----:B------:R-:W-:Y:S11]  /*20e60*/  LDSM.16.MT88.4 R20, [R28+0x6080] ;  /* 0x006080001c14783b */ /* 0x000ff60000004200 */
[----:B------:R-:W-:Y:S11]  /*20e70*/  @!UPT UIADD3 URZ, URZ, URZ, URZ ;  /* 0x0000003f3f3ff290 */ /* 0x000ff6000fffe03f */
[----:B------:R-:W-:Y:S04]  /*20e80*/  STL.64 [R1+0xb0], R12 ;  /* 0x0000b00c01007387 */ /* 0x000fe80000100a00 */
[----:B------:R-:W-:Y:S04]  /*20e90*/  STL.64 [R1+0xb8], R14 ;  /* 0x0000b80e01007387 */ /* 0x000fe80000100a00 */
[----:B------:R-:W1:Y:S04]  /*20ea0*/  LDSM.16.MT88.4 R12, [R28+0x6180] ;  /* 0x006180001c0c783b */ /* 0x000e680000004200 */
[----:B------:R-:W-:Y:S04]  /*20eb0*/  STL.64 [R1+0x80], R4 ;  /* 0x0000800401007387 */ /* 0x000fe80000100a00 */
[----:B------:R-:W-:Y:S04]  /*20ec0*/  STL.64 [R1+0x88], R6 ;  /* 0x0000880601007387 */ /* 0x000fe80000100a00 */
[----:B0-----:R-:W-:Y:S04]  /*20ed0*/  STL.64 [R1+0x3fa8], R18 ;  /* 0x003fa81201007387 */ /* 0x001fe80000100a00 */
[----:B------:R0:W-:Y:S04]  /*20ee0*/  STL.64 [R1+0x3fa0], R16 ;  /* 0x003fa01001007387 */ /* 0x0001e80000100a00 */
[----:B------:R-:W-:Y:S04]  /*20ef0*/  LDSM.16.M88.4 R4, [R3+0x40080] ;  /* 0x040080000304783b */ /* 0x000fe80000000200 */
[----:B-1----:R-:W-:Y:S04]  /*20f00*/  STL.64 [R1+0x3f98], R14 ;  /* 0x003f980e01007387 */ /* 0x002fe80000100a00 */
[----:B------:R-:W-:Y:S04]  /*20f10*/  STL.64 [R1+0x3f90], R12 ;  /* 0x003f900c01007387 */ /* 0x000fe80000100a00 */
[----:B------:R-:W1:Y:S04]  /*20f20*/  LDSM.16.MT88.4 R12, [R29+0x8000] ;  /* 0x008000001d0c783b */ /* 0x000e680000004200 */
[----:B0-----:R-:W2:Y:S04]  /*20f30*/  LDL.LU R16, [R1+0x120] ;  /* 0x0001200001107983 */ /* 0x001ea80000300800 */
[----:B-1----:R-:W-:Y:S04]  /*20f40*/  STL.64 [R1+0x30], R12 ;  /* 0x0000300c01007387 */ /* 0x002fe80000100a00 */
[----:B------:R-:W-:Y:S04]  /*20f50*/  STL.64 [R1+0x38], R14 ;  /* 0x0000380e01007387 */ /* 0x000fe80000100a00 */
[----:B------:R-:W2:Y:S04]  /*20f60*/  LDL.LU R17, [R1+0x124] ;  /* 0x0001240001117983 */ /* 0x000ea80000300800 */
[----:B------:R-:W2:Y:S04]  /*20f70*/  LDL.LU R18, [R1+0x128] ;  /* 0x0001280001127983 */ /* 0x000ea80000300800 */
[----:B------:R-:W2:Y:S04]  /*20f80*/  LDL.LU R19, [R1+0x12c] ;  /* 0x00012c0001137983 */ /* 0x000ea80000300800 */
[----:B------:R-:W0:Y:S04]  /*20f90*/  LDSM.16.MT88.4 R12, [R29+0x8080] ;  /* 0x008080001d0c783b */ /* 0x000e280000004200 */
[----:B------:R-:W-:Y:S04]  /*20fa0*/  STL [R1+0x3e2c], R6 ;  /* 0x003e2c0601007387 */ /* 0x000fe80000100800 */
[----:B------:R0:W-:Y:S04]  /*20fb0*/  STL [R1+0x3e28], R7 ;  /* 0x003e280701007387 */ /* 0x0001e80000100800 */
[----:B------:R1:W-:Y:S01]  /*20fc0*/  STL.64 [R1+0x3f78], R4 ;  /* 0x003f780401007387 */ /* 0x0003e20000100a00 */
[----:B0-----:R-:W-:Y:S01]  /*20fd0*/  MOV R7, R12 ;  /* 0x0000000c00077202 */ /* 0x001fe20000000f00 */
[----:B-1----:R-:W-:Y:S01]  /*20fe0*/  IMAD.MOV.U32 R4, RZ, RZ, R15 ;  /* 0x000000ffff047224 */ /* 0x002fe200078e000f */
[----:B------:R-:W-:Y:S01]  /*20ff0*/  MOV R6, R13 ;  /* 0x0000000d00067202 */ /* 0x000fe20000000f00 */
[----:B------:R-:W-:Y:S01]  /*21000*/  IMAD.MOV.U32 R12, RZ, RZ, R27 ;  /* 0x000000ffff0c7224 */ /* 0x000fe200078e001b */
[----:B------:R-:W-:-:S02]  /*21010*/  MOV R5, R14 ;  /* 0x0000000e00057202 */ /* 0x000fc40000000f00 */
[----:B------:R-:W-:Y:S02]  /*21020*/  MOV R15, R24 ;  /* 0x00000018000f7202 */ /* 0x000fe40000000f00 */
[----:B------:R-:W-:Y:S02]  /*21030*/  MOV R14, R25 ;  /* 0x00000019000e7202 */ /* 0x000fe40000000f00 */
[----:B------:R-:W-:Y:S02]  /*21040*/  MOV R13, R26 ;  /* 0x0000001a000d7202 */ /* 0x000fe40000000f00 */
[----:B------:R-:W0:Y:S02]  /*21050*/  LDSM.16.MT88.4 R24, [R29+0x8180] ;  /* 0x008180001d18783b */ /* 0x000e240000004200 */
[----:B0-----:R-:W-:Y:S01]  /*21060*/  MOV R3, R24 ;  /* 0x0000001800037202 */ /* 0x001fe20000000f00 */
[----:B------:R-:W-:Y:S01]  /*21070*/  IMAD.MOV.U32 R0, RZ, RZ, R27 ;  /* 0x000000ffff007224 */ /* 0x000fe200078e001b */
[----:B------:R-:W-:-:S02]  /*21080*/  MOV R8, R25 ;  /* 0x0000001900087202 */ /* 0x000fc40000000f00 */
        /* <DEDUP_REMOVED lines=10> */
[----:B------:R-:W3:Y:S04]  /*21130*/  LDL.LU R12, [R1+0x110] ;  /* 0x00011000010c7983 */ /* 0x000ee80000300800 */
[----:B------:R-:W3:Y:S01]  /*21140*/  LDL.LU R13, [R1+0x114] ;  /* 0x00011400010d7983 */ /* 0x000ee20000300800 */
[----:B0-----:R-:W-:Y:S01]  /*21150*/  MOV R26, R5 ;  /* 0x00000005001a7202 */ /* 0x001fe20000000f00 */
[----:B------:R-:W-:-:S02]  /*21160*/  IMAD.MOV.U32 R27, RZ, RZ, R4 ;  /* 0x000000ffff1b7224 */ /* 0x000fc400078e0004 */
[----:B------:R-:W3:Y:S01]  /*21170*/  LDL.LU R14, [R1+0x118] ;  /* 0x00011800010e7983 */ /* 0x000ee20000300800 */
[----:B-1----:R-:W-:Y:S02]  /*21180*/  MOV R24, R7 ;  /* 0x0000000700187202 */ /* 0x002fe40000000f00 */
[----:B------:R-:W-:Y:S01]  /*21190*/  MOV R25, R6 ;  /* 0x0000000600197202 */ /* 0x000fe20000000f00 */
[----:B------:R-:W3:Y:S04]  /*211a0*/  LDL.LU R15, [R1+0x11c] ;  /* 0x00011c00010f7983 */ /* 0x000ee80000300800 */
[----:B------:R-:W4:Y:S04]  /*211b0*/  LDL.LU R4, [R1+0xf0] ;  /* 0x0000f00001047983 */ /* 0x000f280000300800 */
[----:B------:R-:W4:Y:S04]  /*211c0*/  LDL.LU R5, [R1+0xf4] ;  /* 0x0000f40001057983 */ /* 0x000f280000300800 */
[----:B------:R-:W4:Y:S04]  /*211d0*/  LDL.LU R6, [R1+0xf8] ;  /* 0x0000f80001067983 */ /* 0x000f280000300800 */
[----:B------:R-:W4:Y:S04]  /*211e0*/  LDL.LU R7, [R1+0xfc] ;  /* 0x0000fc0001077983 */ /* 0x000f280000300800 */
[----:B------:R-:W-:Y:S04]  /*211f0*/  STL.64 [R1+0x3f60], R26 ;  /* 0x003f601a01007387 */ /* 0x000fe80000100a00 */
[----:B------:R0:W-:Y:S04]  /*21200*/  STL.64 [R1+0x3f58], R24 ;  /* 0x003f581801007387 */ /* 0x0001e80000100a00 */
[----:B0-----:R-:W3:Y:S04]  /*21210*/  LDL.LU R24, [R1+0x30] ;  /* 0x0000300001187983 */ /* 0x001ee80000300800 */
[----:B------:R-:W3:Y:S04]  /*21220*/  LDL.LU R25, [R1+0x34] ;  /* 0x0000340001197983 */ /* 0x000ee80000300800 */
[----:B------:R-:W3:Y:S04]  /*21230*/  LDL.LU R26, [R1+0x38] ;  /* 0x00003800011a7983 */ /* 0x000ee80000300800 */
[----:B------:R-:W3:Y:S01]  /*21240*/  LDL.LU R27, [R1+0x3c] ;  /* 0x00003c00011b7983 */ /* 0x000ee20000300800 */
[-C--:B--2---:R-:W-:Y:S03]  /*21250*/  HMMA.16816.F32 R20, R20, R10.reuse, R16 ;  /* 0x0000000a1414723c */ /* 0x084fe60000001810 */
[----:B------:R-:W3:Y:S04]  /*21260*/  LDL.LU.64 R18, [R1+0x3fa8] ;  /* 0x003fa80001127983 */ /* 0x000ee80000300a00 */
[----:B------:R-:W3:Y:S11]  /*21270*/  LDL.LU.64 R16, [R1+0x3fa0] ;  /* 0x003fa00001107983 */ /* 0x000ef60000300a00 */
[----:B------:R-:W-:Y:S05]  /*21280*/  @!UPT UIADD3 URZ, URZ, URZ, URZ ;  /* 0x0000003f3f3ff290 */ /* 0x000fea000fffe03f */
[----:B------:R0:W-:Y:S04]  /*21290*/  STL.64 [R1+0x70], R20 ;  /* 0x0000701401007387 */ /* 0x0001e80000100a00 */
[----:B------:R1:W-:Y:S04]  /*212a0*/  STL.64 [R1+0x78], R22 ;  /* 0x0000781601007387 */ /* 0x0003e80000100a00 */
[----:B0-----:R-:W2:Y:S04]  /*212b0*/  LDL.LU R20, [R1+0x40] ;  /* 0x0000400001147983 */ /* 0x001ea80000300800 */
[----:B------:R-:W2:Y:S04]  /*212c0*/  LDL.LU R21, [R1+0x44] ;  /* 0x0000440001157983 */ /* 0x000ea80000300800 */
[----:B-1----:R-:W2:Y:S04]  /*212d0*/  LDL.LU R22, [R1+0x48] ;  /* 0x0000480001167983 */ /* 0x002ea80000300800 */
[----:B------:R-:W2:Y:S04]  /*212e0*/  LDL.LU R23, [R1+0x4c] ;  /* 0x00004c0001177983 */ /* 0x000ea80000300800 */
[----:B--2---:R-:W-:Y:S04]  /*212f0*/  STL.64 [R1+0x3f30], R22 ;  /* 0x003f301601007387 */ /* 0x004fe80000100a00 */
        /* <DEDUP_REMOVED lines=21> */
[----:B------:R1:W-:Y:S01]  /*21450*/  STL.64 [R1+0x168], R18 ;  /* 0x0001681201007387 */ /* 0x0003e20000100a00 */
[----:B0-----:R-:W-:-:S03]  /*21460*/  MOV R16, R3 ;  /* 0x0000000300107202 */ /* 0x001fc60000000f00 */
[----:B------:R-:W3:Y:S01]  /*21470*/  LDL.LU R3, [R1+0x3f8c] ;  /* 0x003f8c0001037983 */ /* 0x000ee20000300800 */
[----:B------:R-:W-:Y:S01]  /*21480*/  MOV R17, R8 ;  /* 0x0000000800117202 */ /* 0x000fe20000000f00 */
[----:B-1----:R-:W-:Y:S01]  /*21490*/  IMAD.MOV.U32 R19, RZ, RZ, R0 ;  /* 0x000000ffff137224 */ /* 0x002fe200078e0000 */
[----:B------:R-:W-:Y:S01]  /*214a0*/  MOV R18, R2 ;  /* 0x0000000200127202 */ /* 0x000fe20000000f00 */
[----:B------:R-:W2:Y:S04]  /*214b0*/  LDL.LU R8, [R1+0x3f88] ;  /* 0x003f880001087983 */ /* 0x000ea80000300800 */
[----:B------:R-:W2:Y:S04]  /*214c0*/  LDL.LU R2, [R1+0x3f84] ;  /* 0x003f840001027983 */ /* 0x000ea80000300800 */
[----:B------:R-:W2:Y:S01]  /*214d0*/  LDL.LU R0, [R1+0x3f80] ;  /* 0x003f800001007983 */ /* 0x000ea20000300800 */
[----:B----4-:R-:W-:Y:S03]  /*214e0*/  HMMA.16816.F32 R12, R12, R10, R4 ;  /* 0x0000000a0c0c723c */ /* 0x010fe60000001804 */
[----:B------:R-:W4:Y:S11]  /*214f0*/  LDL.LU.64 R4, [R1+0x3f78] ;  /* 0x003f780001047983 */ /* 0x000f360000300a00 */
[----:B------:R-:W-:Y:S09]  /*21500*/  @!UPT UIADD3 URZ, URZ, URZ, URZ ;  /* 0x0000003f3f3ff290 */ /* 0x000ff2000fffe03f */
[----:B------:R0:W-:Y:S04]  /*21510*/  STL.64 [R1+0x120], R12 ;  /* 0x0001200c01007387 */ /* 0x0001e80000100a00 */
[----:B------:R3:W-:Y:S04]  /*21520*/  STL.64 [R1+0x128], R14 ;  /* 0x0001280e01007387 */ /* 0x0007e80000100a00 */
[----:B0-----:R-:W4:Y:S01]  /*21530*/  LDL.LU R12, [R1+0x50] ;  /* 0x00005000010c7983 */ /* 0x001f220000300800 */
[----:B---3--:R-:W-:Y:S02]  /*21540*/  MOV R14, R3 ;  /* 0x00000003000e7202 */ /* 0x008fe40000000f00 */
[----:B--2---:R-:W-:Y:S01]  /*21550*/  MOV R15, R2 ;  /* 0x00000002000f7202 */ /* 0x004fe20000000f00 */
[-C--:B----4-:R-:W-:Y:S01]  /*21560*/  HMMA.16816.F32 R24, R24, R4.reuse, R20 ;  /* 0x000000041818723c */ /* 0x090fe20000001814 */
[----:B------:R-:W2:Y:S04]  /*21570*/  LDL.LU.64 R22, [R1+0x3f70] ;  /* 0x003f700001167983 */ /* 0x000ea80000300a00 */
[----:B------:R-:W2:Y:S11]  /*21580*/  LDL.LU.64 R20, [R1+0x3f68] ;  /* 0x003f680001147983 */ /* 0x000eb60000300a00 */
[----:B------:R-:W-:Y:S07]  /*21590*/  @!UPT UIADD3 URZ, URZ, URZ, URZ ;  /* 0x0000003f3f3ff290 */ /* 0x000fee000fffe03f */
[----:B------:R0:W-:Y:S01]  /*215a0*/  STL.64 [R1+0x110], R24 ;  /* 0x0001101801007387 */ /* 0x0001e20000100a00 */
[----:B------:R-:W-:Y:S01]  /*215b0*/  IMAD.MOV.U32 R3, RZ, RZ, R26 ;  /* 0x000000ffff037224 */ /* 0x000fe200078e001a */
[----:B------:R-:W-:Y:S02]  /*215c0*/  MOV R2, R27 ;  /* 0x0000001b00027202 */ /* 0x000fe40000000f00 */
        /* <DEDUP_REMOVED lines=12> */
[----:B--2---:R-:W-:Y:S02]  /*21690*/  HMMA.16816.F32 R24, R24, R4, R20 ;  /* 0x000000041818723c */ /* 0x004fe40000001814 */
[----:B------:R-:W2:Y:S04]  /*216a0*/  LDL.LU.64 R22, [R1+0x3f30] ;  /* 0x003f300001167983 */ /* 0x000ea80000300a00 */
[----:B------:R-:W2:Y:S11]  /*216b0*/  LDL.LU.64 R20, [R1+0x3f28] ;  /* 0x003f280001147983 */ /* 0x000eb60000300a00 */
[----:B------:R-:W-:Y:S06]  /*216c0*/  @!UPT UIADD3 URZ, URZ, URZ, URZ ;  /* 0x0000003f3f3ff290 */ /* 0x000fec000fffe03f */
[----:B------:R0:W-:Y:S01]  /*216d0*/  STL.64 [R1+0xd0], R24 ;  /* 0x0000d01801007387 */ /* 0x0001e20000100a00 */
[----:B------:R-:W-:Y:S02]  /*216e0*/  MOV R2, R26 ;  /* 0x0000001a00027202 */ /* 0x000fe40000000f00 */
[----:B------:R-:W-:Y:S02]  /*216f0*/  MOV R3, R27 ;  /* 0x0000001b00037202 */ /* 0x000fe40000000f00 */
[----:B------:R-:W2:Y:S04]  /*21700*/  LDL.LU.64 R26, [R1+0x3f20] ;  /* 0x003f2000011a7983 */ /* 0x000ea80000300a00 */
[----:B0-----:R-:W2:Y:S01]  /*21710*/  LDL.LU.64 R24, [R1+0x3f18] ;  /* 0x003f180001187983 */ /* 0x001ea20000300a00 */
[----:B------:R-:W-:-:S07]  /*21720*/  MOV R13, R8 ;  /* 0x00000008000d7202 */ /* 0x000fce0000000f00 */
[-C--:B------:R-:W-:Y:S01]  /*21730*/  HMMA.16816.F32 R16, R16, R4.reuse, R12 ;  /* 0x000000041010723c */ /* 0x080fe2000000180c */
[----:B------:R0:W-:Y:S04]  /*21740*/  STL [R1+0x3e54], R3 ;  /* 0x003e540301007387 */ /* 0x0001e80000100800 */
[----:B------:R1:W-:Y:S11]  /*21750*/  STL [R1+0x3e50], R2 ;  /* 0x003e500201007387 */ /* 0x0003f60000100800 */
[----:B------:R-:W-:Y:S07]  /*21760*/  @!UPT UIADD3 URZ, URZ, URZ, URZ ;  /* 0x0000003f3f3ff290 */ /* 0x000fee000fffe03f */
[----:B------:R-:W-:Y:S04]  /*21770*/  STL.64 [R1+0xa0], R16 ;  /* 0x0000a01001007387 */ /* 0x000fe80000100a00 */
[----:B------:R-:W-:Y:S04]  /*21780*/  STL.64 [R1+0xa8], R18 ;  /* 0x0000a81201007387 */ /* 0x000fe80000100a00 */
[----:B------:R-:W-:Y:S01]  /*21790*/  LDSM.16.MT88.4 R16, [R9+0x8100] ;  /* 0x008100000910783b */ /* 0x000fe20000004200 */
[----:B--2---:R-:W-:Y:S03]  /*217a0*/  HMMA.16816.F32 R12, R24, R4, R20 ;  /* 0x00000004180c723c */ /* 0x004fe60000001814 */
[----:B------:R-:W-:Y:S11]  /*217b0*/  LDSM.16.MT88.4 R24, [R28+0x8080] ;  /* 0x008080001c18783b */ /* 0x000ff60000004200 */
[----:B------:R-:W-:Y:S09]  /*217c0*/  @!UPT UIADD3 URZ, URZ, URZ, URZ ;  /* 0x0000003f3f3ff290 */ /* 0x000ff2000fffe03f */
[----:B------:R-:W-:Y:S01]  /*217d0*/  STL.64 [R1+0x90], R12 ;  /* 0x0000900c01007387 */ /* 0x000fe20000100a00 */
[----:B0-----:R-:W-:Y:S01]  /*217e0*/  IMAD.MOV.U32 R3, RZ, RZ, R14 ;  /* 0x000000ffff037224 */ /* 0x001fe200078e000e */
[----:B-1----:R-:W-:Y:S02]  /*217f0*/  MOV R2, R15 ;  /* 0x0000000f00027202 */ /* 0x002fe40000000f00 */
[----:B------:R-:W0:Y:S04]  /*21800*/  LDSM.16.MT88.4 R12, [R9+0x8080] ;  /* 0x00808000090c783b */ /* 0x000e280000004200 */
[----:B------:R-:W1:Y:S04]  /*21810*/  LDSM.16.MT88.4 R8, [R9+0x8180] ;  /* 0x008180000908783b */ /* 0x000e680000004200 */
[----:B------:R-:W-:Y:S04]  /*21820*/  STL [R1+0x3e5c], R2 ;  /* 0x003e5c0201007387 */ /* 0x000fe80000100800 */
[----:B------:R2:W-:Y:S01]  /*21830*/  STL [R1+0x3e58], R3 ;  /* 0x003e580301007387 */ /* 0x0005e20000100800 */
[----:B0-----:R-:W-:Y:S01]  /*21840*/  MOV R7, R12 ;  /* 0x0000000c00077202 */ /* 0x001fe20000000f00 */
[----:B--2---:R-:W-:Y:S01]  /*21850*/  IMAD.MOV.U32 R3, RZ, RZ, R14 ;  /* 0x000000ffff037224 */ /* 0x004fe200078e000e */
[----:B------:R-:W-:Y:S01]  /*21860*/  MOV R6, R13 ;  /* 0x0000000d00067202 */ /* 0x000fe20000000f00 */
[----:B------:R-:W-:Y:S01]  /*21870*/  IMAD.MOV.U32 R13, RZ, RZ, R18 ;  /* 0x000000ffff0d7224 */ /* 0x000fe200078e0012 */
[----:B------:R-:W-:-:S02]  /*21880*/  MOV R2, R15 ;  /* 0x0000000f00027202 */ /* 0x000fc40000000f00 */
[----:B------:R-:W-:Y:S02]  /*21890*/  MOV R15, R16 ;  /* 0x00000010000f7202 */ /* 0x000fe40000000f00 */
[----:B------:R-:W-:Y:S01]  /*218a0*/  MOV R14, R17 ;  /* 0x00000011000e7202 */ /* 0x000fe20000000f00 */
[----:B-1----:R-:W-:Y:S01]  /*218b0*/  IMAD.MOV.U32 R17, RZ, RZ, R10 ;  /* 0x000000ffff117224 */ /* 0x002fe200078e000a */
[----:B------:R-:W-:Y:S02]  /*218c0*/  MOV R12, R19 ;  /* 0x00000013000c7202 */ /* 0x000fe40000000f00 */
[----:B------:R-:W-:Y:S02]  /*218d0*/  MOV R19, R8 ;  /* 0x0000000800137202 */ /* 0x000fe40000000f00 */
[----:B------:R-:W-:Y:S02]  /*218e0*/  MOV R18, R9 ;  /* 0x0000000900127202 */ /* 0x000fe40000000f00 */
[----:B------:R-:W-:-:S02]  /*218f0*/  MOV R16, R11 ;  /* 0x0000000b00107202 */ /* 0x000fc40000000f00 */
        /* <DEDUP_REMOVED lines=8> */
[----:B0-----:R-:W-:Y:S01]  /*21980*/  IMAD.MOV.U32 R10, RZ, RZ, R21 ;  /* 0x000000ffff0a7224 */ /* 0x001fe200078e0015 */
[----:B------:R-:W-:-:S02]  /*21990*/  MOV R11, R20 ;  /* 0x00000014000b7202 */ /* 0x000fc40000000f00 */
[----:B-1----:R-:W-:Y:S02]  /*219a0*/  MOV R8, R23 ;  /* 0x0000001700087202 */ /* 0x002fe40000000f00 */
[----:B------:R-:W-:Y:S01]  /*219b0*/  MOV R9, R22 ;  /* 0x0000001600097202 */ /* 0x000fe20000000f00 */
[----:B------:R0:W-:Y:S04]  /*219c0*/  STL.64 [R1+0x3ec0], R10 ;  /* 0x003ec00a01007387 */ /* 0x0001e80000100a00 */
[----:B------:R1:W-:Y:S04]  /*219d0*/  STL.64 [R1+0x3eb8], R8 ;  /* 0x003eb80801007387 */ /* 0x0003e80000100a00 */
[----:B------:R-:W-:Y:S01]  /*219e0*/  LDSM.16.MT88.4 R20, [R28+0x8000] ;  /* 0x008000001c14783b */ /* 0x000fe20000004200 */
        /* <DEDUP_REMOVED lines=10> */
[----:B------:R-:W-:Y:S02]  /*21a90*/  MOV R9, R14 ;  /* 0x0000000e00097202 */ /* 0x000fe40000000f00 */
[----:B------:R-:W0:Y:S04]  /*21aa0*/  LDSM.16.MT88.4 R12, [R0+0x8100] ;  /* 0x00810000000c783b */ /* 0x000e280000004200 */
[----:B------:R-:W-:Y:S04]  /*21ab0*/  STL.64 [R1+0x3f00], R10 ;  /* 0x003f000a01007387 */ /* 0x000fe80000100a00 */
[----:B------:R-:W-:Y:S04]  /*21ac0*/  STL.64 [R1+0x3ef8], R8 ;  /* 0x003ef80801007387 */ /* 0x000fe80000100a00 */
[----:B0-----:R-:W-:Y:S04]  /*21ad0*/  STL.64 [R1+0x3e90], R14 ;  /* 0x003e900e01007387 */ /* 0x001fe80000100a00 */
[----:B------:R0:W-:Y:S04]  /*21ae0*/  STL.64 [R1+0x3e88], R12 ;  /* 0x003e880c01007387 */ /* 0x0001e80000100a00 */
        /* <DEDUP_REMOVED lines=24> */
[----:B---3--:R-:W-:Y:S04]  /*21c70*/  STL.64 [R1+0x3f10], R14 ;  /* 0x003f100e01007387 */ /* 0x008fe80000100a00 */
[----:B--2---:R0:W-:Y:S04]  /*21c80*/  STL.64 [R1+0x3f08], R12 ;  /* 0x003f080c01007387 */ /* 0x0041e80000100a00 */
[----:B0-----:R-:W2:Y:S04]  /*21c90*/  LDL.LU R12, [R1+0x150] ;  /* 0x00015000010c7983 */ /* 0x001ea80000300800 */
[----:B------:R-:W2:Y:S04]  /*21ca0*/  LDL.LU R13, [R1+0x154] ;  /* 0x00015400010d7983 */ /* 0x000ea80000300800 */
[----:B------:R-:W2:Y:S04]  /*21cb0*/  LDL.LU R14, [R1+0x158] ;  /* 0x00015800010e7983 */ /* 0x000ea80000300800 */
[----:B------:R-:W2:Y:S01]  /*21cc0*/  LDL.LU R15, [R1+0x15c] ;  /* 0x00015c00010f7983 */ /* 0x000ea20000300800 */
[----:B------:R-:W-:-:S02]  /*21cd0*/  MOV R9, R6 ;  /* 0x0000000600097202 */ /* 0x000fc40000000f00 */
[----:B------:R-:W-:Y:S01]  /*21ce0*/  MOV R11, R2 ;  /* 0x00000002000b7202 */ /* 0x000fe20000000f00 */
[----:B------:R-:W-:Y:S04]  /*21cf0*/  STL.64 [R1+0x3e80], R18 ;  /* 0x003e801201007387 */ /* 0x000fe80000100a00 */
[----:B------:R0:W-:Y:S04]  /*21d00*/  STL.64 [R1+0x3e78], R16 ;  /* 0x003e781001007387 */ /* 0x0001e80000100a00 */
[----:B0-----:R-:W3:Y:S04]  /*21d10*/  LDL.LU R16, [R1+0xc0] ;  /* 0x0000c00001107983 */ /* 0x001ee80000300800 */
[----:B------:R-:W3:Y:S04]  /*21d20*/  LDL.LU R17, [R1+0xc4] ;  /* 0x0000c40001117983 */ /* 0x000ee80000300800 */
[----:B------:R-:W3:Y:S04]  /*21d30*/  LDL.LU R18, [R1+0xc8] ;  /* 0x0000c80001127983 */ /* 0x000ee80000300800 */
[----:B------:R-:W3:Y:S04]  /*21d40*/  LDL.LU R19, [R1+0xcc] ;  /* 0x0000cc0001137983 */ /* 0x000ee80000300800 */
[----:B------:R-:W-:Y:S04]  /*21d50*/  STL [R1+0x3e30], R0 ;  /* 0x003e300001007387 */ /* 0x000fe80000100800 */
        /* <DEDUP_REMOVED lines=18> */
[----:B------:R0:W-:Y:S01]  /*21e80*/  STL [R1+0x50], R8 ;  /* 0x0000500801007387 */ /* 0x0001e20000100800 */
[----:B------:R-:W-:Y:S01]  /*21e90*/  MOV R6, R10 ;  /* 0x0000000a00067202 */ /* 0x000fe20000000f00 */
[----:B------:R-:W-:Y:S01]  /*21ea0*/  IMAD.MOV.U32 R7, RZ, RZ, R11 ;  /* 0x000000ffff077224 */ /* 0x000fe200078e000b */
[----:B------:R-:W-:Y:S01]  /*21eb0*/  MOV R0, R9 ;  /* 0x0000000900007202 */ /* 0x000fe20000000f00 */
        /* <DEDUP_REMOVED lines=21> */
[----:B------:R-:W3:Y:S04]  /*22010*/  LDL.LU.64 R14, [R1+0x3e90] ;  /* 0x003e9000010e7983 */ /* 0x000ee80000300a00 */
[----:B------:R-:W3:Y:S11]  /*22020*/  LDL.LU.64 R12, [R1+0x3e88] ;  /* 0x003e8800010c7983 */ /* 0x000ef60000300a00 */
[----:B------:R-:W-:Y:S06]  /*22030*/  @!UPT UIADD3 URZ, URZ, URZ, URZ ;  /* 0x0000003f3f3ff290 */ /* 0x000fec000fffe03f */
[----:B------:R0:W-:Y:S04]  /*22040*/  STL.64 [R1+0x100], R8 ;  /* 0x0001000801007387 */ /* 0x0001e80000100a00 */
[----:B------:R1:W-:Y:S04]  /*22050*/  STL.64 [R1+0x108], R10 ;  /* 0x0001080a01007387 */ /* 0x0003e80000100a00 */
[----:B0-----:R-:W2:Y:S04]  /*22060*/  LDL.LU R8, [R1+0x70] ;  /* 0x0000700001087983 */ /* 0x001ea80000300800 */
[----:B------:R-:W2:Y:S04]  /*22070*/  LDL.LU R9, [R1+0x74] ;  /* 0x0000740001097983 */ /* 0x000ea80000300800 */
[----:B-1----:R-:W2:Y:S04]  /*22080*/  LDL.LU R10, [R1+0x78] ;  /* 0x00007800010a7983 */ /* 0x002ea80000300800 */
        /* <DEDUP_REMOVED lines=16> */
[----:B------:R2:W-:Y:S02]  /*22190*/  STL.64 [R1+0xc8], R18 ;  /* 0x0000c81201007387 */ /* 0x0005e40000100a00 */
[-C--:B--2---:R-:W-:Y:S02]  /*221a0*/  HMMA.16816.F32 R16, R24, R4.reuse, R8 ;  /* 0x000000041810723c */ /* 0x084fe40000001808 */
[----:B------:R-:W-:Y:S06]  /*221b0*/  LDSM.16.MT88.4 R8, [R28+0x8100] ;  /* 0x008100001c08783b */ /* 0x000fec0000004200 */
[----:B---3--:R-:W-:Y:S11]  /*221c0*/  HMMA.16816.F32 R12, R20, R4, R12 ;  /* 0x00000004140c723c */ /* 0x008ff6000000180c */
[----:B------:R-:W-:Y:S11]  /*221d0*/  @!UPT UIADD3 URZ, URZ, URZ, URZ ;  /* 0x0000003f3f3ff290 */ /* 0x000ff6000fffe03f */
[----:B------:R-:W-:Y:S01]  /*221e0*/  @!UPT UIADD3 URZ, URZ, URZ, URZ ;  /* 0x0000003f3f3ff290 */ /* 0x000fe2000fffe03f */
[----:B------:R-:W-:Y:S04]  /*221f0*/  STL.64 [R1+0xb0], R12 ;  /* 0x0000b00c01007387 */ /* 0x000fe80000100a00 */
[----:B------:R-:W-:Y:S04]  /*22200*/  STL.64 [R1+0xb8], R14 ;  /* 0x0000b80e01007387 */ /* 0x000fe80000100a00 */
[----:B------:R-:W0:Y:S04]  /*22210*/  LDSM.16.MT88.4 R12, [R28+0x8180] ;  /* 0x008180001c0c783b */ /* 0x000e280000004200 */
[----:B------:R-:W-:Y:S04]  /*22220*/  STL.64 [R1+0x80], R16 ;  /* 0x0000801001007387 */ /* 0x000fe80000100a00 */
[----:B------:R-:W-:Y:S04]  /*22230*/  STL.64 [R1+0x88], R18 ;  /* 0x0000881201007387 */ /* 0x000fe80000100a00 */
[----:B------:R-:W1:Y:S04]  /*22240*/  LDSM.16.MT88.4 R16, [R29+0xa000] ;  /* 0x00a000001d10783b */ /* 0x000e680000004200 */
[----:B0-----:R1:W-:Y:S04]  /*22250*/  STL.64 [R1+0x3e40], R14 ;  /* 0x003e400e01007387 */ /* 0x0013e80000100a00 */
[----:B------:R0:W-:Y:S01]  /*22260*/  STL.64 [R1+0x3e38], R12 ;  /* 0x003e380c01007387 */ /* 0x0001e20000100a00 */
[----:B-1----:R-:W-:-:S02]  /*22270*/  MOV R15, R16 ;  /* 0x00000010000f7202 */ /* 0x002fc40000000f00 */
[----:B------:R-:W-:Y:S02]  /*22280*/  MOV R14, R17 ;  /* 0x00000011000e7202 */ /* 0x000fe40000000f00 */
[----:B0-----:R-:W-:Y:S01]  /*22290*/  MOV R13, R18 ;  /* 0x00000012000d7202 */ /* 0x001fe20000000f00 */
[----:B------:R-:W-:Y:S02]  /*222a0*/  IMAD.MOV.U32 R12, RZ, RZ, R19 ;  /* 0x000000ffff0c7224 */ /* 0x000fe400078e0013 */
[----:B------:R-:W0:Y:S02]  /*222b0*/  LDSM.16.MT88.4 R16, [R29+0xa080] ;  /* 0x00a080001d10783b */ /* 0x000e240000004200 */
[----:B0-----:R-:W-:Y:S01]  /*222c0*/  MOV R23, R16 ;  /* 0x0000001000177202 */ /* 0x001fe20000000f00 */
[----:B------:R-:W-:Y:S01]  /*222d0*/  IMAD.MOV.U32 R20, RZ, RZ, R19 ;  /* 0x000000ffff147224 */ /* 0x000fe200078e0013 */
[----:B------:R-:W-:Y:S02]  /*222e0*/  MOV R22, R17 ;  /* 0x0000001100167202 */ /* 0x000fe40000000f00 */
[----:B------:R-:W-:-:S02]  /*222f0*/  MOV R21, R18 ;  /* 0x0000001200157202 */ /* 0x000fc40000000f00 */
[----:B------:R-:W0:Y:S04]  /*22300*/  LDSM.16.MT88.4 R16, [R29+0xa100] ;  /* 0x00a100001d10783b */ /* 0x000e280000004200 */
[----:B------:R1:W-:Y:S01]  /*22310*/  STL [R1+0x3d80], R28 ;  /* 0x003d801c01007387 */ /* 0x0003e20000100800 */
[----:B0-----:R-:W-:Y:S01]  /*22320*/  MOV R27, R16 ;  /* 0x00000010001b7202 */ /* 0x001fe20000000f00 */
[----:B------:R-:W-:Y:S01]  /*22330*/  IMAD.MOV.U32 R24, RZ, RZ, R19 ;  /* 0x000000ffff187224 */ /* 0x000fe200078e0013 */
[----:B------:R-:W-:Y:S02]  /*22340*/  MOV R26, R17 ;  /* 0x00000011001a7202 */ /* 0x000fe40000000f00 */
[----:B------:R-:W-:Y:S02]  /*22350*/  MOV R25, R18 ;  /* 0x0000001200197202 */ /* 0x000fe40000000f00 */
[----:B------:R-:W0:Y:S01]  /*22360*/  LDSM.16.MT88.4 R16, [R29+0xa180] ;  /* 0x00a180001d10783b */ /* 0x000e220000004200 */
[----:B-1----:R-:W-:-:S02]  /*22370*/  LOP3.LUT R28, R29, 0x20, RZ, 0x3c, !PT ;  /* 0x000000201d1c7812 */ /* 0x002fc400078e3cff */
[----:B0-----:R-:W-:Y:S01]  /*22380*/  MOV R6, R16 ;  /* 0x0000001000067202 */ /* 0x001fe20000000f00 */
[----:B------:R-:W-:Y:S01]  /*22390*/  IMAD.MOV.U32 R3, RZ, RZ, R19 ;  /* 0x000000ffff037224 */ /* 0x000fe200078e0013 */
[----:B------:R-:W-:Y:S02]  /*223a0*/  MOV R0, R17 ;  /* 0x0000001100007202 */ /* 0x000fe40000000f00 */
[----:B------:R-:W-:Y:S02]  /*223b0*/  MOV R2, R18 ;  /* 0x0000001200027202 */ /* 0x000fe40000000f00 */
[----:B------:R-:W0:Y:S04]  /*223c0*/  LDSM.16.MT88.4 R16, [R28+0xa000] ;  /* 0x00a000001c10783b */ /* 0x000e280000004200 */
[----:B------:R-:W-:Y:S04]  /*223d0*/  STL [R1+0x3ce8], R29 ;  /* 0x003ce81d01007387 */ /* 0x000fe80000100800 */
[----:B0-----:R0:W-:Y:S04]  /*223e0*/  STL.64 [R1+0x3da0], R18 ;  /* 0x003da01201007387 */ /* 0x0011e80000100a00 */
[----:B------:R1:W-:Y:S01]  /*223f0*/  STL.64 [R1+0x3d98], R16 ;  /* 0x003d981001007387 */ /* 0x0003e20000100a00 */
[----:B0-----:R-:W-:Y:S01]  /*22400*/  MOV R18, R2 ;  /* 0x0000000200127202 */ /* 0x001fe20000000f00 */
[----:B------:R-:W-:Y:S01]  /*22410*/  IMAD.MOV.U32 R19, RZ, RZ, R3 ;  /* 0x000000ffff137224 */ /* 0x000fe200078e0003 */
[----:B-1----:R-:W-:-:S02]  /*22420*/  MOV R16, R6 ;  /* 0x0000000600107202 */ /* 0x002fc40000000f00 */
[----:B------:R-:W2:Y:S01]  /*22430*/  LDL.LU R6, [R1+0x3e64] ;  /* 0x003e640001067983 */ /* 0x000ea20000300800 */
[----:B------:R-:W-:-:S03]  /*22440*/  MOV R17, R0 ;  /* 0x0000000000117202 */ /* 0x000fc60000000f00 */
[----:B------:R-:W3:Y:S04]  /*22450*/  LDL.LU R0, [R1+0x3e60] ;  /* 0x003e600001007983 */ /* 0x000ee80000300800 */
[----:B------:R-:W4:Y:S04]  /*22460*/  LDL.LU R2, [R1+0x3e5c] ;  /* 0x003e5c0001027983 */ /* 0x000f280000300800 */
[----:B------:R-:W2:Y:S04]  /*22470*/  LDL.LU R3, [R1+0x3e58] ;  /* 0x003e580001037983 */ /* 0x000ea80000300800 */
[----:B------:R0:W-:Y:S04]  /*22480*/  STL.64 [R1+0x3dc0], R18 ;  /* 0x003dc01201007387 */ /* 0x0001e80000100a00 */
[----:B------:R1:W-:Y:S01]  /*22490*/  STL.64 [R1+0x3db8], R16 ;  /* 0x003db81001007387 */ /* 0x0003e20000100a00 */
        /* <DEDUP_REMOVED lines=17> */
[----:B------:R-:W3:Y:S01]  /*225b0*/  LDL.LU R21, [R1+0x94] ;  /* 0x0000940001157983 */ /* 0x000ee20000300800 */
[----:B------:R-:W-:Y:S01]  /*225c0*/  MOV R18, R13 ;  /* 0x0000000d00127202 */ /* 0x000fe20000000f00 */
[----:B------:R-:W-:Y:S01]  /*225d0*/  IMAD.MOV.U32 R17, RZ, RZ, R14 ;  /* 0x000000ffff117224 */ /* 0x000fe200078e000e */
[----:B------:R-:W-:-:S02]  /*225e0*/  MOV R19, R12 ;  /* 0x0000000c00137202 */ /* 0x000fc40000000f00 */
[----:B------:R-:W-:Y:S02]  /*225f0*/  MOV R16, R15 ;  /* 0x0000000f00107202 */ /* 0x000fe40000000f00 */
[----:B----4-:R-:W-:Y:S02]  /*22600*/  MOV R23, R2 ;  /* 0x0000000200177202 */ /* 0x010fe40000000f00 */
[----:B--2---:R-:W-:Y:S02]  /*22610*/  MOV R22, R3 ;  /* 0x0000000300167202 */ /* 0x004fe40000000f00 */
[----:B------:R-:W2:Y:S04]  /*22620*/  LDL.LU R3, [R1+0x3e54] ;  /* 0x003e540001037983 */ /* 0x000ea80000300800 */
[----:B------:R-:W4:Y:S04]  /*22630*/  LDL.LU R2, [R1+0x3e50] ;  /* 0x003e500001027983 */ /* 0x000f280000300800 */
[----:B------:R-:W2:Y:S04]  /*22640*/  LDL.LU R12, [R1+0x160] ;  /* 0x00016000010c7983 */ /* 0x000ea80000300800 */
[----:B------:R-:W2:Y:S04]  /*22650*/  LDL.LU R13, [R1+0x164] ;  /* 0x00016400010d7983 */ /* 0x000ea80000300800 */
[----:B------:R-:W2:Y:S04]  /*22660*/  LDL.LU R14, [R1+0x168] ;  /* 0x00016800010e7983 */ /* 0x000ea80000300800 */
[----:B------:R-:W2:Y:S04]  /*22670*/  LDL.LU R15, [R1+0x16c] ;  /* 0x00016c00010f7983 */ /* 0x000ea80000300800 */
[----:B------:R-:W-:Y:S04]  /*22680*/  STL.64 [R1+0x3e20], R18 ;  /* 0x003e201201007387 */ /* 0x000fe80000100a00 */
[----:B------:R0:W-:Y:S04]  /*22690*/  STL.64 [R1+0x3e18], R16 ;  /* 0x003e181001007387 */ /* 0x0001e80000100a00 */
[----:B0-----:R-:W2:Y:S04]  /*226a0*/  LDL.LU R16, [R1+0x120] ;  /* 0x0001200001107983 */ /* 0x001ea80000300800 */
[----:B------:R-:W2:Y:S04]  /*226b0*/  LDL.LU R17, [R1+0x124] ;  /* 0x0001240001117983 */ /* 0x000ea80000300800 */
[----:B------:R-:W2:Y:S04]  /*226c0*/  LDL.LU R18, [R1+0x128] ;  /* 0x0001280001127983 */ /* 0x000ea80000300800 */
[----:B------:R-:W2:Y:S04]  /*226d0*/  LDL.LU R19, [R1+0x12c] ;  /* 0x00012c0001137983 */ /* 0x000ea80000300800 */
[----:B------:R-:W-:Y:S04]  /*226e0*/  STL.64 [R1+0x3db0], R22 ;  /* 0x003db01601007387 */ /* 0x000fe80000100a00 */
[----:B---3--:R0:W-:Y:S04]  /*226f0*/  STL.64 [R1+0x3da8], R20 ;  /* 0x003da81401007387 */ /* 0x0081e80000100a00 */
[----:B0-----:R-:W3:Y:S04]  /*22700*/  LDL.LU R20, [R1+0xa0] ;  /* 0x0000a00001147983 */ /* 0x001ee80000300800 */
[----:B------:R-:W3:Y:S04]  /*22710*/  LDL.LU R21, [R1+0xa4] ;  /* 0x0000a40001157983 */ /* 0x000ee80000300800 */
[----:B------:R-:W2:Y:S04]  /*22720*/  LDL.LU R22, [R1+0xa8] ;  /* 0x0000a80001167983 */ /* 0x000ea80000300800 */
[----:B------:R-:W2:Y:S04]  /*22730*/  LDL.LU R23, [R1+0xac] ;  /* 0x0000ac0001177983 */ /* 0x000ea80000300800 */
[----:B--2---:R-:W-:Y:S04]  /*22740*/  STL.64 [R1+0x3dd0], R22 ;  /* 0x003dd01601007387 */ /* 0x004fe80000100a00 */
[----:B---3--:R0:W-:Y:S04]  /*22750*/  STL.64 [R1+0x3dc8], R20 ;  /* 0x003dc81401007387 */ /* 0x0081e80000100a00 */
[----:B0-----:R-:W2:Y:S04]  /*22760*/  LDL.LU R20, [R1+0xd0] ;  /* 0x0000d00001147983 */ /* 0x001ea80000300800 */
[----:B------:R-:W2:Y:S01]  /*22770*/  LDL.LU R21, [R1+0xd4] ;  /* 0x0000d40001157983 */ /* 0x000ea20000300800 */
[----:B----4-:R-:W-:Y:S01]  /*22780*/  MOV R22, R2 ;  /* 0x0000000200167202 */ /* 0x010fe20000000f00 */
[----:B------:R-:W-:-:S02]  /*22790*/  IMAD.MOV.U32 R23, RZ, RZ, R3 ;  /* 0x000000ffff177224 */ /* 0x000fc400078e0003 */
[----:B------:R-:W3:Y:S04]  /*227a0*/  LDL.LU R2, [R1+0x3e4c] ;  /* 0x003e4c0001027983 */ /* 0x000ee80000300800 */
[----:B------:R-:W4:Y:S04]  /*227b0*/  LDL.LU R3, [R1+0x3e48] ;  /* 0x003e480001037983 */ /* 0x000f280000300800 */
[----:B------:R-:W-:Y:S04]  /*227c0*/  STL.64 [R1+0x3df0], R22 ;  /* 0x003df01601007387 */ /* 0x000fe80000100a00 */
[----:B--2---:R0:W-:Y:S04]  /*227d0*/  STL.64 [R1+0x3de8], R20 ;  /* 0x003de81401007387 */ /* 0x0041e80000100a00 */
[----:B0-----:R-:W2:Y:S04]  /*227e0*/  LDL.LU R20, [R1+0xf0] ;  /* 0x0000f00001147983 */ /* 0x001ea80000300800 */
[----:B------:R-:W2:Y:S04]  /*227f0*/  LDL.LU R21, [R1+0xf4] ;  /* 0x0000f40001157983 */ /* 0x000ea80000300800 */
[----:B------:R-:W2:Y:S04]  /*22800*/  LDL.LU R22, [R1+0xf8] ;  /* 0x0000f80001167983 */ /* 0x000ea80000300800 */
[----:B------:R-:W2:Y:S01]  /*22810*/  LDL.LU R23, [R1+0xfc] ;  /* 0x0000fc0001177983 */ /* 0x000ea20000300800 */
[----:B------:R-:W-:Y:S03]  /*22820*/  HMMA.16816.F32 R8, R8, R4, R12 ;  /* 0x000000040808723c */ /* 0x000fe6000000180c */
[----:B--2---:R-:W-:Y:S04]  /*22830*/  STL.64 [R1+0x3e10], R22 ;  /* 0x003e101601007387 */ /* 0x004fe80000100a00 */
[----:B------:R0:W-:Y:S04]  /*22840*/  STL.64 [R1+0x3e08], R20 ;  /* 0x003e081401007387 */ /* 0x0001e80000100a00 */
[----:B0-----:R-:W2:Y:S04]  /*22850*/  LDL.LU R20, [R1+0x110] ;  /* 0x0001100001147983 */ /* 0x001ea80000300800 */
[----:B------:R-:W2:Y:S04]  /*22860*/  LDL.LU R21, [R1+0x114] ;  /* 0x0001140001157983 */ /* 0x000ea80000300800 */
[----:B------:R-:W2:Y:S04]  /*22870*/  LDL.LU.64 R14, [R1+0x3e40] ;  /* 0x003e4000010e7983 */ /* 0x000ea80000300a00 */
[----:B------:R-:W2:Y:S01]  /*22880*/  LDL.LU.64 R12, [R1+0x3e38] ;  /* 0x003e3800010c7983 */ /* 0x000ea20000300a00 */
[----:B----4-:R-:W-:-:S02]  /*22890*/  MOV R22, R3 ;  /* 0x0000000300167202 */ /* 0x010fc40000000f00 */
[----:B---3--:R-:W-:Y:S01]  /*228a0*/  MOV R23, R2 ;  /* 0x0000000200177202 */ /* 0x008fe20000000f00 */
[----:B------:R0:W-:Y:S01]  /*228b0*/  STL.64 [R1+0x70], R8 ;  /* 0x0000700801007387 */ /* 0x0001e20000100a00 */
[----:B------:R-:W-:Y:S01]  /*228c0*/  MOV R3, R10 ;  /* 0x0000000a00037202 */ /* 0x000fe20000000f00 */
[----:B------:R-:W-:Y:S01]  /*228d0*/  IMAD.MOV.U32 R2, RZ, RZ, R11 ;  /* 0x000000ffff027224 */ /* 0x000fe200078e000b */
[----:B------:R-:W-:Y:S02]  /*228e0*/  MOV R10, R6 ;  /* 0x00000006000a7202 */ /* 0x000fe40000000f00 */
[----:B------:R-:W-:Y:S01]  /*228f0*/  MOV R11, R7 ;  /* 0x00000007000b7202 */ /* 0x000fe20000000f00 */
[----:B0-----:R-:W3:Y:S01]  /*22900*/  LDL.LU R8, [R1+0x50] ;  /* 0x0000500001087983 */ /* 0x001ee20000300800 */
[----:B------:R-:W-:-:S03]  /*22910*/  MOV R9, R0 ;  /* 0x0000000000097202 */ /* 0x000fc60000000f00 */
[----:B------:R-:W4:Y:S04]  /*22920*/  LDL.LU R0, [R1+0x3e30] ;  /* 0x003e300001007983 */ /* 0x000f280000300800 */
[----:B------:R-:W3:Y:S04]  /*22930*/  LDL.LU R6, [R1+0x3e2c] ;  /* 0x003e2c0001067983 */ /* 0x000ee80000300800 */
[----:B------:R-:W3:Y:S01]  /*22940*/  LDL.LU R7, [R1+0x3e28] ;  /* 0x003e280001077983 */ /* 0x000ee20000300800 */
[----:B--2---:R-:W-:Y:S03]  /*22950*/  HMMA.16816.F32 R12, R12, R4, R16 ;  /* 0x000000040c0c723c */ /* 0x004fe60000001810 */
[----:B------:R-:W3:Y:S04]  /*22960*/  LDL.LU.64 R18, [R1+0x3e20] ;  /* 0x003e200001127983 */ /* 0x000ee80000300a00 */
[----:B------:R-:W3:Y:S11]  /*22970*/  LDL.LU.64 R16, [R1+0x3e18] ;  /* 0x003e180001107983 */ /* 0x000ef60000300a00 */
[----:B------:R-:W-:Y:S05]  /*22980*/  @!UPT UIADD3 URZ, URZ, URZ, URZ ;  /* 0x0000003f3f3ff290 */ /* 0x000fea000fffe03f */
[----:B------:R0:W-:Y:S01]  /*22990*/  STL.64 [R1+0x40], R12 ;  /* 0x0000400c01007387 */ /* 0x0001e20000100a00 */
[----:B------:R-:W-:Y:S01]  /*229a0*/  IMAD.MOV.U32 R29, RZ, RZ, R14 ;  /* 0x000000ffff1d7224 */ /* 0x000fe200078e000e */
[----:B------:R-:W-:Y:S02]  /*229b0*/  MOV R4, R15 ;  /* 0x0000000f00047202 */ /* 0x000fe40000000f00 */
[----:B0-----:R-:W2:Y:S04]  /*229c0*/  LDL.LU R12, [R1+0x60] ;  /* 0x00006000010c7983 */ /* 0x001ea80000300800 */
[----:B------:R-:W2:Y:S04]  /*229d0*/  LDL.LU R13, [R1+0x64] ;  /* 0x00006400010d7983 */ /* 0x000ea80000300800 */
[----:B------:R-:W2:Y:S04]  /*229e0*/  LDL.LU R14, [R1+0x68] ;  /* 0x00006800010e7983 */ /* 0x000ea80000300800 */
[----:B------:R-:W2:Y:S01]  /*229f0*/  LDL.LU R15, [R1+0x6c] ;  /* 0x00006c00010f7983 */ /* 0x000ea20000300800 */
        /* <DEDUP_REMOVED lines=15> */
[----:B------:R-:W3:Y:S04]  /*22af0*/  LDL.LU.64 R16, [R1+0x3dd8] ;  /* 0x003dd80001107983 */ /* 0x000ee80000300a00 */
[----:B------:R-:W2:Y:S01]  /*22b00*/  LDL R5, [R1+0xd78] ;  /* 0x000d780001057983 */ /* 0x000ea20000100800 */
        /* <DEDUP_REMOVED lines=17> */
[----:B------:R-:W2:Y:S04]  /*22c20*/  LDL.LU.64 R22, [R1+0x3d90] ;  /* 0x003d900001167983 */ /* 0x000ea80000300a00 */
[----:B------:R-:W2:Y:S11]  /*22c30*/  LDL.LU.64 R20, [R1+0x3d88] ;  /* 0x003d880001147983 */ /* 0x000eb60000300a00 */
[----:B------:R-:W-:Y:S06]  /*22c40*/  @!UPT UIADD3 URZ, URZ, URZ, URZ ;  /* 0x0000003f3f3ff290 */ /* 0x000fec000fffe03f */
[----:B------:R-:W-:Y:S04]  /*22c50*/  STL.64 [R1+0x90], R16 ;  /* 0x0000901001007387 */ /* 0x000fe80000100a00 */
[----:B------:R2:W-:Y:S02]  /*22c60*/  STL.64 [R1+0x98], R18 ;  /* 0x0000981201007387 */ /* 0x0005e40000100a00 */
[-C--:B--2---:R-:W-:Y:S08]  /*22c70*/  HMMA.16816.F32 R16, R20, R6.reuse, R12 ;  /* 0x000000061410723c */ /* 0x084ff0000000180c */
[----:B------:R-:W-:Y:S01]  /*22c80*/  HMMA.16816.F32 R12, R24, R6, R8 ;  /* 0x00000006180c723c */ /* 0x000fe20000001808 */
[----:B------:R0:W1:Y:S11]  /*22c90*/  LDSM.16.MT88.4 R8, [R28+0xa180] ;  /* 0x00a180001c08783b */ /* 0x0000760000004200 */
[----:B------:R-:W-:Y:S03]  /*22ca0*/  @!UPT UIADD3 URZ, URZ, URZ, URZ ;  /* 0x0000003f3f3ff290 */ /* 0x000fe6000fffe03f */
[----:B------:R-:W-:Y:S04]  /*22cb0*/  STL.64 [R1+0x60], R16 ;  /* 0x0000601001007387 */ /* 0x000fe80000100a00 */
[----:B------:R1:W-:Y:S04]  /*22cc0*/  STL.64 [R1+0x68], R18 ;  /* 0x0000681201007387 */ /* 0x0003e80000100a00 */
[----:B0-----:R-:W2:Y:S01]  /*22cd0*/  LDL.LU R28, [R1+0x3d80] ;  /* 0x003d8000011c7983 */ /* 0x001ea20000300800 */
[----:B-1----:R-:W-:Y:S01]  /*22ce0*/  MOV R19, R8 ;  /* 0x0000000800137202 */ /* 0x002fe20000000f00 */
[----:B------:R-:W-:Y:S01]  /*22cf0*/  IMAD.MOV.U32 R17, RZ, RZ, R10 ;  /* 0x000000ffff117224 */ /* 0x000fe200078e000a */
[----:B------:R-:W-:-:S02]  /*22d00*/  MOV R18, R9 ;  /* 0x0000000900127202 */ /* 0x000fc40000000f00 */
[----:B------:R-:W-:Y:S02]  /*22d10*/  MOV R16, R11 ;  /* 0x0000000b00107202 */ /* 0x000fe40000000f00 */
[----:B----4-:R-:W0:Y:S04]  /*22d20*/  LDSM.16.MT88.4 R8, [R0+0xa000] ;  /* 0x00a000000008783b */ /* 0x010e280000004200 */
[----:B------:R-:W-:Y:S04]  /*22d30*/  STL.64 [R1+0x50], R12 ;  /* 0x0000500c01007387 */ /* 0x000fe80000100a00 */
[----:B------:R0:W-:Y:S02]  /*22d40*/  STL.64 [R1+0x58], R14 ;  /* 0x0000580e01007387 */ /* 0x0001e40000100a00 */
        /* <DEDUP_REMOVED lines=22> */
[----:B------:R1:W-:Y:S01]  /*22eb0*/  STL.64 [R1+0x3d20], R8 ;  /* 0x003d200801007387 */ /* 0x0003e20000100a00 */
[----:B0-----:R-:W-:Y:S01]  /*22ec0*/  IMAD.MOV.U32 R10, RZ, RZ, R21 ;  /* 0x000000ffff0a7224 */ /* 0x001fe200078e0015 */
[----:B------:R-:W-:Y:S02]  /*22ed0*/  MOV R11, R20 ;  /* 0x00000014000b7202 */ /* 0x000fe40000000f00 */
[----:B-1----:R-:W-:-:S02]  /*22ee0*/  MOV R8, R23 ;  /* 0x0000001700087202 */ /* 0x002fc40000000f00 */
[----:B------:R-:W-:Y:S01]  /*22ef0*/  MOV R9, R22 ;  /* 0x0000001600097202 */ /* 0x000fe20000000f00 */
[----:B------:R0:W-:Y:S04]  /*22f00*/  STL.64 [R1+0x3d48], R10 ;  /* 0x003d480a01007387 */ /* 0x0001e80000100a00 */
[----:B------:R1:W-:Y:S01]  /*22f10*/  STL.64 [R1+0x3d40], R8 ;  /* 0x003d400801007387 */ /* 0x0003e20000100a00 */
[----:B0-----:R-:W-:Y:S01]  /*22f20*/  IMAD.MOV.U32 R10, RZ, RZ, R13 ;  /* 0x000000ffff0a7224 */ /* 0x001fe200078e000d */
[----:B------:R-:W-:Y:S02]  /*22f30*/  MOV R11, R12 ;  /* 0x0000000c000b7202 */ /* 0x000fe40000000f00 */
[----:B-1----:R-:W-:Y:S02]  /*22f40*/  MOV R8, R15 ;  /* 0x0000000f00087202 */ /* 0x002fe40000000f00 */
[----:B------:R-:W-:Y:S01]  /*22f50*/  MOV R9, R14 ;  /* 0x0000000e00097202 */ /* 0x000fe20000000f00 */
[----:B------:R-:W-:Y:S04]  /*22f60*/  STL.64 [R1+0x3d68], R10 ;  /* 0x003d680a01007387 */ /* 0x000fe80000100a00 */
[----:B--2---:R-:W0:Y:S04]  /*22f70*/  LDSM.16.MT88.4 R12, [R28+0xa000] ;  /* 0x00a000001c0c783b */ /* 0x004e280000004200 */
[----:B------:R-:W-:Y:S04]  /*22f80*/  STL.64 [R1+0x3d60], R8 ;  /* 0x003d600801007387 */ /* 0x000fe80000100a00 */
[----:B------:R-:W-:Y:S04]  /*22f90*/  LDSM.16.MT88.4 R20, [R28+0xa100] ;  /* 0x00a100001c14783b */ /* 0x000fe80000004200 */
[----:B------:R-:W-:Y:S04]  /*22fa0*/  LDSM.16.MT88.4 R24, [R28+0xa180] ;  /* 0x00a180001c18783b */ /* 0x000fe80000004200 */
        /* <DEDUP_REMOVED lines=28> */
[----:B------:R-:W0:Y:S04]  /*23170*/  LDSM.16.MT88.4 R16, [R28+0xa080] ;  /* 0x00a080001c10783b */ /* 0x000e280000004200 */
[----:B---3--:R-:W-:Y:S04]  /*23180*/  STL.64 [R1+0x3d78], R14 ;  /* 0x003d780e01007387 */ /* 0x008fe80000100a00 */
[----:B--2---:R1:W-:Y:S04]  /*23190*/  STL.64 [R1+0x3d70], R12 ;  /* 0x003d700c01007387 */ /* 0x0043e80000100a00 */
[----:B-1----:R-:W2:Y:S04]  /*231a0*/  LDL.LU R12, [R1+0x150] ;  /* 0x00015000010c7983 */ /* 0x002ea80000300800 */
[----:B------:R-:W2:Y:S04]  /*231b0*/  LDL.LU R13, [R1+0x154] ;  /* 0x00015400010d7983 */ /* 0x000ea80000300800 */
[----:B------:R-:W2:Y:S04]  /*231c0*/  LDL.LU R14, [R1+0x158] ;  /* 0x00015800010e7983 */ /* 0x000ea80000300800 */
[----:B------:R-:W2:Y:S04]  /*231d0*/  LDL.LU R15, [R1+0x15c] ;  /* 0x00015c00010f7983 */ /* 0x000ea80000300800 */
        /* <DEDUP_REMOVED lines=61> */
[----:B------:R-:W3:Y:S01]  /*235b0*/  LDL.LU R13, [R1+0x74] ;  /* 0x00007400010d7983 */ /* 0x000ee20000300800 */
[-C--:B----4-:R-:W-:Y:S03]  /*235c0*/  HMMA.16816.F32 R16, R16, R6.reuse, R20 ;  /* 0x000000061010723c */ /* 0x090fe60000001814 */
[----:B------:R-:W3:Y:S04]  /*235d0*/  LDL.LU.64 R22, [R1+0x3cd0] ;  /* 0x003cd00001167983 */ /* 0x000ee80000300a00 */
[----:B------:R-:W3:Y:S01]  /*235e0*/  LDL.LU.64 R20, [R1+0x3cc8] ;  /* 0x003cc80001147983 */ /* 0x000ee20000300a00 */
[----:B------:R-:W-:Y:S01]  /*235f0*/  MOV R11, R4 ;  /* 0x00000004000b7202 */ /* 0x000fe20000000f00 */
[----:B-1----:R-:W-:Y:S01]  /*23600*/  IMAD.MOV.U32 R14, RZ, RZ, R3 ;  /* 0x000000ffff0e7224 */ /* 0x002fe200078e0003 */
[----:B------:R-:W-:Y:S11]  /*23610*/  MOV R15, R2 ;  /* 0x00000002000f7202 */ /* 0x000ff60000000f00 */
[----:B------:R-:W-:Y:S02]  /*23620*/  @!UPT UIADD3 URZ, URZ, URZ, URZ ;  /* 0x0000003f3f3ff290 */ /* 0x000fe4000fffe03f */
[----:B------:R-:W-:Y:S04]  /*23630*/  STL.64 [R1+0xb0], R16 ;  /* 0x0000b01001007387 */ /* 0x000fe80000100a00 */
[----:B------:R2:W-:Y:S02]  /*23640*/  STL.64 [R1+0xb8], R18 ;  /* 0x0000b81201007387 */ /* 0x0005e40000100a00 */
[-C--:B--2---:R-:W-:Y:S02]  /*23650*/  HMMA.16816.F32 R16, R24, R6.reuse, R8 ;  /* 0x000000061810723c */ /* 0x084fe40000001808 */
[----:B------:R-:W0:Y:S05]  /*23660*/  LDSM.16.MT88.4 R8, [R29+0xc000] ;  /* 0x00c000001d08783b */ /* 0x000e2a0000004200 */
[----:B------:R-:W-:Y:S01]  /*23670*/  LOP3.LUT R27, R29, 0x20, RZ, 0x3c, !PT ;  /* 0x000000201d1b7812 */ /* 0x000fe200078e3cff */
[----:B---3--:R-:W-:Y:S01]  /*23680*/  HMMA.16816.F32 R12, R20, R6, R12 ;  /* 0x00000006140c723c */ /* 0x008fe2000000180c */
[----:B------:R-:W1:Y:S11]  /*23690*/  LDSM.16.M88.4 R4, [R5+0x40080] ;  /* 0x040080000504783b */ /* 0x000e760000000200 */
[----:B------:R-:W-:Y:S11]  /*236a0*/  @!UPT UIADD3 URZ, URZ, URZ, URZ ;  /* 0x0000003f3f3ff290 */ /* 0x000ff6000fffe03f */
[----:B------:R2:W-:Y:S01]  /*236b0*/  STL.64 [R1+0x80], R12 ;  /* 0x0000800c01007387 */ /* 0x0005e20000100a00 */
[----:B------:R-:W-:Y:S02]  /*236c0*/  MOV R3, R14 ;  /* 0x0000000e00037202 */ /* 0x000fe40000000f00 */
[----:B------:R-:W-:Y:S01]  /*236d0*/  MOV R2, R15 ;  /* 0x0000000f00027202 */ /* 0x000fe20000000f00 */
[----:B0-----:R-:W-:Y:S01]  /*236e0*/  IMAD.MOV.U32 R15, RZ, RZ, R8 ;  /* 0x000000ffff0f7224 */ /* 0x001fe200078e0008 */
[----:B------:R-:W-:Y:S02]  /*236f0*/  MOV R14, R9 ;  /* 0x00000009000e7202 */ /* 0x000fe40000000f00 */
[----:B--2---:R-:W-:Y:S02]  /*23700*/  MOV R13, R10 ;  /* 0x0000000a000d7202 */ /* 0x004fe40000000f00 */
[----:B------:R-:W-:Y:S02]  /*23710*/  MOV R12, R11 ;  /* 0x0000000b000c7202 */ /* 0x000fe40000000f00 */
[----:B------:R-:W0:Y:S04]  /*23720*/  LDSM.16.MT88.4 R8, [R29+0xc080] ;  /* 0x00c080001d08783b */ /* 0x000e280000004200 */
[----:B------:R0:W-:Y:S04]  /*23730*/  STL.64 [R1+0x70], R16 ;  /* 0x0000701001007387 */ /* 0x0001e80000100a00 */
[----:B------:R-:W-:Y:S04]  /*23740*/  STL.64 [R1+0x78], R18 ;  /* 0x0000781201007387 */ /* 0x000fe80000100a00 */
[----:B-1----:R-:W-:Y:S04]  /*23750*/  STL [R1+0x3b9c], R6 ;  /* 0x003b9c0601007387 */ /* 0x002fe80000100800 */
[----:B------:R1:W-:Y:S01]  /*23760*/  STL [R1+0x3b98], R7 ;  /* 0x003b980701007387 */ /* 0x0003e20000100800 */
[----:B0-----:R-:W-:Y:S01]  /*23770*/  IMAD.MOV.U32 R17, RZ, RZ, R8 ;  /* 0x000000ffff117224 */ /* 0x001fe200078e0008 */
[----:B------:R-:W-:-:S02]  /*23780*/  MOV R16, R9 ;  /* 0x0000000900107202 */ /* 0x000fc40000000f00 */
[----:B-1----:R-:W-:Y:S02]  /*23790*/  MOV R7, R10 ;  /* 0x0000000a00077202 */ /* 0x002fe40000000f00 */
[----:B------:R-:W-:Y:S02]  /*237a0*/  MOV R6, R11 ;  /* 0x0000000b00067202 */ /* 0x000fe40000000f00 */
[----:B------:R-:W0:Y:S02]  /*237b0*/  LDSM.16.MT88.4 R8, [R29+0xc100] ;  /* 0x00c100001d08783b */ /* 0x000e240000004200 */
[----:B0-----:R-:W-:Y:S01]  /*237c0*/  IMAD.MOV.U32 R21, RZ, RZ, R8 ;  /* 0x000000ffff157224 */ /* 0x001fe200078e0008 */
[----:B------:R-:W-:Y:S02]  /*237d0*/  MOV R20, R9 ;  /* 0x0000000900147202 */ /* 0x000fe40000000f00 */
[----:B------:R-:W-:Y:S02]  /*237e0*/  MOV R19, R10 ;  /* 0x0000000a00137202 */ /* 0x000fe40000000f00 */
[----:B------:R-:W-:-:S02]  /*237f0*/  MOV R18, R11 ;  /* 0x0000000b00127202 */ /* 0x000fc40000000f00 */
[----:B------:R-:W0:Y:S04]  /*23800*/  LDSM.16.MT88.4 R8, [R29+0xc180] ;  /* 0x00c180001d08783b */ /* 0x000e280000004200 */
[----:B0-----:R0:W-:Y:S04]  /*23810*/  STL.64 [R1+0x3c70], R10 ;  /* 0x003c700a01007387 */ /* 0x0011e80000100a00 */
[----:B------:R1:W-:Y:S01]  /*23820*/  STL.64 [R1+0x3c68], R8 ;  /* 0x003c680801007387 */ /* 0x0003e20000100a00 */
[----:B0-----:R-:W-:Y:S02]  /*23830*/  MOV R10, R19 ;  /* 0x00000013000a7202 */ /* 0x001fe40000000f00 */
[----:B------:R-:W-:Y:S01]  /*23840*/  MOV R11, R18 ;  /* 0x00000012000b7202 */ /* 0x000fe20000000f00 */
[----:B-1----:R-:W-:Y:S01]  /*23850*/  IMAD.MOV.U32 R8, RZ, RZ, R21 ;  /* 0x000000ffff087224 */ /* 0x002fe200078e0015 */
[----:B------:R-:W-:-:S03]  /*23860*/  MOV R9, R20 ;  /* 0x0000001400097202 */ /* 0x000fc60000000f00 */
[----:B------:R0:W-:Y:S04]  /*23870*/  STL.64 [R1+0x3c90], R10 ;  /* 0x003c900a01007387 */ /* 0x0001e80000100a00 */
[----:B------:R1:W-:Y:S04]  /*23880*/  STL.64 [R1+0x3c88], R8 ;  /* 0x003c880801007387 */ /* 0x0003e80000100a00 */
[----:B------:R-:W-:Y:S01]  /*23890*/  LDSM.16.MT88.4 R20, [R27+0xc100] ;  /* 0x00c100001b14783b */ /* 0x000fe20000004200 */
        /* <DEDUP_REMOVED lines=10> */
[----:B------:R-:W-:-:S02]  /*23940*/  MOV R9, R14 ;  /* 0x0000000e00097202 */ /* 0x000fc40000000f00 */
[----:B------:R-:W0:Y:S04]  /*23950*/  LDSM.16.MT88.4 R12, [R27+0xc000] ;  /* 0x00c000001b0c783b */ /* 0x000e280000004200 */
[----:B------:R-:W1:Y:S04]  /*23960*/  LDSM.16.MT88.4 R24, [R27+0xc180] ;  /* 0x00c180001b18783b */ /* 0x000e680000004200 */
        /* <DEDUP_REMOVED lines=22> */
[----:B------:R-:W2:Y:S04]  /*23ad0*/  LDL.LU R14, [R1+0x138] ;  /* 0x00013800010e7983 */ /* 0x000ea80000300800 */
[----:B------:R-:W2:Y:S04]  /*23ae0*/  LDL.LU R15, [R1+0x13c] ;  /* 0x00013c00010f7983 */ /* 0x000ea80000300800 */
[----:B------:R-:W-:Y:S04]  /*23af0*/  STL.64 [R1+0x3c50], R18 ;  /* 0x003c501201007387 */ /* 0x000fe80000100a00 */
        /* <DEDUP_REMOVED lines=44> */
[----:B0-----:R-:W1:Y:S04]  /*23dc0*/  LDL.LU R8, [R1+0x30] ;  /* 0x0000300001087983 */ /* 0x001e680000300800 */
[----:B------:R-:W1:Y:S04]  /*23dd0*/  LDL.LU R9, [R1+0x34] ;  /* 0x0000340001097983 */ /* 0x000e680000300800 */
[----:B--2---:R-:W1:Y:S04]  /*23de0*/  LDL.LU R10, [R1+0x38] ;  /* 0x00003800010a7983 */ /* 0x004e680000300800 */
[----:B------:R-:W1:Y:S01]  /*23df0*/  LDL.LU R11, [R1+0x3c] ;  /* 0x00003c00010b7983 */ /* 0x000e620000300800 */
        /* <DEDUP_REMOVED lines=8> */
[----:B--2---:R-:W3:Y:S04]  /*23e80*/  LDL.LU R14, [R1+0x58] ;  /* 0x00005800010e7983 */ /* 0x004ee80000300800 */
[----:B------:R-:W3:Y:S01]  /*23e90*/  LDL.LU R15, [R1+0x5c] ;  /* 0x00005c00010f7983 */ /* 0x000ee20000300800 */
[-C--:B----4-:R-:W-:Y:S03]  /*23ea0*/  HMMA.16816.F32 R16, R16, R4.reuse, R20 ;  /* 0x000000041010723c */ /* 0x090fe60000001814 */
[----:B------:R-:W3:Y:S04]  /*23eb0*/  LDL.LU.64 R22, [R1+0x3c40] ;  /* 0x003c400001167983 */ /* 0x000ee80000300a00 */
[----:B------:R-:W3:Y:S11]  /*23ec0*/  LDL.LU.64 R20, [R1+0x3c38] ;  /* 0x003c380001147983 */ /* 0x000ef60000300a00 */
[----:B------:R-:W-:Y:S05]  /*23ed0*/  @!UPT UIADD3 URZ, URZ, URZ, URZ ;  /* 0x0000003f3f3ff290 */ /* 0x000fea000fffe03f */
[----:B------:R-:W-:Y:S04]  /*23ee0*/  STL.64 [R1+0xc0], R16 ;  /* 0x0000c01001007387 */ /* 0x000fe80000100a00 */
[----:B------:R3:W-:Y:S02]  /*23ef0*/  STL.64 [R1+0xc8], R18 ;  /* 0x0000c81201007387 */ /* 0x0007e40000100a00 */
[-C--:B---3--:R-:W-:Y:S08]  /*23f00*/  HMMA.16816.F32 R16, R20, R4.reuse, R12 ;  /* 0x000000041410723c */ /* 0x088ff0000000180c */
[----:B-1----:R-:W-:Y:S01]  /*23f10*/  HMMA.16816.F32 R12, R24, R4, R8 ;  /* 0x00000004180c723c */ /* 0x002fe20000001808 */
[----:B------:R-:W0:Y:S11]  /*23f20*/  LDSM.16.MT88.4 R8, [R0+0xc000] ;  /* 0x00c000000008783b */ /* 0x000e360000004200 */
[----:B------:R-:W-:Y:S03]  /*23f30*/  @!UPT UIADD3 URZ, URZ, URZ, URZ ;  /* 0x0000003f3f3ff290 */ /* 0x000fe6000fffe03f */
[----:B------:R0:W-:Y:S02]  /*23f40*/  STL.64 [R1+0xa0], R16 ;  /* 0x0000a01001007387 */ /* 0x0001e40000100a00 */
[----:B0-----:R-:W-:Y:S01]  /*23f50*/  MOV R17, R8 ;  /* 0x0000000800117202 */ /* 0x001fe20000000f00 */
[----:B------:R-:W-:Y:S01]  /*23f60*/  IMAD.MOV.U32 R7, RZ, RZ, R10 ;  /* 0x000000ffff077224 */ /* 0x000fe200078e000a */
[----:B------:R-:W-:Y:S02]  /*23f70*/  MOV R16, R9 ;  /* 0x0000000900107202 */ /* 0x000fe40000000f00 */
[----:B------:R-:W-:Y:S02]  /*23f80*/  MOV R6, R11 ;  /* 0x0000000b00067202 */ /* 0x000fe40000000f00 */
[----:B------:R-:W0:Y:S04]  /*23f90*/  LDSM.16.MT88.4 R8, [R0+0xc080] ;  /* 0x00c080000008783b */ /* 0x000e280000004200 */
[----:B------:R1:W-:Y:S01]  /*23fa0*/  STL.64 [R1+0xa8], R18 ;  /* 0x0000a81201007387 */ /* 0x0003e20000100a00 */
[----:B0-----:R-:W-:Y:S01]  /*23fb0*/  MOV R21, R8 ;  /* 0x0000000800157202 */ /* 0x001fe20000000f00 */
[----:B-1----:R-:W-:Y:S01]  /*23fc0*/  IMAD.MOV.U32 R19, RZ, RZ, R10 ;  /* 0x000000ffff137224 */ /* 0x002fe200078e000a */
[----:B------:R-:W-:-:S02]  /*23fd0*/  MOV R20, R9 ;  /* 0x0000000900147202 */ /* 0x000fc40000000f00 */
[----:B------:R-:W-:Y:S02]  /*23fe0*/  MOV R18, R11 ;  /* 0x0000000b00127202 */ /* 0x000fe40000000f00 */
[----:B------:R-:W0:Y:S04]  /*23ff0*/  LDSM.16.MT88.4 R8, [R0+0xc100] ;  /* 0x00c100000008783b */ /* 0x000e280000004200 */
[----:B------:R-:W-:Y:S04]  /*24000*/  STL.64 [R1+0x90], R12 ;  /* 0x0000900c01007387 */ /* 0x000fe80000100a00 */
[----:B------:R-:W-:Y:S04]  /*24010*/  STL.64 [R1+0x98], R14 ;  /* 0x0000980e01007387 */ /* 0x000fe80000100a00 */
[----:B------:R-:W-:Y:S01]  /*24020*/  LDSM.16.MT88.4 R12, [R28+0xc000] ;  /* 0x00c000001c0c783b */ /* 0x000fe20000004200 */
[----:B0-----:R-:W-:Y:S01]  /*24030*/  MOV R25, R8 ;  /* 0x0000000800197202 */ /* 0x001fe20000000f00 */
[----:B------:R-:W-:Y:S01]  /*24040*/  IMAD.MOV.U32 R23, RZ, RZ, R10 ;  /* 0x000000ffff177224 */ /* 0x000fe200078e000a */
[----:B------:R-:W-:-:S02]  /*24050*/  MOV R24, R9 ;  /* 0x0000000900187202 */ /* 0x000fc40000000f00 */
[----:B------:R-:W-:Y:S02]  /*24060*/  MOV R22, R11 ;  /* 0x0000000b00167202 */ /* 0x000fe40000000f00 */
[----:B------:R-:W0:Y:S04]  /*24070*/  LDSM.16.MT88.4 R8, [R0+0xc180] ;  /* 0x00c180000008783b */ /* 0x000e280000004200 */
[----:B0-----:R-:W-:Y:S04]  /*24080*/  STL.64 [R1+0x3bd0], R10 ;  /* 0x003bd00a01007387 */ /* 0x001fe80000100a00 */
[----:B------:R-:W-:Y:S04]  /*24090*/  STL.64 [R1+0x3bc8], R8 ;  /* 0x003bc80801007387 */ /* 0x000fe80000100a00 */
[----:B------:R-:W-:Y:S04]  /*240a0*/  STL.64 [R1+0x3bc0], R14 ;  /* 0x003bc00e01007387 */ /* 0x000fe80000100a00 */
[----:B------:R0:W-:Y:S04]  /*240b0*/  STL.64 [R1+0x3bb8], R12 ;  /* 0x003bb80c01007387 */ /* 0x0001e80000100a00 */
[----:B0-----:R-:W2:Y:S04]  /*240c0*/  LDL.LU R12, [R1+0x110] ;  /* 0x00011000010c7983 */ /* 0x001ea80000300800 */
[----:B------:R-:W2:Y:S04]  /*240d0*/  LDL.LU R13, [R1+0x114] ;  /* 0x00011400010d7983 */ /* 0x000ea80000300800 */
[----:B------:R-:W3:Y:S04]  /*240e0*/  LDL.LU R14, [R1+0x118] ;  /* 0x00011800010e7983 */ /* 0x000ee80000300800 */
[----:B------:R-:W3:Y:S01]  /*240f0*/  LDL.LU R15, [R1+0x11c] ;  /* 0x00011c00010f7983 */ /* 0x000ee20000300800 */
[----:B------:R-:W-:Y:S01]  /*24100*/  IMAD.MOV.U32 R10, RZ, RZ, R23 ;  /* 0x000000ffff0a7224 */ /* 0x000fe200078e0017 */
[----:B------:R-:W-:-:S02]  /*24110*/  MOV R11, R22 ;  /* 0x00000016000b7202 */ /* 0x000fc40000000f00 */
[----:B------:R-:W-:Y:S02]  /*24120*/  MOV R8, R25 ;  /* 0x0000001900087202 */ /* 0x000fe40000000f00 */
[----:B------:R-:W-:Y:S02]  /*24130*/  MOV R9, R24 ;  /* 0x0000001800097202 */ /* 0x000fe40000000f00 */
[----:B------:R-:W-:Y:S04]  /*24140*/  LDSM.16.MT88.4 R24, [R28+0xc180] ;  /* 0x00c180001c18783b */ /* 0x000fe80000004200 */
[----:B---3--:R-:W-:Y:S04]  /*24150*/  STL.64 [R1+0x3be0], R14 ;  /* 0x003be00e01007387 */ /* 0x008fe80000100a00 */
[----:B--2---:R-:W-:Y:S04]  /*24160*/  STL.64 [R1+0x3bd8], R12 ;  /* 0x003bd80c01007387 */ /* 0x004fe80000100a00 */
[----:B------:R0:W-:Y:S04]  /*24170*/  STL.64 [R1+0x3bf0], R10 ;  /* 0x003bf00a01007387 */ /* 0x0001e80000100a00 */
[----:B------:R1:W-:Y:S01]  /*24180*/  STL.64 [R1+0x3be8], R8 ;  /* 0x003be80801007387 */ /* 0x0003e20000100a00 */
[----:B0-----:R-:W-:Y:S01]  /*24190*/  IMAD.MOV.U32 R10, RZ, RZ, R19 ;  /* 0x000000ffff0a7224 */ /* 0x001fe200078e0013 */
[----:B------:R-:W-:-:S02]  /*241a0*/  MOV R11, R18 ;  /* 0x00000012000b7202 */ /* 0x000fc40000000f00 */
[----:B-1----:R-:W-:Y:S02]  /*241b0*/  MOV R8, R21 ;  /* 0x0000001500087202 */ /* 0x002fe40000000f00 */
[----:B------:R-:W-:Y:S01]  /*241c0*/  MOV R9, R20 ;  /* 0x0000001400097202 */ /* 0x000fe20000000f00 */
[----:B------:R0:W-:Y:S04]  /*241d0*/  STL.64 [R1+0x3c10], R10 ;  /* 0x003c100a01007387 */ /* 0x0001e80000100a00 */
[----:B------:R1:W-:Y:S04]  /*241e0*/  STL.64 [R1+0x3c08], R8 ;  /* 0x003c080801007387 */ /* 0x0003e80000100a00 */
[----:B------:R-:W2:Y:S04]  /*241f0*/  LDL.LU R12, [R1+0x140] ;  /* 0x00014000010c7983 */ /* 0x000ea80000300800 */
[----:B------:R-:W2:Y:S04]  /*24200*/  LDL.LU R13, [R1+0x144] ;  /* 0x00014400010d7983 */ /* 0x000ea80000300800 */
[----:B------:R-:W3:Y:S04]  /*24210*/  LDL.LU R14, [R1+0x148] ;  /* 0x00014800010e7983 */ /* 0x000ee80000300800 */
[----:B------:R-:W3:Y:S01]  /*24220*/  LDL.LU R15, [R1+0x14c] ;  /* 0x00014c00010f7983 */ /* 0x000ee20000300800 */
[----:B0-----:R-:W-:Y:S01]  /*24230*/  IMAD.MOV.U32 R10, RZ, RZ, R7 ;  /* 0x000000ffff0a7224 */ /* 0x001fe200078e0007 */
[----:B------:R-:W-:-:S02]  /*24240*/  MOV R11, R6 ;  /* 0x00000006000b7202 */ /* 0x000fc40000000f00 */
[----:B-1----:R-:W-:Y:S01]  /*24250*/  MOV R8, R17 ;  /* 0x0000001100087202 */ /* 0x002fe20000000f00 */
[----:B------:R-:W-:Y:S01]  /*24260*/  LDSM.16.MT88.4 R20, [R28+0xc100] ;  /* 0x00c100001c14783b */ /* 0x000fe20000004200 */
[----:B------:R-:W-:-:S03]  /*24270*/  MOV R9, R16 ;  /* 0x0000001000097202 */ /* 0x000fc60000000f00 */
[----:B------:R-:W-:Y:S04]  /*24280*/  STL.64 [R1+0x3c30], R10 ;  /* 0x003c300a01007387 */ /* 0x000fe80000100a00 */
[----:B------:R-:W-:Y:S04]  /*24290*/  STL.64 [R1+0x3c28], R8 ;  /* 0x003c280801007387 */ /* 0x000fe80000100a00 */
[----:B------:R-:W-:Y:S04]  /*242a0*/  LDSM.16.MT88.4 R16, [R28+0xc080] ;  /* 0x00c080001c10783b */ /* 0x000fe80000004200 */
[----:B------:R-:W0:Y:S04]  /*242b0*/  LDSM.16.MT88.4 R8, [R29+0xe000] ;  /* 0x00e000001d08783b */ /* 0x000e280000004200 */
[----:B---3--:R-:W-:Y:S04]  /*242c0*/  STL.64 [R1+0x3c00], R14 ;  /* 0x003c000e01007387 */ /* 0x008fe80000100a00 */
[----:B--2---:R1:W-:Y:S04]  /*242d0*/  STL.64 [R1+0x3bf8], R12 ;  /* 0x003bf80c01007387 */ /* 0x0043e80000100a00 */
[----:B-1----:R-:W2:Y:S04]  /*242e0*/  LDL.LU R12, [R1+0x150] ;  /* 0x00015000010c7983 */ /* 0x002ea80000300800 */
[----:B------:R-:W2:Y:S04]  /*242f0*/  LDL.LU R13, [R1+0x154] ;  /* 0x00015400010d7983 */ /* 0x000ea80000300800 */
[----:B------:R-:W3:Y:S04]  /*24300*/  LDL.LU R14, [R1+0x158] ;  /* 0x00015800010e7983 */ /* 0x000ee80000300800 */
[----:B------:R-:W3:Y:S01]  /*24310*/  LDL.LU R15, [R1+0x15c] ;  /* 0x00015c00010f7983 */ /* 0x000ee20000300800 */
[----:B0-----:R-:W-:Y:S01]  /*24320*/  IMAD.MOV.U32 R6, RZ, RZ, R10 ;  /* 0x000000ffff067224 */ /* 0x001fe200078e000a */
[----:B------:R-:W-:-:S02]  /*24330*/  MOV R7, R11 ;  /* 0x0000000b00077202 */ /* 0x000fc40000000f00 */
        /* <DEDUP_REMOVED lines=22> */
[----:B------:R-:W-:Y:S04]  /*244a0*/  STL [R1+0x3ad0], R28 ;  /* 0x003ad01c01007387 */ /* 0x000fe80000100800 */
[----:B------:R0:W-:Y:S04]  /*244b0*/  STL.64 [R1+0x30], R8 ;  /* 0x0000300801007387 */ /* 0x0001e80000100a00 */
[----:B------:R-:W2:Y:S04]  /*244c0*/  LDL.LU.64 R10, [R1+0x3c30] ;  /* 0x003c3000010a7983 */ /* 0x000ea80000300a00 */
[----:B0-----:R-:W2:Y:S01]  /*244d0*/  LDL.LU.64 R8, [R1+0x3c28] ;  /* 0x003c280001087983 */ /* 0x001ea20000300a00 */
[----:B------:R-:W-:-:S02]  /*244e0*/  MOV R26, R3 ;  /* 0x00000003001a7202 */ /* 0x000fc40000000f00 */
[----:B------:R-:W-:Y:S01]  /*244f0*/  MOV R27, R2 ;  /* 0x00000002001b7202 */ /* 0x000fe20000000f00 */
[-C--:B--2---:R-:W-:Y:S01]  /*24500*/  HMMA.16816.F32 R8, R8, R4.reuse, R12 ;  /* 0x000000040808723c */ /* 0x084fe2000000180c */
[----:B------:R-:W2:Y:S04]  /*24510*/  LDL.LU.64 R14, [R1+0x3c20] ;  /* 0x003c2000010e7983 */ /* 0x000ea80000300a00 */
[----:B------:R-:W2:Y:S11]  /*24520*/  LDL.LU.64 R12, [R1+0x3c18] ;  /* 0x003c1800010c7983 */ /* 0x000eb60000300a00 */
[----:B------:R-:W-:Y:S07]  /*24530*/  @!UPT UIADD3 URZ, URZ, URZ, URZ ;  /* 0x0000003f3f3ff290 */ /* 0x000fee000fffe03f */
[----:B------:R0:W-:Y:S01]  /*24540*/  STL [R1+0x60], R8 ;  /* 0x0000600801007387 */ /* 0x0001e20000100800 */
[----:B------:R-:W-:Y:S01]  /*24550*/  MOV R3, R10 ;  /* 0x0000000a00037202 */ /* 0x000fe20000000f00 */
[----:B------:R-:W-:Y:S01]  /*24560*/  IMAD.MOV.U32 R2, RZ, RZ, R11 ;  /* 0x000000ffff027224 */ /* 0x000fe200078e000b */
[----:B------:R-:W-:Y:S01]  /*24570*/  MOV R28, R9 ;  /* 0x00000009001c7202 */ /* 0x000fe20000000f00 */
[----:B------:R-:W2:Y:S04]  /*24580*/  LDL.LU.64 R10, [R1+0x3c10] ;  /* 0x003c1000010a7983 */ /* 0x000ea80000300a00 */
[----:B0-----:R-:W2:Y:S02]  /*24590*/  LDL.LU.64 R8, [R1+0x3c08] ;  /* 0x003c080001087983 */ /* 0x001ea40000300a00 */
        /* <DEDUP_REMOVED lines=24> */
[----:B-1----:R-:W-:-:S02]  /*24720*/  MOV R10, R6 ;  /* 0x00000006000a7202 */ /* 0x002fc40000000f00 */
[----:B------:R-:W-:Y:S01]  /*24730*/  MOV R11, R7 ;  /* 0x00000007000b7202 */ /* 0x000fe20000000f00 */
[----:B------:R-:W2:Y:S04]  /*24740*/  LDL.LU R6, [R1+0x3bb4] ;  /* 0x003bb40001067983 */ /* 0x000ea80000300800 */
[----:B------:R-:W4:Y:S01]  /*24750*/  LDL.LU R7, [R1+0x3bb0] ;  /* 0x003bb00001077983 */ /* 0x000f220000300800 */
[----:B---3--:R-:W-:Y:S03]  /*24760*/  HMMA.16816.F32 R12, R12, R4, R16 ;  /* 0x000000040c0c723c */ /* 0x008fe60000001810 */
[----:B------:R-:W3:Y:S04]  /*24770*/  LDL.LU.64 R18, [R1+0x3ba8] ;  /* 0x003ba80001127983 */ /* 0x000ee80000300a00 */
[----:B------:R-:W3:Y:S11]  /*24780*/  LDL.LU.64 R16, [R1+0x3ba0] ;  /* 0x003ba00001107983 */ /* 0x000ef60000300a00 */
[----:B------:R-:W-:Y:S05]  /*24790*/  @!UPT UIADD3 URZ, URZ, URZ, URZ ;  /* 0x0000003f3f3ff290 */ /* 0x000fea000fffe03f */
[----:B------:R0:W-:Y:S04]  /*247a0*/  STL.64 [R1+0x110], R12 ;  /* 0x0001100c01007387 */ /* 0x0001e80000100a00 */
[----:B------:R2:W-:Y:S04]  /*247b0*/  STL.64 [R1+0x118], R14 ;  /* 0x0001180e01007387 */ /* 0x0005e80000100a00 */
[----:B0-----:R-:W3:Y:S04]  /*247c0*/  LDL.LU R12, [R1+0x40] ;  /* 0x00004000010c7983 */ /* 0x001ee80000300800 */
[----:B------:R-:W3:Y:S01]  /*247d0*/  LDL.LU R13, [R1+0x44] ;  /* 0x00004400010d7983 */ /* 0x000ee20000300800 */
[----:B--2---:R-:W-:Y:S01]  /*247e0*/  MOV R14, R6 ;  /* 0x00000006000e7202 */ /* 0x004fe20000000f00 */
[----:B----4-:R-:W-:-:S02]  /*247f0*/  IMAD.MOV.U32 R15, RZ, RZ, R7 ;  /* 0x000000ffff0f7224 */ /* 0x010fc400078e0007 */
[----:B------:R-:W2:Y:S04]  /*24800*/  LDL.LU R6, [R1+0x3b9c] ;  /* 0x003b9c0001067983 */ /* 0x000ea80000300800 */
[----:B------:R-:W2:Y:S01]  /*24810*/  LDL.LU R7, [R1+0x3b98] ;  /* 0x003b980001077983 */ /* 0x000ea20000300800 */
[-C--:B---3--:R-:W-:Y:S03]  /*24820*/  HMMA.16816.F32 R16, R16, R4.reuse, R20 ;  /* 0x000000041010723c */ /* 0x088fe60000001814 */
[----:B------:R-:W3:Y:S04]  /*24830*/  LDL.LU.64 R22, [R1+0x3b90] ;  /* 0x003b900001167983 */ /* 0x000ee80000300a00 */
[----:B------:R-:W3:Y:S11]  /*24840*/  LDL.LU.64 R20, [R1+0x3b88] ;  /* 0x003b880001147983 */ /* 0x000ef60000300a00 */
[----:B------:R-:W-:Y:S05]  /*24850*/  @!UPT UIADD3 URZ, URZ, URZ, URZ ;  /* 0x0000003f3f3ff290 */ /* 0x000fea000fffe03f */
[----:B------:R0:W-:Y:S04]  /*24860*/  STL.64 [R1+0xf0], R16 ;  /* 0x0000f01001007387 */ /* 0x0001e80000100a00 */
[----:B------:R1:W-:Y:S04]  /*24870*/  STL.64 [R1+0xf8], R18 ;  /* 0x0000f81201007387 */ /* 0x0003e80000100a00 */
[----:B0-----:R-:W4:Y:S04]  /*24880*/  LDL.LU R16, [R1+0x70] ;  /* 0x0000700001107983 */ /* 0x001f280000300800 */
[----:B------:R-:W4:Y:S04]  /*24890*/  LDL.LU R17, [R1+0x74] ;  /* 0x0000740001117983 */ /* 0x000f280000300800 */
[----:B-1----:R-:W4:Y:S04]  /*248a0*/  LDL.LU R18, [R1+0x78] ;  /* 0x0000780001127983 */ /* 0x002f280000300800 */
[----:B------:R-:W4:Y:S01]  /*248b0*/  LDL.LU R19, [R1+0x7c] ;  /* 0x00007c0001137983 */ /* 0x000f220000300800 */
[----:B---3--:R-:W-:Y:S03]  /*248c0*/  HMMA.16816.F32 R20, R20, R4, R24 ;  /* 0x000000041414723c */ /* 0x008fe60000001818 */
[----:B------:R-:W4:Y:S04]  /*248d0*/  LDL.LU.64 R26, [R1+0x3b80] ;  /* 0x003b8000011a7983 */ /* 0x000f280000300a00 */
[----:B------:R-:W4:Y:S01]  /*248e0*/  LDL.LU.64 R24, [R1+0x3b78] ;  /* 0x003b780001187983 */ /* 0x000f220000300a00 */
[----:B--2---:R-:W-:Y:S11]  /*248f0*/  HMMA.16816.F32 R8, R8, R6, R12 ;  /* 0x000000060808723c */ /* 0x004ff6000000180c */
[----:B------:R-:W-:Y:S04]  /*24900*/  @!UPT UIADD3 URZ, URZ, URZ, URZ ;  /* 0x0000003f3f3ff290 */ /* 0x000fe8000fffe03f */
[----:B------:R-:W-:Y:S04]  /*24910*/  STL.64 [R1+0xd0], R20 ;  /* 0x0000d01401007387 */ /* 0x000fe80000100a00 */
[----:B------:R-:W-:Y:S01]  /*24920*/  STL.64 [R1+0xd8], R22 ;  /* 0x0000d81601007387 */ /* 0x000fe20000100a00 */
[----:B----4-:R-:W-:Y:S07]  /*24930*/  HMMA.16816.F32 R16, R24, R4, R16 ;  /* 0x000000041810723c */ /* 0x010fee0000001810 */
[----:B------:R-:W-:-:S02]  /*24940*/  MOV R4, R8 ;  /* 0x0000000800047202 */ /* 0x000fc40000000f00 */
[----:B------:R-:W-:Y:S11]  /*24950*/  MOV R5, R9 ;  /* 0x0000000900057202 */ /* 0x000ff60000000f00 */
[----:B------:R-:W-:Y:S03]  /*24960*/  @!UPT UIADD3 URZ, URZ, URZ, URZ ;  /* 0x0000003f3f3ff290 */ /* 0x000fe6000fffe03f */
[----:B------:R-:W-:Y:S04]  /*24970*/  STL.64 [R1+0xb0], R16 ;  /* 0x0000b01001007387 */ /* 0x000fe80000100a00 */
[----:B------:R-:W-:Y:S04]  /*24980*/  STL.64 [R1+0xb8], R18 ;  /* 0x0000b81201007387 */ /* 0x000fe80000100a00 */
[----:B------:R-:W-:Y:S04]  /*24990*/  STL.64 [R1+0x88], R10 ;  /* 0x0000880a01007387 */ /* 0x000fe80000100a00 */
[----:B------:R-:W0:Y:S04]  /*249a0*/  LDSM.16.MT88.4 R8, [R29+0xe080] ;  /* 0x00e080001d08783b */ /* 0x000e280000004200 */
[----:B------:R1:W-:Y:S04]  /*249b0*/  STL [R1+0x3a3c], R5 ;  /* 0x003a3c0501007387 */ /* 0x0003e80000100800 */
[----:B------:R2:W-:Y:S01]  /*249c0*/  STL [R1+0x3a38], R4 ;  /* 0x003a380401007387 */ /* 0x0005e20000100800 */
[----:B0-----:R-:W-:Y:S01]  /*249d0*/  MOV R17, R8 ;  /* 0x0000000800117202 */ /* 0x001fe20000000f00 */
[----:B------:R-:W-:Y:S01]  /*249e0*/  IMAD.MOV.U32 R16, RZ, RZ, R9 ;  /* 0x000000ffff107224 */ /* 0x000fe200078e0009 */
[----:B-1----:R-:W-:-:S02]  /*249f0*/  MOV R5, R10 ;  /* 0x0000000a00057202 */ /* 0x002fc40000000f00 */
[----:B--2---:R-:W-:Y:S02]  /*24a00*/  MOV R4, R11 ;  /* 0x0000000b00047202 */ /* 0x004fe40000000f00 */
[----:B------:R-:W0:Y:S01]  /*24a10*/  LDSM.16.MT88.4 R8, [R29+0xe100] ;  /* 0x00e100001d08783b */ /* 0x000e220000004200 */
[----:B------:R-:W-:Y:S02]  /*24a20*/  LOP3.LUT R19, R29, 0x20, RZ, 0x3c, !PT ;  /* 0x000000201d137812 */ /* 0x000fe400078e3cff */
        /* <DEDUP_REMOVED lines=18> */
[----:B------:R-:W-:Y:S02]  /*24b50*/  MOV R11, R23 ;  /* 0x00000017000b7202 */ /* 0x000fe40000000f00 */
[----:B-1----:R-:W-:Y:S01]  /*24b60*/  MOV R8, R26 ;  /* 0x0000001a00087202 */ /* 0x002fe20000000f00 */
[----:B------:R-:W-:Y:S02]  /*24b70*/  IMAD.MOV.U32 R9, RZ, RZ, R25 ;  /* 0x000000ffff097224 */ /* 0x000fe400078e0019 */
[----:B------:R0:W-:Y:S04]  /*24b80*/  STL.64 [R1+0x3b20], R10 ;  /* 0x003b200a01007387 */ /* 0x0001e80000100a00 */
[----:B------:R1:W-:Y:S04]  /*24b90*/  STL.64 [R1+0x3b18], R8 ;  /* 0x003b180801007387 */ /* 0x0003e80000100a00 */
[----:B------:R-:W-:Y:S01]  /*24ba0*/  LDSM.16.MT88.4 R24, [R0+0xe080] ;  /* 0x00e080000018783b */ /* 0x000fe20000004200 */
[----:B0-----:R-:W-:-:S02]  /*24bb0*/  MOV R10, R13 ;  /* 0x0000000d000a7202 */ /* 0x001fc40000000f00 */
[----:B------:R-:W-:Y:S02]  /*24bc0*/  MOV R11, R12 ;  /* 0x0000000c000b7202 */ /* 0x000fe40000000f00 */
[----:B-1----:R-:W-:Y:S01]  /*24bd0*/  MOV R8, R15 ;  /* 0x0000000f00087202 */ /* 0x002fe20000000f00 */
[----:B------:R-:W-:Y:S02]  /*24be0*/  IMAD.MOV.U32 R9, RZ, RZ, R14 ;  /* 0x000000ffff097224 */ /* 0x000fe400078e000e */
        /* <DEDUP_REMOVED lines=102> */
[----:B---3--:R-:W-:Y:S03]  /*25250*/  HMMA.16816.F32 R12, R12, R6, R16 ;  /* 0x000000060c0c723c */ /* 0x008fe60000001810 */
[----:B------:R-:W4:Y:S04]  /*25260*/  LDL.LU.64 R18, [R1+0x3ae0] ;  /* 0x003ae00001127983 */ /* 0x000f280000300a00 */
[----:B------:R-:W4:Y:S11]  /*25270*/  LDL.LU.64 R16, [R1+0x3ad8] ;  /* 0x003ad80001107983 */ /* 0x000f360000300a00 */
[----:B------:R-:W-:Y:S05]  /*25280*/  @!UPT UIADD3 URZ, URZ, URZ, URZ ;  /* 0x0000003f3f3ff290 */ /* 0x000fea000fffe03f */
[----:B------:R0:W-:Y:S04]  /*25290*/  STL.64 [R1+0xe0], R12 ;  /* 0x0000e00c01007387 */ /* 0x0001e80000100a00 */
[----:B------:R1:W-:Y:S04]  /*252a0*/  STL.64 [R1+0xe8], R14 ;  /* 0x0000e80e01007387 */ /* 0x0003e80000100a00 */
[----:B0-----:R-:W3:Y:S01]  /*252b0*/  LDL.LU R12, [R1+0x60] ;  /* 0x00006000010c7983 */ /* 0x001ee20000300800 */
[----:B------:R-:W-:-:S03]  /*252c0*/  MOV R13, R28 ;  /* 0x0000001c000d7202 */ /* 0x000fc60000000f00 */
[----:B------:R-:W2:Y:S01]  /*252d0*/  LDL.LU R28, [R1+0x3ad0] ;  /* 0x003ad000011c7983 */ /* 0x000ea20000300800 */
[-C--:B----4-:R-:W-:Y:S03]  /*252e0*/  HMMA.16816.F32 R16, R16, R6.reuse, R20 ;  /* 0x000000061010723c */ /* 0x090fe60000001814 */
[----:B------:R-:W3:Y:S04]  /*252f0*/  LDL.LU.64 R22, [R1+0x3ac8] ;  /* 0x003ac80001167983 */ /* 0x000ee80000300a00 */
[----:B------:R-:W3:Y:S01]  /*25300*/  LDL.LU.64 R20, [R1+0x3ac0] ;  /* 0x003ac00001147983 */ /* 0x000ee20000300a00 */
[----:B-1----:R-:W-:Y:S02]  /*25310*/  MOV R14, R3 ;  /* 0x00000003000e7202 */ /* 0x002fe40000000f00 */
[----:B------:R-:W-:Y:S11]  /*25320*/  MOV R15, R2 ;  /* 0x00000002000f7202 */ /* 0x000ff60000000f00 */
[----:B------:R-:W-:Y:S02]  /*25330*/  @!UPT UIADD3 URZ, URZ, URZ, URZ ;  /* 0x0000003f3f3ff290 */ /* 0x000fe4000fffe03f */
[----:B------:R-:W-:Y:S04]  /*25340*/  STL.64 [R1+0xc0], R16 ;  /* 0x0000c01001007387 */ /* 0x000fe80000100a00 */
[----:B------:R-:W-:Y:S04]  /*25350*/  STL.64 [R1+0xc8], R18 ;  /* 0x0000c81201007387 */ /* 0x000fe80000100a00 */
[----:B--2---:R-:W-:Y:S01]  /*25360*/  LDSM.16.MT88.4 R16, [R28+0xe100] ;  /* 0x00e100001c10783b */ /* 0x004fe20000004200 */
[-C--:B---3--:R-:W-:Y:S03]  /*25370*/  HMMA.16816.F32 R12, R20, R6.reuse, R12 ;  /* 0x00000006140c723c */ /* 0x088fe6000000180c */
[----:B------:R-:W-:Y:S11]  /*25380*/  LDSM.16.MT88.4 R20, [R28+0xe180] ;  /* 0x00e180001c14783b */ /* 0x000ff60000004200 */
[----:B------:R-:W-:Y:S09]  /*25390*/  @!UPT UIADD3 URZ, URZ, URZ, URZ ;  /* 0x0000003f3f3ff290 */ /* 0x000ff2000fffe03f */
[----:B------:R0:W-:Y:S01]  /*253a0*/  STL.64 [R1+0xa0], R12 ;  /* 0x0000a00c01007387 */ /* 0x0001e20000100a00 */
[----:B------:R-:W-:Y:S01]  /*253b0*/  IMAD.MOV.U32 R3, RZ, RZ, R14 ;  /* 0x000000ffff037224 */ /* 0x000fe200078e000e */
[----:B------:R-:W-:Y:S02]  /*253c0*/  MOV R2, R15 ;  /* 0x0000000f00027202 */ /* 0x000fe40000000f00 */
[----:B0-----:R-:W-:Y:S01]  /*253d0*/  HMMA.16816.F32 R12, R24, R6, R8 ;  /* 0x00000006180c723c */ /* 0x001fe20000001808 */
[----:B------:R-:W0:Y:S04]  /*253e0*/  LDSM.16.MT88.4 R8, [R0+0xe100] ;  /* 0x00e100000008783b */ /* 0x000e280000004200 */
[----:B------:R-:W-:Y:S04]  /*253f0*/  STL [R1+0x3a20], R2 ;  /* 0x003a200201007387 */ /* 0x000fe80000100800 */
[----:B------:R1:W-:Y:S01]  /*25400*/  STL [R1+0x3a08], R3 ;  /* 0x003a080301007387 */ /* 0x0003e20000100800 */
[----:B0-----:R-:W-:Y:S01]  /*25410*/  MOV R5, R8 ;  /* 0x0000000800057202 */ /* 0x001fe20000000f00 */
[----:B-1----:R-:W-:Y:S01]  /*25420*/  IMAD.MOV.U32 R3, RZ, RZ, R10 ;  /* 0x000000ffff037224 */ /* 0x002fe200078e000a */
[----:B------:R-:W-:-:S02]  /*25430*/  MOV R4, R9 ;  /* 0x0000000900047202 */ /* 0x000fc40000000f00 */
[----:B------:R-:W-:Y:S02]  /*25440*/  MOV R2, R11 ;  /* 0x0000000b00027202 */ /* 0x000fe40000000f00 */
[----:B------:R-:W0:Y:S07]  /*25450*/  LDSM.16.MT88.4 R8, [R0+0xe180] ;  /* 0x00e180000008783b */ /* 0x000e2e0000004200 */
[----:B------:R-:W-:Y:S04]  /*25460*/  STL.64 [R1+0x70], R12 ;  /* 0x0000700c01007387 */ /* 0x000fe80000100a00 */
[----:B------:R0:W-:Y:S02]  /*25470*/  STL.64 [R1+0x78], R14 ;  /* 0x0000780e01007387 */ /* 0x0001e40000100a00 */
[----:B0-----:R-:W-:Y:S01]  /*25480*/  MOV R15, R8 ;  /* 0x00000008000f7202 */ /* 0x001fe20000000f00 */
[----:B------:R-:W-:Y:S01]  /*25490*/  IMAD.MOV.U32 R13, RZ, RZ, R10 ;  /* 0x000000ffff0d7224 */ /* 0x000fe200078e000a */
[----:B------:R-:W-:-:S02]  /*254a0*/  MOV R14, R9 ;  /* 0x00000009000e7202 */ /* 0x000fc40000000f00 */
[----:B------:R-:W-:Y:S02]  /*254b0*/  MOV R12, R11 ;  /* 0x0000000b000c7202 */ /* 0x000fe40000000f00 */
[----:B------:R-:W0:Y:S04]  /*254c0*/  LDSM.16.MT88.4 R8, [R28+0xe000] ;  /* 0x00e000001c08783b */ /* 0x000e280000004200 */
[----:B------:R-:W-:Y:S04]  /*254d0*/  STL [R1+0x3a58], R0 ;  /* 0x003a580001007387 */ /* 0x000fe80000100800 */
[----:B0-----:R0:W-:Y:S04]  /*254e0*/  STL.64 [R1+0x3a78], R10 ;  /* 0x003a780a01007387 */ /* 0x0011e80000100a00 */
[----:B------:R1:W-:Y:S01]  /*254f0*/  STL.64 [R1+0x3a70], R8 ;  /* 0x003a700801007387 */ /* 0x0003e20000100a00 */
        /* <DEDUP_REMOVED lines=18> */
[----:B------:R-:W-:Y:S01]  /*25620*/  MOV R9, R4 ;  /* 0x0000000400097202 */ /* 0x000fe20000000f00 */
[----:B------:R-:W4:Y:S04]  /*25630*/  LDL R5, [R1+0xa90] ;  /* 0x000a900001057983 */ /* 0x000f280000100800 */
[----:B------:R-:W-:Y:S04]  /*25640*/  STL.64 [R1+0x3ab8], R10 ;  /* 0x003ab80a01007387 */ /* 0x000fe80000100a00 */
[----:B------:R-:W-:Y:S04]  /*25650*/  STL.64 [R1+0x3ab0], R8 ;  /* 0x003ab00801007387 */ /* 0x000fe80000100a00 */
[----:B------:R-:W0:Y:S04]  /*25660*/  LDSM.16.MT88.4 R8, [R29+0x10000] ;  /* 0x010000001d08783b */ /* 0x000e280000004200 */
[----:B---3--:R-:W-:Y:S04]  /*25670*/  STL.64 [R1+0x3a88], R18 ;  /* 0x003a881201007387 */ /* 0x008fe80000100a00 */
[----:B--2---:R1:W-:Y:S04]  /*25680*/  STL.64 [R1+0x3a80], R16 ;  /* 0x003a801001007387 */ /* 0x0043e80000100a00 */
[----:B----4-:R-:W2:Y:S04]  /*25690*/  LDSM.16.M88.4 R24, [R5+0x40100] ;  /* 0x040100000518783b */ /* 0x010ea80000000200 */
[----:B-1----:R-:W3:Y:S04]  /*256a0*/  LDL.LU R16, [R1+0x140] ;  /* 0x0001400001107983 */ /* 0x002ee80000300800 */
[----:B------:R-:W3:Y:S04]  /*256b0*/  LDL.LU R17, [R1+0x144] ;  /* 0x0001440001117983 */ /* 0x000ee80000300800 */
[----:B------:R-:W4:Y:S04]  /*256c0*/  LDL.LU R18, [R1+0x148] ;  /* 0x0001480001127983 */ /* 0x000f280000300800 */
[----:B------:R-:W4:Y:S04]  /*256d0*/  LDL.LU R19, [R1+0x14c] ;  /* 0x00014c0001137983 */ /* 0x000f280000300800 */
[----:B----4-:R-:W-:Y:S04]  /*256e0*/  STL.64 [R1+0x3aa8], R18 ;  /* 0x003aa81201007387 */ /* 0x010fe80000100a00 */
[----:B---3--:R1:W-:Y:S04]  /*256f0*/  STL.64 [R1+0x3aa0], R16 ;  /* 0x003aa01001007387 */ /* 0x0083e80000100a00 */
[----:B-1----:R-:W3:Y:S04]  /*25700*/  LDL.LU R16, [R1+0x150] ;  /* 0x0001500001107983 */ /* 0x002ee80000300800 */
[----:B------:R-:W3:Y:S04]  /*25710*/  LDL.LU R17, [R1+0x154] ;  /* 0x0001540001117983 */ /* 0x000ee80000300800 */
[----:B------:R-:W3:Y:S04]  /*25720*/  LDL.LU R18, [R1+0x158] ;  /* 0x0001580001127983 */ /* 0x000ee80000300800 */
[----:B------:R-:W3:Y:S04]  /*25730*/  LDL.LU R19, [R1+0x15c] ;  /* 0x00015c0001137983 */ /* 0x000ee80000300800 */
[----:B------:R-:W4:Y:S04]  /*25740*/  LDL.LU R12, [R1+0x110] ;  /* 0x00011000010c7983 */ /* 0x000f280000300800 */
[----:B------:R-:W4:Y:S04]  /*25750*/  LDL.LU R13, [R1+0x114] ;  /* 0x00011400010d7983 */ /* 0x000f280000300800 */
[----:B------:R-:W4:Y:S04]  /*25760*/  LDL.LU R14, [R1+0x118] ;  /* 0x00011800010e7983 */ /* 0x000f280000300800 */
[----:B------:R-:W4:Y:S04]  /*25770*/  LDL.LU R15, [R1+0x11c] ;  /* 0x00011c00010f7983 */ /* 0x000f280000300800 */
[----:B------:R-:W-:Y:S04]  /*25780*/  STL.64 [R1+0x3a30], R22 ;  /* 0x003a301601007387 */ /* 0x000fe80000100a00 */
[----:B------:R1:W-:Y:S04]  /*25790*/  STL.64 [R1+0x3a28], R20 ;  /* 0x003a281401007387 */ /* 0x0003e80000100a00 */
[----:B-1----:R-:W2:Y:S01]  /*257a0*/  LDL.LU R20, [R1+0xd0] ;  /* 0x0000d00001147983 */ /* 0x002ea20000300800 */
[----:B0-----:R-:W-:-:S02]  /*257b0*/  MOV R2, R10 ;  /* 0x0000000a00027202 */ /* 0x001fc40000000f00 */
[----:B------:R-:W-:Y:S01]  /*257c0*/  MOV R3, R11 ;  /* 0x0000000b00037202 */ /* 0x000fe20000000f00 */
[----:B--2---:R-:W-:Y:S04]  /*257d0*/  STL [R1+0x3a5c], R20 ;  /* 0x003a5c1401007387 */ /* 0x004fe80000100800 */
[----:B------:R-:W2:Y:S04]  /*257e0*/  LDL.LU R21, [R1+0xd4] ;  /* 0x0000d40001157983 */ /* 0x000ea80000300800 */
[----:B------:R-:W2:Y:S04]  /*257f0*/  LDL.LU R22, [R1+0xd8] ;  /* 0x0000d80001167983 */ /* 0x000ea80000300800 */
[----:B------:R-:W2:Y:S04]  /*25800*/  LDL.LU R23, [R1+0xdc] ;  /* 0x0000dc0001177983 */ /* 0x000ea80000300800 */
[----:B------:R-:W-:Y:S04]  /*25810*/  STL [R1+0x3970], R28 ;  /* 0x0039701c01007387 */ /* 0x000fe80000100800 */
[----:B------:R-:W-:Y:S04]  /*25820*/  STL.64 [R1+0x30], R8 ;  /* 0x0000300801007387 */ /* 0x000fe80000100a00 */
[----:B------:R-:W0:Y:S04]  /*25830*/  LDSM.16.MT88.4 R8, [R29+0x10080] ;  /* 0x010080001d08783b */ /* 0x000e280000004200 */
[----:B------:R-:W-:Y:S04]  /*25840*/  STL [R1+0x38f4], R26 ;  /* 0x0038f41a01007387 */ /* 0x000fe80000100800 */
[----:B------:R-:W-:Y:S01]  /*25850*/  STL [R1+0x38f0], R27 ;  /* 0x0038f01b01007387 */ /* 0x000fe20000100800 */
[----:B0-----:R-:W-:Y:S01]  /*25860*/  MOV R5, R10 ;  /* 0x0000000a00057202 */ /* 0x001fe20000000f00 */
[----:B------:R-:W-:Y:S01]  /*25870*/  IMAD.MOV.U32 R20, RZ, RZ, R8 ;  /* 0x000000ffff147224 */ /* 0x000fe200078e0008 */
[----:B------:R-:W-:-:S02]  /*25880*/  MOV R4, R11 ;  /* 0x0000000b00047202 */ /* 0x000fc40000000f00 */
[----:B------:R-:W-:Y:S01]  /*25890*/  MOV R0, R9 ;  /* 0x0000000900007202 */ /* 0x000fe20000000f00 */
[----:B------:R-:W3:Y:S04]  /*258a0*/  LDL.LU.64 R10, [R1+0x3ab8] ;  /* 0x003ab800010a7983 */ /* 0x000ee80000300a00 */
[----:B------:R-:W3:Y:S02]  /*258b0*/  LDL.LU.64 R8, [R1+0x3ab0] ;  /* 0x003ab00001087983 */ /* 0x000ee40000300a00 */
[----:B---3--:R-:W-:Y:S02]  /*258c0*/  HMMA.16816.F32 R8, R8, R6, R16 ;  /* 0x000000060808723c */ /* 0x008fe40000001810 */
[----:B------:R-:W3:Y:S04]  /*258d0*/  LDL.LU.64 R18, [R1+0x3aa8] ;  /* 0x003aa80001127983 */ /* 0x000ee80000300a00 */
[----:B------:R-:W3:Y:S11]  /*258e0*/  LDL.LU.64 R16, [R1+0x3aa0] ;  /* 0x003aa00001107983 */ /* 0x000ef60000300a00 */
[----:B------:R-:W-:Y:S06]  /*258f0*/  @!UPT UIADD3 URZ, URZ, URZ, URZ ;  /* 0x0000003f3f3ff290 */ /* 0x000fec000fffe03f */
[----:B------:R-:W-:Y:S01]  /*25900*/  STL.64 [R1+0x60], R8 ;  /* 0x0000600801007387 */ /* 0x000fe20000100a00 */
[----:B------:R-:W-:-:S03]  /*25910*/  IMAD.MOV.U32 R28, RZ, RZ, R11 ;  /* 0x000000ffff1c7224 */ /* 0x000fc600078e000b */
[----:B------:R0:W-:Y:S04]  /*25920*/  STL [R1+0x68], R10 ;  /* 0x0000680a01007387 */ /* 0x0001e80000100800 */
[----:B0-----:R-:W3:Y:S04]  /*25930*/  LDL.LU.64 R10, [R1+0x3a98] ;  /* 0x003a9800010a7983 */ /* 0x001ee80000300a00 */
[----:B------:R-:W3:Y:S02]  /*25940*/  LDL.LU.64 R8, [R1+0x3a90] ;  /* 0x003a900001087983 */ /* 0x000ee40000300a00 */
[-C--:B---3--:R-:W-:Y:S02]  /*25950*/  HMMA.16816.F32 R8, R8, R6.reuse, R16 ;  /* 0x000000060808723c */ /* 0x088fe40000001810 */
[----:B------:R-:W3:Y:S04]  /*25960*/  LDL.LU.64 R18, [R1+0x3a88] ;  /* 0x003a880001127983 */ /* 0x000ee80000300a00 */
[----:B------:R-:W3:Y:S11]  /*25970*/  LDL.LU.64 R16, [R1+0x3a80] ;  /* 0x003a800001107983 */ /* 0x000ef60000300a00 */
[----:B------:R-:W-:Y:S06]  /*25980*/  @!UPT UIADD3 URZ, URZ, URZ, URZ ;  /* 0x0000003f3f3ff290 */ /* 0x000fec000fffe03f */
[----:B------:R0:W-:Y:S01]  /*25990*/  STL.64 [R1+0x150], R8 ;  /* 0x0001500801007387 */ /* 0x0001e20000100a00 */
[----:B------:R-:W-:Y:S02]  /*259a0*/  MOV R27, R10 ;  /* 0x0000000a001b7202 */ /* 0x000fe40000000f00 */
[----:B------:R-:W-:Y:S02]  /*259b0*/  MOV R26, R11 ;  /* 0x0000000b001a7202 */ /* 0x000fe40000000f00 */
[----:B------:R-:W4:Y:S04]  /*259c0*/  LDL.LU.64 R10, [R1+0x3a78] ;  /* 0x003a7800010a7983 */ /* 0x000f280000300a00 */
[----:B0-----:R-:W4:Y:S04]  /*259d0*/  LDL.LU.64 R8, [R1+0x3a70] ;  /* 0x003a700001087983 */ /* 0x001f280000300a00 */
[----:B------:R-:W-:Y:S04]  /*259e0*/  STL.64 [R1+0x3a18], R26 ;  /* 0x003a181a01007387 */ /* 0x000fe80000100a00 */
[----:B------:R0:W-:Y:S04]  /*259f0*/  STL.64 [R1+0x3a10], R24 ;  /* 0x003a101801007387 */ /* 0x0001e80000100a00 */
[----:B0-----:R-:W2:Y:S04]  /*25a00*/  LDL.LU R24, [R1+0xb0] ;  /* 0x0000b00001187983 */ /* 0x001ea80000300800 */
[----:B------:R-:W2:Y:S04]  /*25a10*/  LDL.LU R25, [R1+0xb4] ;  /* 0x0000b40001197983 */ /* 0x000ea80000300800 */
[----:B------:R-:W2:Y:S04]  /*25a20*/  LDL.LU R26, [R1+0xb8] ;  /* 0x0000b800011a7983 */ /* 0x000ea80000300800 */
[----:B------:R-:W2:Y:S01]  /*25a30*/  LDL.LU R27, [R1+0xbc] ;  /* 0x0000bc00011b7983 */ /* 0x000ea20000300800 */
[----:B----4-:R-:W-:Y:S03]  /*25a40*/  HMMA.16816.F32 R8, R8, R6, R12 ;  /* 0x000000060808723c */ /* 0x010fe6000000180c */
[----:B------:R-:W3:Y:S04]  /*25a50*/  LDL.LU.64 R14, [R1+0x3a68] ;  /* 0x003a6800010e7983 */ /* 0x000ee80000300a00 */
[----:B------:R-:W3:Y:S11]  /*25a60*/  LDL.LU.64 R12, [R1+0x3a60] ;  /* 0x003a6000010c7983 */ /* 0x000ef60000300a00 */
[----:B------:R-:W-:Y:S05]  /*25a70*/  @!UPT UIADD3 URZ, URZ, URZ, URZ ;  /* 0x0000003f3f3ff290 */ /* 0x000fea000fffe03f */
[----:B------:R0:W-:Y:S04]  /*25a80*/  STL.64 [R1+0x140], R8 ;  /* 0x0001400801007387 */ /* 0x0001e80000100a00 */
[----:B------:R1:W-:Y:S01]  /*25a90*/  STL.64 [R1+0x148], R10 ;  /* 0x0001480a01007387 */ /* 0x0003e20000100a00 */
[----:B0-----:R-:W-:Y:S01]  /*25aa0*/  MOV R8, R20 ;  /* 0x0000001400087202 */ /* 0x001fe20000000f00 */
[----:B------:R-:W-:Y:S02]  /*25ab0*/  IMAD.MOV.U32 R9, RZ, RZ, R0 ;  /* 0x000000ffff097224 */ /* 0x000fe400078e0000 */
[----:B------:R-:W2:Y:S01]  /*25ac0*/  LDL.LU R20, [R1+0x3a5c] ;  /* 0x003a5c0001147983 */ /* 0x000ea20000300800 */
[----:B-1----:R-:W-:-:S03]  /*25ad0*/  MOV R10, R5 ;  /* 0x00000005000a7202 */ /* 0x002fc60000000f00 */
[----:B------:R-:W4:Y:S01]  /*25ae0*/  LDL.LU R0, [R1+0x3a58] ;  /* 0x003a580001007983 */ /* 0x000f220000300800 */
[----:B------:R-:W-:-:S03]  /*25af0*/  MOV R11, R4 ;  /* 0x00000004000b7202 */ /* 0x000fc60000000f00 */
        /* <DEDUP_REMOVED lines=10> */
[----:B--2---:R-:W-:-:S03]  /*25ba0*/  MOV R14, R5 ;  /* 0x00000005000e7202 */ /* 0x004fc60000000f00 */
[----:B------:R-:W2:Y:S01]  /*25bb0*/  LDL.LU R5, [R1+0x3a3c] ;  /* 0x003a3c0001057983 */ /* 0x000ea20000300800 */
[----:B----4-:R-:W-:-:S03]  /*25bc0*/  IMAD.MOV.U32 R15, RZ, RZ, R4 ;  /* 0x000000ffff0f7224 */ /* 0x010fc600078e0004 */
[----:B------:R-:W2:Y:S01]  /*25bd0*/  LDL.LU R4, [R1+0x3a38] ;  /* 0x003a380001047983 */ /* 0x000ea20000300800 */
[----:B---3--:R-:W-:Y:S03]  /*25be0*/  HMMA.16816.F32 R16, R16, R6, R20 ;  /* 0x000000061010723c */ /* 0x008fe60000001814 */
[----:B------:R-:W3:Y:S04]  /*25bf0*/  LDL.LU.64 R22, [R1+0x3a30] ;  /* 0x003a300001167983 */ /* 0x000ee80000300a00 */
[----:B------:R-:W3:Y:S11]  /*25c00*/  LDL.LU.64 R20, [R1+0x3a28] ;  /* 0x003a280001147983 */ /* 0x000ef60000300a00 */
[----:B------:R-:W-:Y:S05]  /*25c10*/  @!UPT UIADD3 URZ, URZ, URZ, URZ ;  /* 0x0000003f3f3ff290 */ /* 0x000fea000fffe03f */
[----:B------:R0:W-:Y:S04]  /*25c20*/  STL.64 [R1+0xf0], R16 ;  /* 0x0000f01001007387 */ /* 0x0001e80000100a00 */
[----:B------:R1:W-:Y:S04]  /*25c30*/  STL.64 [R1+0xf8], R18 ;  /* 0x0000f81201007387 */ /* 0x0003e80000100a00 */
[----:B0-----:R-:W2:Y:S04]  /*25c40*/  LDL.LU R16, [R1+0x30] ;  /* 0x0000300001107983 */ /* 0x001ea80000300800 */
[----:B------:R-:W2:Y:S01]  /*25c50*/  LDL.LU R17, [R1+0x34] ;  /* 0x0000340001117983 */ /* 0x000ea20000300800 */
[----:B-1----:R-:W-:-:S03]  /*25c60*/  MOV R18, R2 ;  /* 0x0000000200127202 */ /* 0x002fc60000000f00 */
[----:B------:R-:W4:Y:S01]  /*25c70*/  LDL.LU R2, [R1+0x3a20] ;  /* 0x003a200001027983 */ /* 0x000f220000300800 */
[----:B---3--:R-:W-:Y:S03]  /*25c80*/  HMMA.16816.F32 R20, R20, R6, R24 ;  /* 0x000000061414723c */ /* 0x008fe60000001818 */
[----:B------:R-:W3:Y:S04]  /*25c90*/  LDL.LU.64 R26, [R1+0x3a18] ;  /* 0x003a1800011a7983 */ /* 0x000ee80000300a00 */
[----:B------:R-:W2:Y:S11]  /*25ca0*/  LDL.LU.64 R24, [R1+0x3a10] ;  /* 0x003a100001187983 */ /* 0x000eb60000300a00 */
[----:B------:R-:W-:Y:S05]  /*25cb0*/  @!UPT UIADD3 URZ, URZ, URZ, URZ ;  /* 0x0000003f3f3ff290 */ /* 0x000fea000fffe03f */
[----:B------:R-:W-:Y:S04]  /*25cc0*/  STL.64 [R1+0xd0], R20 ;  /* 0x0000d01401007387 */ /* 0x000fe80000100a00 */
[----:B------:R-:W-:Y:S04]  /*25cd0*/  STL.64 [R1+0xd8], R22 ;  /* 0x0000d81601007387 */ /* 0x000fe80000100a00 */
[----:B------:R-:W2:Y:S04]  /*25ce0*/  LDL.LU R6, [R1+0x88] ;  /* 0x0000880001067983 */ /* 0x000ea80000300800 */
[----:B------:R-:W2:Y:S01]  /*25cf0*/  LDL.LU R7, [R1+0x8c] ;  /* 0x00008c0001077983 */ /* 0x000ea20000300800 */
[----:B------:R-:W-:-:S07]  /*25d00*/  MOV R19, R3 ;  /* 0x0000000300137202 */ /* 0x000fce0000000f00 */
[-C--:B--2---:R-:W-:Y:S01]  /*25d10*/  HMMA.16816.F32 R16, R16, R24.reuse, R4 ;  /* 0x000000181010723c */ /* 0x084fe20000001804 */
[----:B------:R-:W0:Y:S07]  /*25d20*/  LDSM.16.MT88.4 R4, [R29+0x10100] ;  /* 0x010100001d04783b */ /* 0x000e2e0000004200 */
[----:B------:R-:W-:Y:S07]  /*25d30*/  HMMA.16816.F32 R8, R8, R24, R12 ;  /* 0x000000180808723c */ /* 0x000fee000000180c */
[----:B0-----:R-:W-:Y:S01]  /*25d40*/  MOV R15, R4 ;  /* 0x00000004000f7202 */ /* 0x001fe20000000f00 */
[----:B------:R-:W-:Y:S01]  /*25d50*/  IMAD.MOV.U32 R14, RZ, RZ, R5 ;  /* 0x000000ffff0e7224 */ /* 0x000fe200078e0005 */
[----:B------:R-:W-:-:S02]  /*25d60*/  MOV R13, R6 ;  /* 0x00000006000d7202 */ /* 0x000fc40000000f00 */
[----:B------:R-:W-:Y:S02]  /*25d70*/  MOV R12, R7 ;  /* 0x00000007000c7202 */ /* 0x000fe40000000f00 */
[----:B------:R-:W0:Y:S04]  /*25d80*/  LDSM.16.MT88.4 R4, [R29+0x10180] ;  /* 0x010180001d04783b */ /* 0x000e280000004200 */
[----:B------:R-:W-:Y:S04]  /*25d90*/  STL.64 [R1+0xb0], R16 ;  /* 0x0000b01001007387 */ /* 0x000fe80000100a00 */
        /* <DEDUP_REMOVED lines=26> */
[----:B------:R-:W2:Y:S04]  /*25f40*/  LDL.LU R3, [R1+0x3a08] ;  /* 0x003a080001037983 */ /* 0x000ea80000300800 */
[----:B------:R1:W-:Y:S04]  /*25f50*/  STL.64 [R1+0x39b0], R6 ;  /* 0x0039b00601007387 */ /* 0x0003e80000100a00 */
[----:B------:R3:W-:Y:S01]  /*25f60*/  STL.64 [R1+0x39a8], R4 ;  /* 0x0039a80401007387 */ /* 0x0007e20000100a00 */
[----:B-1----:R-:W-:Y:S02]  /*25f70*/  MOV R6, R21 ;  /* 0x0000001500067202 */ /* 0x002fe40000000f00 */
[----:B------:R-:W-:-:S02]  /*25f80*/  MOV R7, R20 ;  /* 0x0000001400077202 */ /* 0x000fc40000000f00 */
[----:B---3--:R-:W-:Y:S01]  /*25f90*/  MOV R4, R23 ;  /* 0x0000001700047202 */ /* 0x008fe20000000f00 */
[----:B------:R-:W-:Y:S02]  /*25fa0*/  IMAD.MOV.U32 R5, RZ, RZ, R22 ;  /* 0x000000ffff057224 */ /* 0x000fe400078e0016 */
[----:B------:R-:W-:Y:S04]  /*25fb0*/  STL.64 [R1+0x39d0], R6 ;  /* 0x0039d00601007387 */ /* 0x000fe80000100a00 */
[----:B------:R-:W-:Y:S04]  /*25fc0*/  STL.64 [R1+0x39c8], R4 ;  /* 0x0039c80401007387 */ /* 0x000fe80000100a00 */
[----:B------:R-:W-:Y:S04]  /*25fd0*/  LDSM.16.MT88.4 R20, [R0+0x10100] ;  /* 0x010100000014783b */ /* 0x000fe80000004200 */
[----:B0-----:R-:W-:Y:S04]  /*25fe0*/  STL.64 [R1+0x3980], R10 ;  /* 0x0039800a01007387 */ /* 0x001fe80000100a00 */
[----:B------:R0:W-:Y:S04]  /*25ff0*/  STL.64 [R1+0x3978], R8 ;  /* 0x0039780801007387 */ /* 0x0001e80000100a00 */
[----:B0-----:R-:W3:Y:S04]  /*26000*/  LDL.LU R8, [R1+0xe0] ;  /* 0x0000e00001087983 */ /* 0x001ee80000300800 */
[----:B------:R-:W3:Y:S04]  /*26010*/  LDL.LU R9, [R1+0xe4] ;  /* 0x0000e40001097983 */ /* 0x000ee80000300800 */
[----:B------:R-:W2:Y:S04]  /*26020*/  LDL.LU R10, [R1+0xe8] ;  /* 0x0000e800010a7983 */ /* 0x000ea80000300800 */
[----:B------:R-:W2:Y:S01]  /*26030*/  LDL.LU R11, [R1+0xec] ;  /* 0x0000ec00010b7983 */ /* 0x000ea20000300800 */
[----:B------:R-:W-:Y:S01]  /*26040*/  MOV R6, R17 ;  /* 0x0000001100067202 */ /* 0x000fe20000000f00 */
[----:B------:R-:W-:Y:S01]  /*26050*/  IMAD.MOV.U32 R5, RZ, RZ, R18 ;  /* 0x000000ffff057224 */ /* 0x000fe200078e0012 */
[----:B------:R-:W-:-:S02]  /*26060*/  MOV R7, R16 ;  /* 0x0000001000077202 */ /* 0x000fc40000000f00 */
[----:B------:R-:W-:Y:S02]  /*26070*/  MOV R4, R19 ;  /* 0x0000001300047202 */ /* 0x000fe40000000f00 */
[----:B------:R-:W-:Y:S04]  /*26080*/  LDSM.16.MT88.4 R16, [R0+0x10080] ;  /* 0x010080000010783b */ /* 0x000fe80000004200 */
[----:B------:R-:W-:Y:S04]  /*26090*/  STL.64 [R1+0x39f0], R6 ;  /* 0x0039f00601007387 */ /* 0x000fe80000100a00 */
[----:B------:R-:W-:Y:S04]  /*260a0*/  STL.64 [R1+0x39e8], R4 ;  /* 0x0039e80401007387 */ /* 0x000fe80000100a00 */
[----:B--2---:R-:W-:Y:S04]  /*260b0*/  STL.64 [R1+0x39a0], R10 ;  /* 0x0039a00a01007387 */ /* 0x004fe80000100a00 */
[----:B---3--:R0:W-:Y:S04]  /*260c0*/  STL.64 [R1+0x3998], R8 ;  /* 0x0039980801007387 */ /* 0x0081e80000100a00 */
        /* <DEDUP_REMOVED lines=33> */
[----:B------:R0:W-:Y:S04]  /*262e0*/  STL.64 [R1+0x3958], R18 ;  /* 0x0039581201007387 */ /* 0x0001e80000100a00 */
[----:B------:R1:W-:Y:S01]  /*262f0*/  STL.64 [R1+0x3950], R16 ;  /* 0x0039501001007387 */ /* 0x0003e20000100a00 */
[----:B0-----:R-:W-:Y:S01]  /*26300*/  MOV R18, R3 ;  /* 0x0000000300127202 */ /* 0x001fe20000000f00 */
[----:B----4-:R-:W-:-:S02]  /*26310*/  IMAD.MOV.U32 R19, RZ, RZ, R2 ;  /* 0x000000ffff137224 */ /* 0x010fc400078e0002 */
[----:B-1----:R-:W4:Y:S04]  /*26320*/  LDL.LU R16, [R1+0xa0] ;  /* 0x0000a00001107983 */ /* 0x002f280000300800 */
[----:B------:R-:W4:Y:S01]  /*26330*/  LDL.LU R17, [R1+0xa4] ;  /* 0x0000a40001117983 */ /* 0x000f220000300800 */
[-C--:B--2---:R-:W-:Y:S03]  /*26340*/  HMMA.16816.F32 R4, R4, R24.reuse, R8 ;  /* 0x000000180404723c */ /* 0x084fe60000001808 */
[----:B------:R-:W2:Y:S04]  /*26350*/  LDL.LU.64 R10, [R1+0x3a00] ;  /* 0x003a0000010a7983 */ /* 0x000ea80000300a00 */
[----:B------:R-:W2:Y:S11]  /*26360*/  LDL.LU.64 R8, [R1+0x39f8] ;  /* 0x0039f80001087983 */ /* 0x000eb60000300a00 */
[----:B------:R-:W-:Y:S05]  /*26370*/  @!UPT UIADD3 URZ, URZ, URZ, URZ ;  /* 0x0000003f3f3ff290 */ /* 0x000fea000fffe03f */
[----:B------:R0:W-:Y:S01]  /*26380*/  STL.64 [R1+0x50], R4 ;  /* 0x0000500401007387 */ /* 0x0001e20000100a00 */
[----:B------:R-:W-:Y:S02]  /*26390*/  MOV R3, R6 ;  /* 0x0000000600037202 */ /* 0x000fe40000000f00 */
        /* <DEDUP_REMOVED lines=52> */
[----:B------:R-:W3:Y:S01]  /*266e0*/  LDL.LU.64 R16, [R1+0x3950] ;  /* 0x0039500001107983 */ /* 0x000ee20000300a00 */
[-C--:B--2---:R-:W-:Y:S03]  /*266f0*/  HMMA.16816.F32 R4, R20, R24.reuse, R4 ;  /* 0x000000181404723c */ /* 0x084fe60000001804 */
[----:B------:R-:W0:Y:S11]  /*26700*/  LDSM.16.MT88.4 R20, [R0+0x10180] ;  /* 0x010180000014783b */ /* 0x000e360000004200 */
[----:B------:R-:W-:Y:S01]  /*26710*/  @!UPT UIADD3 URZ, URZ, URZ, URZ ;  /* 0x0000003f3f3ff290 */ /* 0x000fe2000fffe03f */
[----:B------:R-:W-:Y:S04]  /*26720*/  STL.64 [R1+0xc0], R12 ;  /* 0x0000c00c01007387 */ /* 0x000fe80000100a00 */
[----:B------:R-:W-:Y:S04]  /*26730*/  STL.64 [R1+0xc8], R14 ;  /* 0x0000c80e01007387 */ /* 0x000fe80000100a00 */
[----:B------:R-:W1:Y:S01]  /*26740*/  LDSM.16.MT88.4 R12, [R28+0x10080] ;  /* 0x010080001c0c783b */ /* 0x000e620000004200 */
[----:B---3--:R-:W-:Y:S03]  /*26750*/  HMMA.16816.F32 R8, R16, R24, R8 ;  /* 0x000000181008723c */ /* 0x008fe60000001808 */
[----:B------:R-:W-:Y:S11]  /*26760*/  LDSM.16.MT88.4 R16, [R28+0x10000] ;  /* 0x010000001c10783b */ /* 0x000ff60000004200 */
[----:B------:R-:W-:Y:S09]  /*26770*/  @!UPT UIADD3 URZ, URZ, URZ, URZ ;  /* 0x0000003f3f3ff290 */ /* 0x000ff2000fffe03f */
[----:B------:R-:W-:Y:S04]  /*26780*/  STL.64 [R1+0xa0], R8 ;  /* 0x0000a00801007387 */ /* 0x000fe80000100a00 */
[----:B------:R-:W-:Y:S04]  /*26790*/  STL.64 [R1+0xa8], R10 ;  /* 0x0000a80a01007387 */ /* 0x000fe80000100a00 */
[----:B------:R-:W2:Y:S04]  /*267a0*/  LDSM.16.MT88.4 R8, [R28+0x10100] ;  /* 0x010100001c08783b */ /* 0x000ea80000004200 */
[----:B0-----:R-:W-:Y:S04]  /*267b0*/  STL.64 [R1+0x3948], R22 ;  /* 0x0039481601007387 */ /* 0x001fe80000100a00 */
[----:B------:R-:W-:Y:S04]  /*267c0*/  STL.64 [R1+0x80], R4 ;  /* 0x0000800401007387 */ /* 0x000fe80000100a00 */
[----:B------:R-:W-:Y:S04]  /*267d0*/  STL.64 [R1+0x88], R6 ;  /* 0x0000880601007387 */ /* 0x000fe80000100a00 */
[----:B------:R-:W0:Y:S04]  /*267e0*/  LDSM.16.MT88.4 R4, [R28+0x10180] ;  /* 0x010180001c04783b */ /* 0x000e280000004200 */
[----:B------:R-:W-:Y:S04]  /*267f0*/  STL.64 [R1+0x3940], R20 ;  /* 0x0039401401007387 */ /* 0x000fe80000100a00 */
[----:B------:R-:W-:Y:S04]  /*26800*/  STL [R1+0x3920], R0 ;  /* 0x0039200001007387 */ /* 0x000fe80000100800 */
[----:B-1----:R-:W-:Y:S04]  /*26810*/  STL [R1+0x392c], R13 ;  /* 0x00392c0d01007387 */ /* 0x002fe80000100800 */
[----:B------:R-:W-:Y:S04]  /*26820*/  STL [R1+0x3928], R14 ;  /* 0x0039280e01007387 */ /* 0x000fe80000100800 */
[----:B------:R-:W-:Y:S04]  /*26830*/  STL [R1+0x3924], R15 ;  /* 0x0039240f01007387 */ /* 0x000fe80000100800 */
[----:B--2---:R-:W-:Y:S04]  /*26840*/  STL.64 [R1+0x3918], R10 ;  /* 0x0039180a01007387 */ /* 0x004fe80000100a00 */
[----:B------:R1:W-:Y:S04]  /*26850*/  STL.64 [R1+0x3910], R8 ;  /* 0x0039100801007387 */ /* 0x0003e80000100a00 */
[----:B------:R-:W-:Y:S04]  /*26860*/  LDSM.16.MT88.4 R20, [R29+0x12080] ;  /* 0x012080001d14783b */ /* 0x000fe80000004200 */
[----:B-1----:R-:W2:Y:S04]  /*26870*/  LDL.LU R8, [R1+0x150] ;  /* 0x0001500001087983 */ /* 0x002ea80000300800 */
[----:B------:R-:W2:Y:S04]  /*26880*/  LDL.LU R9, [R1+0x154] ;  /* 0x0001540001097983 */ /* 0x000ea80000300800 */
[----:B0-----:R-:W-:Y:S04]  /*26890*/  STL.64 [R1+0x3908], R6 ;  /* 0x0039080601007387 */ /* 0x001fe80000100a00 */
[----:B------:R-:W-:Y:S04]  /*268a0*/  STL.64 [R1+0x3900], R4 ;  /* 0x0039000401007387 */ /* 0x000fe80000100a00 */
[----:B------:R-:W0:Y:S04]  /*268b0*/  LDSM.16.MT88.4 R4, [R29+0x12000] ;  /* 0x012000001d04783b */ /* 0x000e280000004200 */
[----:B0-----:R0:W-:Y:S04]  /*268c0*/  STL.64 [R1+0x30], R4 ;  /* 0x0000300401007387 */ /* 0x0011e80000100a00 */
[----:B------:R1:W-:Y:S01]  /*268d0*/  STL.64 [R1+0x38], R6 ;  /* 0x0000380601007387 */ /* 0x0003e20000100a00 */
[----:B0-----:R-:W-:Y:S01]  /*268e0*/  IMAD.MOV.U32 R5, RZ, RZ, R22 ;  /* 0x000000ffff057224 */ /* 0x001fe200078e0016 */
[----:B------:R-:W-:-:S02]  /*268f0*/  MOV R4, R23 ;  /* 0x0000001700047202 */ /* 0x000fc40000000f00 */
[----:B-1----:R-:W-:Y:S02]  /*26900*/  MOV R7, R20 ;  /* 0x0000001400077202 */ /* 0x002fe40000000f00 */
[----:B------:R-:W-:Y:S02]  /*26910*/  MOV R6, R21 ;  /* 0x0000001500067202 */ /* 0x000fe40000000f00 */
[----:B------:R-:W0:Y:S01]  /*26920*/  LDSM.16.MT88.4 R20, [R29+0x12100] ;  /* 0x012100001d14783b */ /* 0x000e220000004200 */
[----:B------:R-:W-:Y:S01]  /*26930*/  IMAD.MOV.U32 R10, RZ, RZ, R27 ;  /* 0x000000ffff0a7224 */ /* 0x000fe200078e001b */
[----:B------:R-:W-:Y:S02]  /*26940*/  MOV R11, R26 ;  /* 0x0000001a000b7202 */ /* 0x000fe40000000f00 */
[----:B0-----:R-:W-:Y:S01]  /*26950*/  MOV R2, R20 ;  /* 0x0000001400027202 */ /* 0x001fe20000000f00 */
[----:B------:R-:W-:Y:S01]  /*26960*/  IMAD.MOV.U32 R26, RZ, RZ, R22 ;  /* 0x000000ffff1a7224 */ /* 0x000fe200078e0016 */
[----:B------:R-:W-:-:S02]  /*26970*/  MOV R3, R21 ;  /* 0x0000001500037202 */ /* 0x000fc40000000f00 */
[----:B------:R-:W-:Y:S02]  /*26980*/  MOV R27, R23 ;  /* 0x00000017001b7202 */ /* 0x000fe40000000f00 */
[----:B------:R-:W0:Y:S02]  /*26990*/  LDSM.16.MT88.4 R20, [R29+0x12180] ;  /* 0x012180001d14783b */ /* 0x000e240000004200 */
[----:B0-----:R-:W-:Y:S01]  /*269a0*/  IMAD.MOV.U32 R15, RZ, RZ, R22 ;  /* 0x000000ffff0f7224 */ /* 0x001fe200078e0016 */
[----:B------:R-:W-:Y:S02]  /*269b0*/  MOV R0, R23 ;  /* 0x0000001700007202 */ /* 0x000fe40000000f00 */
[----:B------:R-:W-:Y:S01]  /*269c0*/  MOV R13, R20 ;  /* 0x00000014000d7202 */ /* 0x000fe20000000f00 */
[----:B------:R-:W2:Y:S01]  /*269d0*/  LDL.LU.64 R22, [R1+0x3948] ;  /* 0x0039480001167983 */ /* 0x000ea20000300a00 */
[----:B------:R-:W-:-:S03]  /*269e0*/  MOV R14, R21 ;  /* 0x00000015000e7202 */ /* 0x000fc60000000f00 */
[----:B------:R-:W2:Y:S04]  /*269f0*/  LDL.LU.64 R20, [R1+0x3940] ;  /* 0x0039400001147983 */ /* 0x000ea80000300a00 */
[----:B------:R-:W-:Y:S04]  /*26a00*/  STL.64 [R1+0x3938], R14 ;  /* 0x0039380e01007387 */ /* 0x000fe80000100a00 */
[----:B------:R0:W-:Y:S04]  /*26a10*/  STL.64 [R1+0x3930], R12 ;  /* 0x0039300c01007387 */ /* 0x0001e80000100a00 */
[----:B0-----:R-:W3:Y:S04]  /*26a20*/  LDL.LU R12, [R1+0x140] ;  /* 0x00014000010c7983 */ /* 0x001ee80000300800 */
[----:B------:R-:W3:Y:S04]  /*26a30*/  LDL.LU R13, [R1+0x144] ;  /* 0x00014400010d7983 */ /* 0x000ee80000300800 */
[----:B------:R-:W3:Y:S04]  /*26a40*/  LDL.LU R14, [R1+0x148] ;  /* 0x00014800010e7983 */ /* 0x000ee80000300800 */
[----:B------:R-:W3:Y:S04]  /*26a50*/  LDL.LU R15, [R1+0x14c] ;  /* 0x00014c00010f7983 */ /* 0x000ee80000300800 */
[----:B------:R-:W-:Y:S01]  /*26a60*/  STL [R1+0x3810], R29 ;  /* 0x0038101d01007387 */ /* 0x000fe20000100800 */
[----:B--2---:R-:W-:Y:S03]  /*26a70*/  HMMA.16816.F32 R8, R20, R24, R8 ;  /* 0x000000181408723c */ /* 0x004fe60000001808 */
[----:B------:R-:W2:Y:S04]  /*26a80*/  LDL R23, [R1+0xbc4] ;  /* 0x000bc40001177983 */ /* 0x000ea80000100800 */
[----:B------:R-:W-:Y:S01]  /*26a90*/  IMAD.MOV.U32 R22, RZ, RZ, R5 ;  /* 0x000000ffff167224 */ /* 0x000fe200078e0005 */
[----:B------:R-:W-:-:S02]  /*26aa0*/  MOV R21, R6 ;  /* 0x0000000600157202 */ /* 0x000fc40000000f00 */
[----:B------:R-:W-:Y:S01]  /*26ab0*/  MOV R20, R7 ;  /* 0x0000000700147202 */ /* 0x000fe20000000f00 */
[----:B--2---:R0:W-:Y:S11]  /*26ac0*/  STL [R1+0x38a8], R23 ;  /* 0x0038a81701007387 */ /* 0x0041f60000100800 */
[----:B------:R-:W-:Y:S01]  /*26ad0*/  @!UPT UIADD3 URZ, URZ, URZ, URZ ;  /* 0x0000003f3f3ff290 */ /* 0x000fe2000fffe03f */
[----:B------:R1:W-:Y:S04]  /*26ae0*/  STL.64 [R1+0x70], R8 ;  /* 0x0000700801007387 */ /* 0x0003e80000100a00 */
[----:B------:R2:W-:Y:S01]  /*26af0*/  STL.64 [R1+0x78], R10 ;  /* 0x0000780a01007387 */ /* 0x0005e20000100a00 */
[----:B0-----:R-:W-:-:S03]  /*26b00*/  MOV R23, R4 ;  /* 0x0000000400177202 */ /* 0x001fc60000000f00 */
[----:B------:R-:W4:Y:S04]  /*26b10*/  LDL.LU R4, [R1+0xf0] ;  /* 0x0000f00001047983 */ /* 0x000f280000300800 */
[----:B------:R-:W4:Y:S04]  /*26b20*/  LDL.LU R5, [R1+0xf4] ;  /* 0x0000f40001057983 */ /* 0x000f280000300800 */
[----:B------:R-:W4:Y:S04]  /*26b30*/  LDL.LU R6, [R1+0xf8] ;  /* 0x0000f80001067983 */ /* 0x000f280000300800 */
[----:B------:R-:W4:Y:S04]  /*26b40*/  LDL.LU R7, [R1+0xfc] ;  /* 0x0000fc0001077983 */ /* 0x000f280000300800 */
[----:B-1----:R-:W4:Y:S04]  /*26b50*/  LDL.LU R8, [R1+0x110] ;  /* 0x0001100001087983 */ /* 0x002f280000300800 */
[----:B------:R-:W4:Y:S04]  /*26b60*/  LDL.LU R9, [R1+0x114] ;  /* 0x0001140001097983 */ /* 0x000f280000300800 */
[----:B--2---:R-:W4:Y:S04]  /*26b70*/  LDL.LU R10, [R1+0x118] ;  /* 0x00011800010a7983 */ /* 0x004f280000300800 */
[----:B------:R-:W4:Y:S04]  /*26b80*/  LDL.LU R11, [R1+0x11c] ;  /* 0x00011c00010b7983 */ /* 0x000f280000300800 */
[----:B------:R-:W-:Y:S04]  /*26b90*/  STL.64 [R1+0x38c8], R22 ;  /* 0x0038c81601007387 */ /* 0x000fe80000100a00 */
        /* <DEDUP_REMOVED lines=12> */
[----:B------:R-:W3:Y:S04]  /*26c60*/  LDL.LU.64 R14, [R1+0x3938] ;  /* 0x00393800010e7983 */ /* 0x000ee80000300a00 */
[----:B------:R-:W2:Y:S01]  /*26c70*/  LDL.LU.64 R12, [R1+0x3930] ;  /* 0x00393000010c7983 */ /* 0x000ea20000300a00 */
[----:B------:R-:W-:-:S03]  /*26c80*/  MOV R29, R19 ;  /* 0x00000013001d7202 */ /* 0x000fc60000000f00 */
[----:B------:R-:W-:Y:S01]  /*26c90*/  STL.64 [R1+0x60], R16 ;  /* 0x0000601001007387 */ /* 0x000fe20000100a00 */
[----:B------:R-:W-:-:S03]  /*26ca0*/  MOV R19, R0 ;  /* 0x0000000000137202 */ /* 0x000fc60000000f00 */
[----:B------:R3:W-:Y:S02]  /*26cb0*/  STL [R1+0x68], R18 ;  /* 0x0000681201007387 */ /* 0x0007e40000100800 */
[----:B---3--:R-:W-:Y:S01]  /*26cc0*/  MOV R18, R15 ;  /* 0x0000000f00127202 */ /* 0x008fe20000000f00 */
[----:B------:R-:W-:Y:S01]  /*26cd0*/  IMAD.MOV.U32 R17, RZ, RZ, R14 ;  /* 0x000000ffff117224 */ /* 0x000fe200078e000e */
[----:B--2---:R-:W-:Y:S02]  /*26ce0*/  MOV R16, R13 ;  /* 0x0000000d00107202 */ /* 0x004fe40000000f00 */
[----:B------:R-:W4:Y:S04]  /*26cf0*/  LDL.LU R13, [R1+0x392c] ;  /* 0x00392c00010d7983 */ /* 0x000f280000300800 */
[----:B------:R-:W4:Y:S04]  /*26d00*/  LDL.LU R14, [R1+0x3928] ;  /* 0x00392800010e7983 */ /* 0x000f280000300800 */
[----:B------:R-:W4:Y:S04]  /*26d10*/  LDL.LU R15, [R1+0x3924] ;  /* 0x00392400010f7983 */ /* 0x000f280000300800 */
[----:B------:R-:W2:Y:S04]  /*26d20*/  LDL.LU R0, [R1+0x3920] ;  /* 0x0039200001007983 */ /* 0x000ea80000300800 */
[----:B------:R-:W-:Y:S04]  /*26d30*/  STL.64 [R1+0x38b8], R18 ;  /* 0x0038b81201007387 */ /* 0x000fe80000100a00 */
[----:B------:R0:W-:Y:S04]  /*26d40*/  STL.64 [R1+0x38b0], R16 ;  /* 0x0038b01001007387 */ /* 0x0001e80000100a00 */
[----:B0-----:R-:W3:Y:S04]  /*26d50*/  LDL.LU R16, [R1+0x90] ;  /* 0x0000900001107983 */ /* 0x001ee80000300800 */
[----:B------:R-:W3:Y:S04]  /*26d60*/  LDL.LU R17, [R1+0x94] ;  /* 0x0000940001117983 */ /* 0x000ee80000300800 */
[----:B------:R-:W2:Y:S04]  /*26d70*/  LDL.LU R18, [R1+0x98] ;  /* 0x0000980001127983 */ /* 0x000ea80000300800 */
[----:B------:R-:W2:Y:S01]  /*26d80*/  LDL.LU R19, [R1+0x9c] ;  /* 0x00009c0001137983 */ /* 0x000ea20000300800 */
[-C--:B----4-:R-:W-:Y:S03]  /*26d90*/  HMMA.16816.F32 R12, R12, R24.reuse, R8 ;  /* 0x000000180c0c723c */ /* 0x090fe60000001808 */
[----:B--2---:R-:W-:Y:S04]  /*26da0*/  STL.64 [R1+0x38d8], R18 ;  /* 0x0038d81201007387 */ /* 0x004fe80000100a00 */
[----:B---3--:R0:W-:Y:S04]  /*26db0*/  STL.64 [R1+0x38d0], R16 ;  /* 0x0038d01001007387 */ /* 0x0081e80000100a00 */
        /* <DEDUP_REMOVED lines=8> */
[----:B0-----:R-:W4:Y:S04]  /*26e40*/  LDL.LU R12, [R1+0x40] ;  /* 0x00004000010c7983 */ /* 0x001f280000300800 */
[----:B------:R-:W4:Y:S04]  /*26e50*/  LDL.LU R13, [R1+0x44] ;  /* 0x00004400010d7983 */ /* 0x000f280000300800 */
[----:B-1----:R-:W4:Y:S04]  /*26e60*/  LDL.LU R14, [R1+0x48] ;  /* 0x00004800010e7983 */ /* 0x002f280000300800 */
[----:B------:R-:W4:Y:S01]  /*26e70*/  LDL.LU R15, [R1+0x4c] ;  /* 0x00004c00010f7983 */ /* 0x000f220000300800 */
[----:B---3--:R-:W-:Y:S03]  /*26e80*/  HMMA.16816.F32 R8, R8, R24, R4 ;  /* 0x000000180808723c */ /* 0x008fe60000001804 */
        /* <DEDUP_REMOVED lines=9> */
[----:B------:R-:W2:Y:S01]  /*26f20*/  LDL.LU R3, [R1+0x38f8] ;  /* 0x0038f80001037983 */ /* 0x000ea20000300800 */
[----:B------:R-:W-:-:S03]  /*26f30*/  MOV R11, R27 ;  /* 0x0000001b000b7202 */ /* 0x000fc60000000f00 */
[----:B------:R-:W2:Y:S04]  /*26f40*/  LDL.LU R26, [R1+0x38f4] ;  /* 0x0038f400011a7983 */ /* 0x000ea80000300800 */
[----:B------:R-:W2:Y:S01]  /*26f50*/  LDL.LU R27, [R1+0x38f0] ;  /* 0x0038f000011b7983 */ /* 0x000ea20000300800 */
[----:B---3--:R-:W-:Y:S03]  /*26f60*/  HMMA.16816.F32 R4, R4, R24, R20 ;  /* 0x000000180404723c */ /* 0x008fe60000001814 */
[----:B------:R-:W2:Y:S04]  /*26f70*/  LDL.LU.64 R22, [R1+0x38e8] ;  /* 0x0038e80001167983 */ /* 0x000ea80000300a00 */
[----:B------:R-:W2:Y:S11]  /*26f80*/  LDL.LU.64 R20, [R1+0x38e0] ;  /* 0x0038e00001147983 */ /* 0x000eb60000300a00 */
[----:B------:R-:W-:Y:S05]  /*26f90*/  @!UPT UIADD3 URZ, URZ, URZ, URZ ;  /* 0x0000003f3f3ff290 */ /* 0x000fea000fffe03f */
[----:B------:R0:W-:Y:S04]  /*26fa0*/  STL.64 [R1+0x110], R4 ;  /* 0x0001100401007387 */ /* 0x0001e80000100a00 */
[----:B------:R-:W-:Y:S04]  /*26fb0*/  STL.64 [R1+0x118], R6 ;  /* 0x0001180601007387 */ /* 0x000fe80000100a00 */
[----:B0-----:R-:W3:Y:S04]  /*26fc0*/  LDL.LU R4, [R1+0x50] ;  /* 0x0000500001047983 */ /* 0x001ee80000300800 */
        /* <DEDUP_REMOVED lines=8> */
[----:B------:R-:W2:Y:S01]  /*27050*/  LDL.LU.64 R20, [R1+0x38c0] ;  /* 0x0038c00001147983 */ /* 0x000ea20000300a00 */
[----:B------:R-:W-:Y:S01]  /*27060*/  MOV R6, R3 ;  /* 0x0000000300067202 */ /* 0x000fe20000000f00 */
[----:B------:R-:W-:Y:S01]  /*27070*/  IMAD.MOV.U32 R7, RZ, RZ, R2 ;  /* 0x000000ffff077224 */ /* 0x000fe200078e0002 */
[-C--:B--2---:R-:W-:Y:S01]  /*27080*/  HMMA.16816.F32 R20, R20, R26.reuse, R16 ;  /* 0x0000001a1414723c */ /* 0x084fe20000001810 */
[----:B------:R-:W4:Y:S04]  /*27090*/  LDL.LU.64 R18, [R1+0x38b8] ;  /* 0x0038b80001127983 */ /* 0x000f280000300a00 */
[----:B------:R-:W4:Y:S11]  /*270a0*/  LDL.LU.64 R16, [R1+0x38b0] ;  /* 0x0038b00001107983 */ /* 0x000f360000300a00 */
[----:B------:R-:W-:Y:S07]  /*270b0*/  @!UPT UIADD3 URZ, URZ, URZ, URZ ;  /* 0x0000003f3f3ff290 */ /* 0x000fee000fffe03f */
[----:B------:R-:W-:Y:S04]  /*270c0*/  STL.64 [R1+0xd0], R20 ;  /* 0x0000d01401007387 */ /* 0x000fe80000100a00 */
[----:B------:R0:W-:Y:S04]  /*270d0*/  STL.64 [R1+0xd8], R22 ;  /* 0x0000d81601007387 */ /* 0x0001e80000100a00 */
[----:B0-----:R-:W2:Y:S01]  /*270e0*/  LDL.LU R23, [R1+0x38a8] ;  /* 0x0038a80001177983 */ /* 0x001ea20000300800 */
[-C--:B---3--:R-:W-:Y:S11]  /*270f0*/  HMMA.16816.F32 R8, R8, R26.reuse, R4 ;  /* 0x0000001a0808723c */ /* 0x088ff60000001804 */
[----:B------:R-:W-:Y:S11]  /*27100*/  @!UPT UIADD3 URZ, URZ, URZ, URZ ;  /* 0x0000003f3f3ff290 */ /* 0x000ff6000fffe03f */
[----:B------:R-:W-:Y:S01]  /*27110*/  @!UPT UIADD3 URZ, URZ, URZ, URZ ;  /* 0x0000003f3f3ff290 */ /* 0x000fe2000fffe03f */
[----:B------:R-:W-:Y:S04]  /*27120*/  STL.64 [R1+0x90], R8 ;  /* 0x0000900801007387 */ /* 0x000fe80000100a00 */
[----:B------:R-:W-:Y:S01]  /*27130*/  STL.64 [R1+0x98], R10 ;  /* 0x0000980a01007387 */ /* 0x000fe20000100a00 */
[----:B----4-:R-:W-:Y:S11]  /*27140*/  HMMA.16816.F32 R4, R16, R26, R12 ;  /* 0x0000001a1004723c */ /* 0x010ff6000000180c */
[----:B------:R-:W-:Y:S11]  /*27150*/  @!UPT UIADD3 URZ, URZ, URZ, URZ ;  /* 0x0000003f3f3ff290 */ /* 0x000ff6000fffe03f */
[----:B------:R-:W-:Y:S01]  /*27160*/  @!UPT UIADD3 URZ, URZ, URZ, URZ ;  /* 0x0000003f3f3ff290 */ /* 0x000fe2000fffe03f */
[----:B------:R-:W-:Y:S01]  /*27170*/  STL.64 [R1+0x50], R4 ;  /* 0x0000500401007387 */ /* 0x000fe20000100a00 */
[----:B------:R-:W-:Y:S02]  /*27180*/  MOV R3, R6 ;  /* 0x0000000600037202 */ /* 0x000fe40000000f00 */
[----:B------:R-:W-:Y:S02]  /*27190*/  MOV R2, R7 ;  /* 0x0000000700027202 */ /* 0x000fe40000000f00 */
[----:B--2---:R-:W0:Y:S04]  /*271a0*/  LDSM.16.MT88.4 R4, [R23+0x12000] ;  /* 0x012000001704783b */ /* 0x004e280000004200 */
[----:B------:R-:W-:Y:S04]  /*271b0*/  STL [R1+0x37a4], R2 ;  /* 0x0037a40201007387 */ /* 0x000fe80000100800 */
[----:B------:R1:W-:Y:S01]  /*271c0*/  STL [R1+0x37a0], R3 ;  /* 0x0037a00301007387 */ /* 0x0003e20000100800 */
[----:B0-----:R-:W-:Y:S01]  /*271d0*/  MOV R13, R4 ;  /* 0x00000004000d7202 */ /* 0x001fe20000000f00 */
[----:B------:R-:W-:Y:S01]  /*271e0*/  IMAD.MOV.U32 R12, RZ, RZ, R5 ;  /* 0x000000ffff0c7224 */ /* 0x000fe200078e0005 */
[----:B-1----:R-:W-:-:S02]  /*271f0*/  MOV R3, R6 ;  /* 0x0000000600037202 */ /* 0x002fc40000000f00 */
        /* <DEDUP_REMOVED lines=87> */
[----:B------:R0:W-:Y:S04]  /*27770*/  STL [R1+0x37b8], R0 ;  /* 0x0037b80001007387 */ /* 0x0001e80000100800 */
[----:B0-----:R-:W3:Y:S01]  /*27780*/  LDL R0, [R1+0xd78] ;  /* 0x000d780001007983 */ /* 0x001ee20000100800 */
[-C--:B--2---:R-:W-:Y:S03]  /*27790*/  HMMA.16816.F32 R4, R4, R26.reuse, R8 ;  /* 0x0000001a0404723c */ /* 0x084fe60000001808 */
[----:B------:R-:W2:Y:S04]  /*277a0*/  LDL.LU.64 R10, [R1+0x38a0] ;  /* 0x0038a000010a7983 */ /* 0x000ea80000300a00 */
[----:B------:R-:W2:Y:S11]  /*277b0*/  LDL.LU.64 R8, [R1+0x3898] ;  /* 0x0038980001087983 */ /* 0x000eb60000300a00 */
[----:B------:R-:W-:Y:S05]  /*277c0*/  @!UPT UIADD3 URZ, URZ, URZ, URZ ;  /* 0x0000003f3f3ff290 */ /* 0x000fea000fffe03f */
[----:B------:R-:W-:Y:S01]  /*277d0*/  STL [R1+0x40], R4 ;  /* 0x0000400401007387 */ /* 0x000fe20000100800 */
[----:B------:R-:W-:Y:S01]  /*277e0*/  IMAD.MOV.U32 R3, RZ, RZ, R6 ;  /* 0x000000ffff037224 */ /* 0x000fe200078e0006 */
[----:B------:R-:W-:Y:S02]  /*277f0*/  MOV R2, R5 ;  /* 0x0000000500027202 */ /* 0x000fe40000000f00 */
[----:B------:R0:W-:Y:S04]  /*27800*/  STL [R1+0x4c], R7 ;  /* 0x00004c0701007387 */ /* 0x0001e80000100800 */
[----:B0-----:R-:W2:Y:S04]  /*27810*/  LDL.LU.64 R6, [R1+0x3890] ;  /* 0x0038900001067983 */ /* 0x001ea80000300a00 */
[----:B------:R-:W2:Y:S04]  /*27820*/  LDL.LU.64 R4, [R1+0x3888] ;  /* 0x0038880001047983 */ /* 0x000ea80000300a00 */
        /* <DEDUP_REMOVED lines=50> */
[-C--:B--2---:R-:W-:Y:S11]  /*27b50*/  HMMA.16816.F32 R4, R20, R26.reuse, R4 ;  /* 0x0000001a1404723c */ /* 0x084ff60000001804 */
[----:B------:R-:W-:Y:S04]  /*27b60*/  @!UPT UIADD3 URZ, URZ, URZ, URZ ;  /* 0x0000003f3f3ff290 */ /* 0x000fe8000fffe03f */
[----:B------:R-:W-:Y:S04]  /*27b70*/  STL.64 [R1+0xc0], R12 ;  /* 0x0000c00c01007387 */ /* 0x000fe80000100a00 */
[----:B------:R-:W-:Y:S04]  /*27b80*/  STL.64 [R1+0xc8], R14 ;  /* 0x0000c80e01007387 */ /* 0x000fe80000100a00 */
[----:B------:R-:W-:Y:S01]  /*27b90*/  LDSM.16.MT88.4 R12, [R28+0x12100] ;  /* 0x012100001c0c783b */ /* 0x000fe20000004200 */
[----:B---3--:R-:W-:Y:S03]  /*27ba0*/  HMMA.16816.F32 R8, R16, R26, R8 ;  /* 0x0000001a1008723c */ /* 0x008fe60000001808 */
[----:B------:R-:W0:Y:S11]  /*27bb0*/  LDSM.16.MT88.4 R16, [R28+0x12080] ;  /* 0x012080001c10783b */ /* 0x000e360000004200 */
[----:B------:R-:W-:Y:S10]  /*27bc0*/  @!UPT UIADD3 URZ, URZ, URZ, URZ ;  /* 0x0000003f3f3ff290 */ /* 0x000ff4000fffe03f */
[----:B------:R-:W-:Y:S02]  /*27bd0*/  MOV R24, R11 ;  /* 0x0000000b00187202 */ /* 0x000fe40000000f00 */
[----:B------:R-:W-:Y:S01]  /*27be0*/  MOV R25, R10 ;  /* 0x0000000a00197202 */ /* 0x000fe20000000f00 */
[----:B------:R-:W-:Y:S04]  /*27bf0*/  STL.64 [R1+0xb0], R8 ;  /* 0x0000b00801007387 */ /* 0x000fe80000100a00 */
[----:B------:R-:W-:Y:S04]  /*27c00*/  STL [R1+0x37d8], R24 ;  /* 0x0037d81801007387 */ /* 0x000fe80000100800 */
[----:B------:R-:W-:Y:S04]  /*27c10*/  STL [R1+0x37c4], R25 ;  /* 0x0037c41901007387 */ /* 0x000fe80000100800 */
[----:B------:R-:W1:Y:S04]  /*27c20*/  LDSM.16.MT88.4 R8, [R28+0x12180] ;  /* 0x012180001c08783b */ /* 0x000e680000004200 */
[----:B0-----:R-:W-:Y:S04]  /*27c30*/  STL.64 [R1+0x37e8], R18 ;  /* 0x0037e81201007387 */ /* 0x001fe80000100a00 */
[----:B------:R-:W-:Y:S04]  /*27c40*/  STL.64 [R1+0x80], R4 ;  /* 0x0000800401007387 */ /* 0x000fe80000100a00 */
[----:B------:R-:W-:Y:S04]  /*27c50*/  STL.64 [R1+0x88], R6 ;  /* 0x0000880601007387 */ /* 0x000fe80000100a00 */
[----:B------:R-:W0:Y:S04]  /*27c60*/  LDSM.16.MT88.4 R4, [R29+0x14000] ;  /* 0x014000001d04783b */ /* 0x000e280000004200 */
[----:B------:R-:W-:Y:S04]  /*27c70*/  STL.64 [R1+0x37e0], R16 ;  /* 0x0037e01001007387 */ /* 0x000fe80000100a00 */
[----:B------:R-:W-:Y:S04]  /*27c80*/  STL.64 [R1+0x37d0], R14 ;  /* 0x0037d00e01007387 */ /* 0x000fe80000100a00 */
[----:B------:R2:W-:Y:S04]  /*27c90*/  STL.64 [R1+0x37c8], R12 ;  /* 0x0037c80c01007387 */ /* 0x0005e80000100a00 */
[----:B------:R-:W-:Y:S04]  /*27ca0*/  LDSM.16.MT88.4 R16, [R29+0x14100] ;  /* 0x014100001d10783b */ /* 0x000fe80000004200 */
[----:B-1----:R-:W-:Y:S04]  /*27cb0*/  STL.64 [R1+0x37b0], R10 ;  /* 0x0037b00a01007387 */ /* 0x002fe80000100a00 */
[----:B------:R-:W-:Y:S04]  /*27cc0*/  STL.64 [R1+0x37a8], R8 ;  /* 0x0037a80801007387 */ /* 0x000fe80000100a00 */
[----:B------:R-:W-:Y:S04]  /*27cd0*/  LDSM.16.MT88.4 R8, [R29+0x14080] ;  /* 0x014080001d08783b */ /* 0x000fe80000004200 */
[----:B0-----:R-:W-:Y:S01]  /*27ce0*/  STL.64 [R1+0x30], R4 ;  /* 0x0000300401007387 */ /* 0x001fe20000100a00 */
[----:B------:R-:W-:-:S03]  /*27cf0*/  IMAD.MOV.U32 R24, RZ, RZ, R7 ;  /* 0x000000ffff187224 */ /* 0x000fc600078e0007 */
[----:B------:R-:W-:Y:S04]  /*27d00*/  STL [R1+0x38], R6 ;  /* 0x0000380601007387 */ /* 0x000fe80000100800 */
[----:B------:R-:W0:Y:S04]  /*27d10*/  LDSM.16.M88.4 R4, [R0+0x40100] ;  /* 0x040100000004783b */ /* 0x000e280000000200 */
[----:B--2---:R-:W2:Y:S04]  /*27d20*/  LDL.LU R12, [R1+0x160] ;  /* 0x00016000010c7983 */ /* 0x004ea80000300800 */
[----:B------:R-:W2:Y:S04]  /*27d30*/  LDL.LU R13, [R1+0x164] ;  /* 0x00016400010d7983 */ /* 0x000ea80000300800 */
[----:B------:R-:W2:Y:S04]  /*27d40*/  LDL.LU R14, [R1+0x168] ;  /* 0x00016800010e7983 */ /* 0x000ea80000300800 */
[----:B------:R-:W2:Y:S04]  /*27d50*/  LDL.LU R15, [R1+0x16c] ;  /* 0x00016c00010f7983 */ /* 0x000ea80000300800 */
[----:B0-----:R0:W-:Y:S04]  /*27d60*/  STL [R1+0x364c], R6 ;  /* 0x00364c0601007387 */ /* 0x0011e80000100800 */
[----:B------:R1:W-:Y:S04]  /*27d70*/  STL [R1+0x3648], R7 ;  /* 0x0036480701007387 */ /* 0x0003e80000100800 */
[----:B------:R3:W-:Y:S01]  /*27d80*/  STL.64 [R1+0x3798], R4 ;  /* 0x0037980401007387 */ /* 0x0007e20000100a00 */
[----:B0-----:R-:W-:-:S02]  /*27d90*/  MOV R6, R9 ;  /* 0x0000000900067202 */ /* 0x001fc40000000f00 */
[----:B------:R-:W-:Y:S02]  /*27da0*/  MOV R9, R18 ;  /* 0x0000001200097202 */ /* 0x000fe40000000f00 */
[----:B-1----:R-:W-:Y:S01]  /*27db0*/  MOV R7, R8 ;  /* 0x0000000800077202 */ /* 0x002fe20000000f00 */
[----:B------:R-:W-:Y:S01]  /*27dc0*/  IMAD.MOV.U32 R8, RZ, RZ, R19 ;  /* 0x000000ffff087224 */ /* 0x000fe200078e0013 */
[----:B---3--:R-:W-:Y:S01]  /*27dd0*/  MOV R5, R10 ;  /* 0x0000000a00057202 */ /* 0x008fe20000000f00 */
[----:B------:R-:W-:Y:S01]  /*27de0*/  IMAD.MOV.U32 R4, RZ, RZ, R11 ;  /* 0x000000ffff047224 */ /* 0x000fe200078e000b */
[----:B------:R-:W-:Y:S02]  /*27df0*/  MOV R11, R16 ;  /* 0x00000010000b7202 */ /* 0x000fe40000000f00 */
[----:B------:R-:W-:Y:S02]  /*27e00*/  MOV R10, R17 ;  /* 0x00000011000a7202 */ /* 0x000fe40000000f00 */
[----:B------:R-:W0:Y:S02]  /*27e10*/  LDSM.16.MT88.4 R16, [R29+0x14180] ;  /* 0x014180001d10783b */ /* 0x000e240000004200 */
[----:B0-----:R-:W-:Y:S01]  /*27e20*/  MOV R2, R18 ;  /* 0x0000001200027202 */ /* 0x001fe20000000f00 */
[----:B------:R-:W-:Y:S01]  /*27e30*/  IMAD.MOV.U32 R0, RZ, RZ, R19 ;  /* 0x000000ffff007224 */ /* 0x000fe200078e0013 */
[----:B------:R-:W-:Y:S01]  /*27e40*/  MOV R25, R16 ;  /* 0x0000001000197202 */ /* 0x000fe20000000f00 */
[----:B------:R-:W2:Y:S01]  /*27e50*/  LDL.LU.64 R18, [R1+0x37e8] ;  /* 0x0037e80001127983 */ /* 0x000ea20000300a00 */
[----:B------:R-:W-:-:S03]  /*27e60*/  MOV R3, R17 ;  /* 0x0000001100037202 */ /* 0x000fc60000000f00 */
[----:B------:R-:W2:Y:S01]  /*27e70*/  LDL.LU.64 R16, [R1+0x37e0] ;  /* 0x0037e00001107983 */ /* 0x000ea20000300a00 */
[----:B------:R-:W-:-:S06]  /*27e80*/  LOP3.LUT R23, R29, 0x20, RZ, 0x3c, !PT ;  /* 0x000000201d177812 */ /* 0x000fcc00078e3cff */
        /* <DEDUP_REMOVED lines=21> */
[----:B------:R0:W-:Y:S04]  /*27fe0*/  STL.64 [R1+0x3780], R22 ;  /* 0x0037801601007387 */ /* 0x0001e80000100a00 */
[----:B------:R1:W-:Y:S01]  /*27ff0*/  STL.64 [R1+0x3778], R20 ;  /* 0x0037781401007387 */ /* 0x0003e20000100a00 */
[----:B0-----:R-:W-:-:S03]  /*28000*/  MOV R23, R24 ;  /* 0x0000001800177202 */ /* 0x001fc60000000f00 */
[----:B-1----:R-:W3:Y:S04]  /*28010*/  LDL.LU R20, [R1+0x30] ;  /* 0x0000300001147983 */ /* 0x002ee80000300800 */
[----:B------:R-:W3:Y:S04]  /*28020*/  LDL.LU R21, [R1+0x34] ;  /* 0x0000340001157983 */ /* 0x000ee80000300800 */
[----:B------:R-:W3:Y:S04]  /*28030*/  LDL.LU R22, [R1+0x38] ;  /* 0x0000380001167983 */ /* 0x000ee80000300800 */
[----:B------:R-:W3:Y:S01]  /*28040*/  LDL.LU R24, [R1+0x37d8] ;  /* 0x0037d80001187983 */ /* 0x000ee20000300800 */
[----:B--2---:R-:W-:Y:S03]  /*28050*/  HMMA.16816.F32 R16, R16, R26, R12 ;  /* 0x0000001a1010723c */ /* 0x004fe6000000180c */
[----:B------:R-:W3:Y:S04]  /*28060*/  LDL.LU.64 R14, [R1+0x37d0] ;  /* 0x0037d000010e7983 */ /* 0x000ee80000300a00 */
[----:B------:R-:W3:Y:S11]  /*28070*/  LDL.LU.64 R12, [R1+0x37c8] ;  /* 0x0037c800010c7983 */ /* 0x000ef60000300a00 */
[----:B------:R-:W-:Y:S05]  /*28080*/  @!UPT UIADD3 URZ, URZ, URZ, URZ ;  /* 0x0000003f3f3ff290 */ /* 0x000fea000fffe03f */
[----:B------:R0:W-:Y:S04]  /*28090*/  STL.64 [R1+0x70], R16 ;  /* 0x0000701001007387 */ /* 0x0001e80000100a00 */
[----:B------:R1:W-:Y:S01]  /*280a0*/  STL.64 [R1+0x78], R18 ;  /* 0x0000781201007387 */ /* 0x0003e20000100a00 */
[----:B0-----:R-:W-:-:S03]  /*280b0*/  MOV R16, R25 ;  /* 0x0000001900107202 */ /* 0x001fc60000000f00 */
[----:B------:R-:W2:Y:S01]  /*280c0*/  LDL.LU R25, [R1+0x37c4] ;  /* 0x0037c40001197983 */ /* 0x000ea20000300800 */
[----:B------:R-:W-:Y:S01]  /*280d0*/  MOV R17, R3 ;  /* 0x0000000300117202 */ /* 0x000fe20000000f00 */
[----:B-1----:R-:W-:Y:S01]  /*280e0*/  IMAD.MOV.U32 R18, RZ, RZ, R2 ;  /* 0x000000ffff127224 */ /* 0x002fe200078e0002 */
[----:B------:R-:W-:Y:S01]  /*280f0*/  MOV R19, R0 ;  /* 0x0000000000137202 */ /* 0x000fe20000000f00 */
        /* <DEDUP_REMOVED lines=26> */
[----:B0-----:R-:W3:Y:S01]  /*282a0*/  LDL.LU R12, [R1+0x40] ;  /* 0x00004000010c7983 */ /* 0x001ee20000300800 */
[----:B------:R-:W-:-:S03]  /*282b0*/  MOV R13, R2 ;  /* 0x00000002000d7202 */ /* 0x000fc60000000f00 */
[----:B------:R-:W2:Y:S01]  /*282c0*/  LDL.LU R2, [R1+0x37a4] ;  /* 0x0037a40001027983 */ /* 0x000ea20000300800 */
[----:B-1----:R-:W-:-:S03]  /*282d0*/  MOV R14, R3 ;  /* 0x00000003000e7202 */ /* 0x002fc60000000f00 */
[----:B------:R-:W2:Y:S04]  /*282e0*/  LDL.LU R3, [R1+0x37a0] ;  /* 0x0037a00001037983 */ /* 0x000ea80000300800 */
[----:B------:R-:W3:Y:S01]  /*282f0*/  LDL.LU R15, [R1+0x4c] ;  /* 0x00004c00010f7983 */ /* 0x000ee20000300800 */
[----:B----4-:R-:W-:Y:S03]  /*28300*/  HMMA.16816.F32 R8, R8, R26, R4 ;  /* 0x0000001a0808723c */ /* 0x010fe60000001804 */
[----:B------:R-:W4:Y:S11]  /*28310*/  LDL.LU.64 R4, [R1+0x3798] ;  /* 0x0037980001047983 */ /* 0x000f360000300a00 */
[----:B------:R-:W-:Y:S09]  /*28320*/  @!UPT UIADD3 URZ, URZ, URZ, URZ ;  /* 0x0000003f3f3ff290 */ /* 0x000ff2000fffe03f */
[----:B------:R0:W-:Y:S04]  /*28330*/  STL.64 [R1+0x120], R8 ;  /* 0x0001200801007387 */ /* 0x0001e80000100a00 */
[----:B------:R2:W-:Y:S04]  /*28340*/  STL.64 [R1+0x128], R10 ;  /* 0x0001280a01007387 */ /* 0x0005e80000100a00 */
[----:B0-----:R-:W3:Y:S04]  /*28350*/  LDL.LU R8, [R1+0x50] ;  /* 0x0000500001087983 */ /* 0x001ee80000300800 */
[----:B------:R-:W3:Y:S01]  /*28360*/  LDL.LU R9, [R1+0x54] ;  /* 0x0000540001097983 */ /* 0x000ee20000300800 */
[----:B--2---:R-:W-:Y:S01]  /*28370*/  IMAD.MOV.U32 R10, RZ, RZ, R3 ;  /* 0x000000ffff0a7224 */ /* 0x004fe200078e0003 */
[----:B------:R-:W-:Y:S01]  /*28380*/  MOV R11, R2 ;  /* 0x00000002000b7202 */ /* 0x000fe20000000f00 */
[-C--:B----4-:R-:W-:Y:S01]  /*28390*/  HMMA.16816.F32 R20, R20, R4.reuse, R16 ;  /* 0x000000041414723c */ /* 0x090fe20000001810 */
[----:B------:R-:W2:Y:S04]  /*283a0*/  LDL.LU.64 R18, [R1+0x3790] ;  /* 0x0037900001127983 */ /* 0x000ea80000300a00 */
[----:B------:R-:W2:Y:S11]  /*283b0*/  LDL.LU.64 R16, [R1+0x3788] ;  /* 0x0037880001107983 */ /* 0x000eb60000300a00 */
[----:B------:R-:W-:Y:S07]  /*283c0*/  @!UPT UIADD3 URZ, URZ, URZ, URZ ;  /* 0x0000003f3f3ff290 */ /* 0x000fee000fffe03f */
        /* <DEDUP_REMOVED lines=19> */
[----:B------:R0:W-:Y:S01]  /*28500*/  STL.64 [R1+0xd0], R20 ;  /* 0x0000d01401007387 */ /* 0x0001e20000100a00 */
[----:B------:R-:W-:Y:S01]  /*28510*/  IMAD.MOV.U32 R2, RZ, RZ, R22 ;  /* 0x000000ffff027224 */ /* 0x000fe200078e0016 */
[----:B------:R-:W-:Y:S02]  /*28520*/  MOV R3, R23 ;  /* 0x0000001700037202 */ /* 0x000fe40000000f00 */
[----:B------:R-:W2:Y:S04]  /*28530*/  LDL.LU.64 R22, [R1+0x3740] ;  /* 0x0037400001167983 */ /* 0x000ea80000300a00 */
[----:B0-----:R-:W2:Y:S04]  /*28540*/  LDL.LU.64 R20, [R1+0x3738] ;  /* 0x0037380001147983 */ /* 0x001ea80000300a00 */
[----:B------:R-:W-:Y:S04]  /*28550*/  STL [R1+0x3674], R3 ;  /* 0x0036740301007387 */ /* 0x000fe80000100800 */
[----:B------:R-:W-:Y:S01]  /*28560*/  STL [R1+0x3670], R2 ;  /* 0x0036700201007387 */ /* 0x000fe20000100800 */
[-C--:B---3--:R-:W-:Y:S11]  /*28570*/  HMMA.16816.F32 R8, R16, R4.reuse, R8 ;  /* 0x000000041008723c */ /* 0x088ff60000001808 */
[----:B------:R-:W-:Y:S11]  /*28580*/  @!UPT UIADD3 URZ, URZ, URZ, URZ ;  /* 0x0000003f3f3ff290 */ /* 0x000ff6000fffe03f */
[----:B------:R-:W-:Y:S01]  /*28590*/  @!UPT UIADD3 URZ, URZ, URZ, URZ ;  /* 0x0000003f3f3ff290 */ /* 0x000fe2000fffe03f */
[----:B------:R-:W-:Y:S04]  /*285a0*/  STL.64 [R1+0xa0], R8 ;  /* 0x0000a00801007387 */ /* 0x000fe80000100a00 */
[----:B------:R2:W-:Y:S02]  /*285b0*/  STL.64 [R1+0xa8], R10 ;  /* 0x0000a80a01007387 */ /* 0x0005e40000100a00 */
[----:B--2---:R-:W-:Y:S01]  /*285c0*/  HMMA.16816.F32 R8, R20, R4, R12 ;  /* 0x000000041408723c */ /* 0x004fe2000000180c */
[----:B------:R-:W-:Y:S11]  /*285d0*/  LOP3.LUT R19, R29, 0x20, RZ, 0x3c, !PT ;  /* 0x000000201d137812 */ /* 0x000ff600078e3cff */
[----:B------:R-:W-:Y:S11]  /*285e0*/  @!UPT UIADD3 URZ, URZ, URZ, URZ ;  /* 0x0000003f3f3ff290 */ /* 0x000ff6000fffe03f */
[----:B------:R-:W-:Y:S01]  /*285f0*/  STL.64 [R1+0x90], R8 ;  /* 0x0000900801007387 */ /* 0x000fe20000100a00 */
[----:B------:R-:W-:Y:S02]  /*28600*/  MOV R3, R10 ;  /* 0x0000000a00037202 */ /* 0x000fe40000000f00 */
[----:B------:R-:W-:Y:S02]  /*28610*/  MOV R2, R11 ;  /* 0x0000000b00027202 */ /* 0x000fe40000000f00 */
[----:B------:R-:W0:Y:S04]  /*28620*/  LDSM.16.MT88.4 R8, [R19+0x14080] ;  /* 0x014080001308783b */ /* 0x000e280000004200 */
[----:B------:R-:W-:Y:S04]  /*28630*/  STL [R1+0x367c], R2 ;  /* 0x00367c0201007387 */ /* 0x000fe80000100800 */
        /* <DEDUP_REMOVED lines=10> */
[----:B------:R-:W0:Y:S02]  /*286e0*/  LDSM.16.MT88.4 R8, [R19+0x14180] ;  /* 0x014180001308783b */ /* 0x000e240000004200 */
[----:B0-----:R-:W-:Y:S01]  /*286f0*/  IMAD.MOV.U32 R19, RZ, RZ, R8 ;  /* 0x000000ffff137224 */ /* 0x001fe200078e0008 */
[----:B------:R-:W-:Y:S02]  /*28700*/  MOV R18, R9 ;  /* 0x0000000900127202 */ /* 0x000fe40000000f00 */
[----:B------:R-:W-:Y:S02]  /*28710*/  MOV R17, R10 ;  /* 0x0000000a00117202 */ /* 0x000fe40000000f00 */
[----:B------:R-:W-:Y:S02]  /*28720*/  MOV R16, R11 ;  /* 0x0000000b00107202 */ /* 0x000fe40000000f00 */
[----:B------:R-:W0:Y:S02]  /*28730*/  LDSM.16.MT88.4 R8, [R0+0x14000] ;  /* 0x014000000008783b */ /* 0x000e240000004200 */
[----:B0-----:R-:W-:Y:S01]  /*28740*/  IMAD.MOV.U32 R23, RZ, RZ, R8 ;  /* 0x000000ffff177224 */ /* 0x001fe200078e0008 */
[----:B------:R-:W-:-:S02]  /*28750*/  MOV R22, R9 ;  /* 0x0000000900167202 */ /* 0x000fc40000000f00 */
[----:B------:R-:W-:Y:S02]  /*28760*/  MOV R21, R10 ;  /* 0x0000000a00157202 */ /* 0x000fe40000000f00 */
[----:B------:R-:W-:Y:S02]  /*28770*/  MOV R20, R11 ;  /* 0x0000000b00147202 */ /* 0x000fe40000000f00 */
[----:B------:R-:W0:Y:S04]  /*28780*/  LDSM.16.MT88.4 R8, [R0+0x14080] ;  /* 0x014080000008783b */ /* 0x000e280000004200 */
[----:B0-----:R0:W-:Y:S04]  /*28790*/  STL.64 [R1+0x36c0], R10 ;  /* 0x0036c00a01007387 */ /* 0x0011e80000100a00 */
[----:B------:R1:W-:Y:S01]  /*287a0*/  STL.64 [R1+0x36b8], R8 ;  /* 0x0036b80801007387 */ /* 0x0003e20000100a00 */
[----:B0-----:R-:W-:-:S02]  /*287b0*/  MOV R10, R21 ;  /* 0x00000015000a7202 */ /* 0x001fc40000000f00 */
        /* <DEDUP_REMOVED lines=44> */
[----:B------:R-:W-:Y:S01]  /*28a80*/  IMAD.MOV.U32 R8, RZ, RZ, R7 ;  /* 0x000000ffff087224 */ /* 0x000fe200078e0007 */
[----:B------:R-:W-:-:S02]  /*28a90*/  MOV R9, R6 ;  /* 0x0000000600097202 */ /* 0x000fc40000000f00 */
        /* <DEDUP_REMOVED lines=67> */
[----:B------:R-:W4:Y:S01]  /*28ed0*/  LDL.LU.64 R16, [R1+0x3698] ;  /* 0x0036980001107983 */ /* 0x000f220000300a00 */
[----:B------:R-:W-:Y:S01]  /*28ee0*/  IMAD.MOV.U32 R22, RZ, RZ, R25 ;  /* 0x000000ffff167224 */ /* 0x000fe200078e0019 */
[----:B------:R-:W-:-:S02]  /*28ef0*/  MOV R23, R24 ;  /* 0x0000001800177202 */ /* 0x000fc40000000f00 */
[----:B------:R-:W2:Y:S11]  /*28f00*/  LDSM.16.MT88.4 R24, [R28+0x14080] ;  /* 0x014080001c18783b */ /* 0x000eb60000004200 */
[----:B------:R-:W-:Y:S01]  /*28f10*/  @!UPT UIADD3 URZ, URZ, URZ, URZ ;  /* 0x0000003f3f3ff290 */ /* 0x000fe2000fffe03f */
        /* <DEDUP_REMOVED lines=1202> */
[----:B--2---:R-:W-:Y:S01]  /*2da40*/  STL.64 [R1+0x3108], R22 ;  /* 0x0031081601007387 */ /* 0x004fe20000100a00 */
[----:B------:R0:W-:Y:S03]  /*2da50*/  STL.64 [R1+0x3100], R20 ;  /* 0x0031001401007387 */ /* 0x0001e60000100a00 */
[----:B0-----:R-:W2:Y:S01]  /*2da60*/  LDL.LU R20, [R1+0xd0] ;  /* 0x0000d00001147983 */ /* 0x001ea20000300800 */
[----:B------:R-:W2:Y:S02]  /*2da70*/  LDL.LU R21, [R1+0xd4] ;  /* 0x0000d40001157983 */ /* 0x000ea40000300800 */
[----:B------:R-:W2:Y:S02]  /*2da80*/  LDL.LU R22, [R1+0xd8] ;  /* 0x0000d80001167983 */ /* 0x000ea40000300800 */
[----:B------:R-:W2:Y:S01]  /*2da90*/  LDL.LU R23, [R1+0xdc] ;  /* 0x0000dc0001177983 */ /* 0x000ea20000300800 */
[----:B------:R-:W3:Y:S01]  /*2daa0*/  LDL.LU.64 R14, [R1+0x3158] ;  /* 0x00315800010e7983 */ /* 0x000ee20000300a00 */
[----:B------:R-:W2:Y:S09]  /*2dab0*/  LDL.LU.64 R12, [R1+0x3150] ;  /* 0x00315000010c7983 */ /* 0x000eb20000300a00 */
[----:B------:R-:W-:Y:S02]  /*2dac0*/  STL.64 [R1+0x60], R16 ;  /* 0x0000601001007387 */ /* 0x000fe40000100a00 */
[----:B------:R3:W-:Y:S01]  /*2dad0*/  STL [R1+0x68], R18 ;  /* 0x0000681201007387 */ /* 0x0007e20000100800 */
[----:B------:R-:W-:Y:S01]  /*2dae0*/  MOV R29, R19 ;  /* 0x00000013001d7202 */ /* 0x000fe20000000f00 */
[----:B------:R-:W-:Y:S01]  /*2daf0*/  MOV R19, R0 ;  /* 0x0000000000137202 */ /* 0x000fe20000000f00 */
[----:B---3--:R-:W-:-:S02]  /*2db00*/  MOV R18, R15 ;  /* 0x0000000f00127202 */ /* 0x008fc40000000f00 */
[----:B--2---:R-:W-:Y:S01]  /*2db10*/  MOV R16, R13 ;  /* 0x0000000d00107202 */ /* 0x004fe20000000f00 */
[----:B------:R-:W-:Y:S01]  /*2db20*/  IMAD.MOV.U32 R17, RZ, RZ, R14 ;  /* 0x000000ffff117224 */ /* 0x000fe200078e000e */
[----:B------:R-:W4:Y:S01]  /*2db30*/  LDL.LU R13, [R1+0x314c] ;  /* 0x00314c00010d7983 */ /* 0x000f220000300800 */
[----:B------:R-:W4:Y:S02]  /*2db40*/  LDL.LU R14, [R1+0x3148] ;  /* 0x00314800010e7983 */ /* 0x000f240000300800 */
[----:B------:R-:W4:Y:S02]  /*2db50*/  LDL.LU R15, [R1+0x3144] ;  /* 0x00314400010f7983 */ /* 0x000f240000300800 */
[----:B------:R-:W2:Y:S01]  /*2db60*/  LDL.LU R0, [R1+0x3140] ;  /* 0x0031400001007983 */ /* 0x000ea20000300800 */
[----:B------:R-:W-:Y:S01]  /*2db70*/  STL.64 [R1+0x30d8], R18 ;  /* 0x0030d81201007387 */ /* 0x000fe20000100a00 */
[----:B------:R0:W-:Y:S03]  /*2db80*/  STL.64 [R1+0x30d0], R16 ;  /* 0x0030d01001007387 */ /* 0x0001e60000100a00 */
[----:B0-----:R-:W3:Y:S01]  /*2db90*/  LDL.LU R16, [R1+0x90] ;  /* 0x0000900001107983 */ /* 0x001ee20000300800 */
[----:B------:R-:W3:Y:S02]  /*2dba0*/  LDL.LU R17, [R1+0x94] ;  /* 0x0000940001117983 */ /* 0x000ee40000300800 */
[----:B------:R-:W2:Y:S02]  /*2dbb0*/  LDL.LU R18, [R1+0x98] ;  /* 0x0000980001127983 */ /* 0x000ea40000300800 */
[----:B------:R-:W2:Y:S01]  /*2dbc0*/  LDL.LU R19, [R1+0x9c] ;  /* 0x00009c0001137983 */ /* 0x000ea20000300800 */
[-C--:B----4-:R-:W-:Y:S01]  /*2dbd0*/  HMMA.16816.F32 R12, R12, R24.reuse, R8 ;  /* 0x000000180c0c723c */ /* 0x090fe20000001808 */
[----:B--2---:R-:W-:Y:S01]  /*2dbe0*/  STL.64 [R1+0x30f8], R18 ;  /* 0x0030f81201007387 */ /* 0x004fe20000100a00 */
[----:B---3--:R0:W-:Y:S03]  /*2dbf0*/  STL.64 [R1+0x30f0], R16 ;  /* 0x0030f01001007387 */ /* 0x0081e60000100a00 */
[----:B0-----:R-:W2:Y:S01]  /*2dc00*/  LDL.LU R16, [R1+0xb0] ;  /* 0x0000b00001107983 */ /* 0x001ea20000300800 */
[----:B------:R-:W2:Y:S02]  /*2dc10*/  LDL.LU R17, [R1+0xb4] ;  /* 0x0000b40001117983 */ /* 0x000ea40000300800 */
[----:B------:R-:W2:Y:S02]  /*2dc20*/  LDL.LU R18, [R1+0xb8] ;  /* 0x0000b80001127983 */ /* 0x000ea40000300800 */
[----:B------:R-:W2:Y:S01]  /*2dc30*/  LDL.LU R19, [R1+0xbc] ;  /* 0x0000bc0001137983 */ /* 0x000ea20000300800 */
[----:B------:R-:W3:Y:S01]  /*2dc40*/  LDL.LU.64 R10, [R1+0x3138] ;  /* 0x00313800010a7983 */ /* 0x000ee20000300a00 */
[----:B------:R-:W3:Y:S11]  /*2dc50*/  LDL.LU.64 R8, [R1+0x3130] ;  /* 0x0031300001087983 */ /* 0x000ef60000300a00 */
[----:B------:R0:W-:Y:S02]  /*2dc60*/  STL.64 [R1+0x160], R12 ;  /* 0x0001600c01007387 */ /* 0x0001e40000100a00 */
[----:B------:R1:W-:Y:S01]  /*2dc70*/  STL.64 [R1+0x168], R14 ;  /* 0x0001680e01007387 */ /* 0x0003e20000100a00 */
[----:B0-----:R-:W4:Y:S01]  /*2dc80*/  LDL.LU R12, [R1+0x40] ;  /* 0x00004000010c7983 */ /* 0x001f220000300800 */
[----:B------:R-:W4:Y:S02]  /*2dc90*/  LDL.LU R13, [R1+0x44] ;  /* 0x00004400010d7983 */ /* 0x000f240000300800 */
[----:B-1----:R-:W4:Y:S02]  /*2dca0*/  LDL.LU R14, [R1+0x48] ;  /* 0x00004800010e7983 */ /* 0x002f240000300800 */
[----:B------:R-:W4:Y:S01]  /*2dcb0*/  LDL.LU R15, [R1+0x4c] ;  /* 0x00004c00010f7983 */ /* 0x000f220000300800 */
[-C--:B---3--:R-:W-:Y:S01]  /*2dcc0*/  HMMA.16816.F32 R8, R8, R24.reuse, R4 ;  /* 0x000000180808723c */ /* 0x088fe20000001804 */
[----:B------:R-:W3:Y:S01]  /*2dcd0*/  LDL.LU.64 R6, [R1+0x3128] ;  /* 0x0031280001067983 */ /* 0x000ee20000300a00 */
[----:B------:R-:W3:Y:S11]  /*2dce0*/  LDL.LU.64 R4, [R1+0x3120] ;  /* 0x0031200001047983 */ /* 0x000ef60000300a00 */
[----:B------:R-:W-:Y:S10]  /*2dcf0*/  @!UPT UIADD3 URZ, URZ, URZ, URZ ;  /* 0x0000003f3f3ff290 */ /* 0x000ff4000fffe03f */
[----:B------:R0:W-:Y:S01]  /*2dd00*/  STL.64 [R1+0x140], R8 ;  /* 0x0001400801007387 */ /* 0x0001e20000100a00 */
[----:B------:R1:W-:Y:S01]  /*2dd10*/  STL.64 [R1+0x148], R10 ;  /* 0x0001480a01007387 */ /* 0x0003e20000100a00 */
[----:B0-----:R-:W-:Y:S01]  /*2dd20*/  MOV R8, R2 ;  /* 0x0000000200087202 */ /* 0x001fe20000000f00 */
[----:B------:R-:W-:Y:S01]  /*2dd30*/  IMAD.MOV.U32 R9, RZ, RZ, R3 ;  /* 0x000000ffff097224 */ /* 0x000fe200078e0003 */
[----:B------:R-:W2:Y:S01]  /*2dd40*/  LDL.LU R2, [R1+0x311c] ;  /* 0x00311c0001027983 */ /* 0x000ea20000300800 */
[----:B------:R-:W2:Y:S01]  /*2dd50*/  LDL.LU R3, [R1+0x3118] ;  /* 0x0031180001037983 */ /* 0x000ea20000300800 */
[----:B-1----:R-:W-:Y:S02]  /*2dd60*/  MOV R10, R26 ;  /* 0x0000001a000a7202 */ /* 0x002fe40000000f00 */
[----:B------:R-:W-:Y:S01]  /*2dd70*/  MOV R11, R27 ;  /* 0x0000001b000b7202 */ /* 0x000fe20000000f00 */
[----:B------:R-:W2:Y:S01]  /*2dd80*/  LDL.LU R26, [R1+0x3114] ;  /* 0x00311400011a7983 */ /* 0x000ea20000300800 */
[----:B------:R-:W2:Y:S01]  /*2dd90*/  LDL.LU R27, [R1+0x3110] ;  /* 0x00311000011b7983 */ /* 0x000ea20000300800 */
[----:B---3--:R-:W-:Y:S02]  /*2dda0*/  HMMA.16816.F32 R4, R4, R24, R20 ;  /* 0x000000180404723c */ /* 0x008fe40000001814 */
[----:B------:R-:W2:Y:S01]  /*2ddb0*/  LDL.LU.64 R22, [R1+0x3108] ;  /* 0x0031080001167983 */ /* 0x000ea20000300a00 */
[----:B------:R-:W2:Y:S11]  /*2ddc0*/  LDL.LU.64 R20, [R1+0x3100] ;  /* 0x0031000001147983 */ /* 0x000eb60000300a00 */
[----:B------:R-:W-:Y:S09]  /*2ddd0*/  @!UPT UIADD3 URZ, URZ, URZ, URZ ;  /* 0x0000003f3f3ff290 */ /* 0x000ff2000fffe03f */
[----:B------:R0:W-:Y:S01]  /*2dde0*/  STL.64 [R1+0x110], R4 ;  /* 0x0001100401007387 */ /* 0x0001e20000100a00 */
[----:B------:R-:W-:Y:S03]  /*2ddf0*/  STL.64 [R1+0x118], R6 ;  /* 0x0001180601007387 */ /* 0x000fe60000100a00 */
[----:B0-----:R-:W3:Y:S01]  /*2de00*/  LDL.LU R4, [R1+0x50] ;  /* 0x0000500001047983 */ /* 0x001ee20000300800 */
[----:B------:R-:W3:Y:S01]  /*2de10*/  LDL.LU R5, [R1+0x54] ;  /* 0x0000540001057983 */ /* 0x000ee20000300800 */
[-C--:B--2---:R-:W-:Y:S02]  /*2de20*/  HMMA.16816.F32 R20, R20, R26.reuse, R16 ;  /* 0x0000001a1414723c */ /* 0x084fe40000001810 */
[----:B------:R-:W2:Y:S01]  /*2de30*/  LDL.LU.64 R18, [R1+0x30f8] ;  /* 0x0030f80001127983 */ /* 0x000ea20000300a00 */
[----:B------:R-:W2:Y:S11]  /*2de40*/  LDL.LU.64 R16, [R1+0x30f0] ;  /* 0x0030f00001107983 */ /* 0x000eb60000300a00 */
[----:B------:R-:W-:Y:S09]  /*2de50*/  @!UPT UIADD3 URZ, URZ, URZ, URZ ;  /* 0x0000003f3f3ff290 */ /* 0x000ff2000fffe03f */
[----:B------:R-:W-:Y:S01]  /*2de60*/  STL.64 [R1+0xf0], R20 ;  /* 0x0000f01401007387 */ /* 0x000fe20000100a00 */
[----:B------:R0:W-:Y:S03]  /*2de70*/  STL.64 [R1+0xf8], R22 ;  /* 0x0000f81601007387 */ /* 0x0001e60000100a00 */
[----:B0-----:R-:W2:Y:S01]  /*2de80*/  LDL.LU.64 R22, [R1+0x30e8] ;  /* 0x0030e80001167983 */ /* 0x001ea20000300a00 */
[----:B------:R-:W2:Y:S01]  /*2de90*/  LDL.LU.64 R20, [R1+0x30e0] ;  /* 0x0030e00001147983 */ /* 0x000ea20000300a00 */
[----:B------:R-:W-:Y:S01]  /*2dea0*/  MOV R6, R3 ;  /* 0x0000000300067202 */ /* 0x000fe20000000f00 */
[----:B------:R-:W-:Y:S01]  /*2deb0*/  IMAD.MOV.U32 R7, RZ, RZ, R2 ;  /* 0x000000ffff077224 */ /* 0x000fe200078e0002 */
[-C--:B--2---:R-:W-:Y:S01]  /*2dec0*/  HMMA.16816.F32 R20, R20, R26.reuse, R16 ;  /* 0x0000001a1414723c */ /* 0x084fe20000001810 */
[----:B------:R-:W4:Y:S01]  /*2ded0*/  LDL.LU.64 R18, [R1+0x30d8] ;  /* 0x0030d80001127983 */ /* 0x000f220000300a00 */
[----:B------:R-:W4:Y:S11]  /*2dee0*/  LDL.LU.64 R16, [R1+0x30d0] ;  /* 0x0030d00001107983 */ /* 0x000f360000300a00 */
[----:B------:R-:W-:Y:S10]  /*2def0*/  @!UPT UIADD3 URZ, URZ, URZ, URZ ;  /* 0x0000003f3f3ff290 */ /* 0x000ff4000fffe03f */
[----:B------:R-:W-:Y:S01]  /*2df00*/  STL.64 [R1+0xd0], R20 ;  /* 0x0000d01401007387 */ /* 0x000fe20000100a00 */
[----:B------:R0:W-:Y:S03]  /*2df10*/  STL.64 [R1+0xd8], R22 ;  /* 0x0000d81601007387 */ /* 0x0001e60000100a00 */
[----:B0-----:R-:W2:Y:S01]  /*2df20*/  LDL.LU R23, [R1+0x30c8] ;  /* 0x0030c80001177983 */ /* 0x001ea20000300800 */
[-C--:B---3--:R-:W-:Y:S11]  /*2df30*/  HMMA.16816.F32 R8, R8, R26.reuse, R4 ;  /* 0x0000001a0808723c */ /* 0x088ff60000001804 */
[----:B------:R-:W-:Y:S11]  /*2df40*/  @!UPT UIADD3 URZ, URZ, URZ, URZ ;  /* 0x0000003f3f3ff290 */ /* 0x000ff6000fffe03f */
[----:B------:R-:W-:Y:S01]  /*2df50*/  @!UPT UIADD3 URZ, URZ, URZ, URZ ;  /* 0x0000003f3f3ff290 */ /* 0x000fe2000fffe03f */
[----:B------:R-:W-:Y:S01]  /*2df60*/  STL.64 [R1+0x90], R8 ;  /* 0x0000900801007387 */ /* 0x000fe20000100a00 */
        /* <DEDUP_REMOVED lines=8> */
[----:B------:R-:W-:Y:S01]  /*2dff0*/  STL [R1+0x2fc4], R2 ;  /* 0x002fc40201007387 */ /* 0x000fe20000100800 */
        /* <DEDUP_REMOVED lines=21> */
[----:B0-----:R0:W-:Y:S01]  /*2e150*/  STL.64 [R1+0x3050], R6 ;  /* 0x0030500601007387 */ /* 0x0011e20000100a00 */
[----:B------:R1:W-:Y:S01]  /*2e160*/  STL.64 [R1+0x3048], R4 ;  /* 0x0030480401007387 */ /* 0x0003e20000100a00 */
[----:B0-----:R-:W-:-:S02]  /*2e170*/  MOV R6, R19 ;  /* 0x0000001300067202 */ /* 0x001fc40000000f00 */
[----:B------:R-:W-:Y:S02]  /*2e180*/  MOV R7, R18 ;  /* 0x0000001200077202 */ /* 0x000fe40000000f00 */
[----:B-1----:R-:W-:Y:S01]  /*2e190*/  MOV R4, R21 ;  /* 0x0000001500047202 */ /* 0x002fe20000000f00 */
[----:B------:R-:W-:Y:S02]  /*2e1a0*/  IMAD.MOV.U32 R5, RZ, RZ, R20 ;  /* 0x000000ffff057224 */ /* 0x000fe400078e0014 */
[----:B------:R-:W-:Y:S04]  /*2e1b0*/  LDSM.16.MT88.4 R20, [R28+0x1e000] ;  /* 0x01e000001c14783b */ /* 0x000fe80000004200 */
[----:B------:R0:W-:Y:S01]  /*2e1c0*/  STL.64 [R1+0x3070], R6 ;  /* 0x0030700601007387 */ /* 0x0001e20000100a00 */
[----:B------:R1:W-:Y:S01]  /*2e1d0*/  STL.64 [R1+0x3068], R4 ;  /* 0x0030680401007387 */ /* 0x0003e20000100a00 */
[----:B0-----:R-:W-:-:S02]  /*2e1e0*/  MOV R6, R9 ;  /* 0x0000000900067202 */ /* 0x001fc40000000f00 */
[----:B-1----:R-:W-:Y:S01]  /*2e1f0*/  MOV R4, R11 ;  /* 0x0000000b00047202 */ /* 0x002fe20000000f00 */
[----:B------:R-:W-:Y:S01]  /*2e200*/  IMAD.MOV.U32 R5, RZ, RZ, R10 ;  /* 0x000000ffff057224 */ /* 0x000fe200078e000a */
[----:B------:R-:W-:Y:S02]  /*2e210*/  MOV R7, R8 ;  /* 0x0000000800077202 */ /* 0x000fe40000000f00 */
[----:B------:R-:W0:Y:S04]  /*2e220*/  LDSM.16.MT88.4 R8, [R0+0x1e080] ;  /* 0x01e080000008783b */ /* 0x000e280000004200 */
[----:B------:R-:W-:Y:S01]  /*2e230*/  STL.64 [R1+0x3090], R6 ;  /* 0x0030900601007387 */ /* 0x000fe20000100a00 */
[----:B------:R-:W-:Y:S03]  /*2e240*/  STL.64 [R1+0x3088], R4 ;  /* 0x0030880401007387 */ /* 0x000fe60000100a00 */
[----:B0-----:R-:W-:Y:S01]  /*2e250*/  STL.64 [R1+0x3040], R10 ;  /* 0x0030400a01007387 */ /* 0x001fe20000100a00 */
[----:B------:R0:W-:Y:S03]  /*2e260*/  STL.64 [R1+0x3038], R8 ;  /* 0x0030380801007387 */ /* 0x0001e60000100a00 */
[----:B0-----:R-:W2:Y:S01]  /*2e270*/  LDL.LU R8, [R1+0xc0] ;  /* 0x0000c00001087983 */ /* 0x001ea20000300800 */
[----:B------:R-:W2:Y:S02]  /*2e280*/  LDL.LU R9, [R1+0xc4] ;  /* 0x0000c40001097983 */ /* 0x000ea40000300800 */
[----:B------:R-:W3:Y:S02]  /*2e290*/  LDL.LU R10, [R1+0xc8] ;  /* 0x0000c800010a7983 */ /* 0x000ee40000300800 */
[----:B------:R-:W3:Y:S01]  /*2e2a0*/  LDL.LU R11, [R1+0xcc] ;  /* 0x0000cc00010b7983 */ /* 0x000ee20000300800 */
[----:B------:R-:W-:-:S02]  /*2e2b0*/  MOV R6, R15 ;  /* 0x0000000f00067202 */ /* 0x000fc40000000f00 */
[----:B------:R-:W-:Y:S02]  /*2e2c0*/  MOV R7, R14 ;  /* 0x0000000e00077202 */ /* 0x000fe40000000f00 */
[----:B------:R-:W-:Y:S01]  /*2e2d0*/  MOV R4, R17 ;  /* 0x0000001100047202 */ /* 0x000fe20000000f00 */
[----:B------:R-:W-:Y:S02]  /*2e2e0*/  IMAD.MOV.U32 R5, RZ, RZ, R16 ;  /* 0x000000ffff057224 */ /* 0x000fe400078e0010 */
[----:B------:R-:W-:Y:S04]  /*2e2f0*/  LDSM.16.MT88.4 R16, [R0+0x1e180] ;  /* 0x01e180000010783b */ /* 0x000fe80000004200 */
[----:B------:R-:W-:Y:S01]  /*2e300*/  STL.64 [R1+0x30b0], R6 ;  /* 0x0030b00601007387 */ /* 0x000fe20000100a00 */
[----:B------:R-:W-:Y:S03]  /*2e310*/  STL.64 [R1+0x30a8], R4 ;  /* 0x0030a80401007387 */ /* 0x000fe60000100a00 */
[----:B---3--:R-:W-:Y:S01]  /*2e320*/  STL.64 [R1+0x3060], R10 ;  /* 0x0030600a01007387 */ /* 0x008fe20000100a00 */
[----:B--2---:R0:W-:Y:S03]  /*2e330*/  STL.64 [R1+0x3058], R8 ;  /* 0x0030580801007387 */ /* 0x0041e60000100a00 */
[----:B0-----:R-:W2:Y:S01]  /*2e340*/  LDL.LU R8, [R1+0xe0] ;  /* 0x0000e00001087983 */ /* 0x001ea20000300800 */
[----:B------:R-:W2:Y:S02]  /*2e350*/  LDL.LU R9, [R1+0xe4] ;  /* 0x0000e40001097983 */ /* 0x000ea40000300800 */
[----:B------:R-:W3:Y:S02]  /*2e360*/  LDL.LU R10, [R1+0xe8] ;  /* 0x0000e800010a7983 */ /* 0x000ee40000300800 */
[----:B------:R-:W3:Y:S02]  /*2e370*/  LDL.LU R11, [R1+0xec] ;  /* 0x0000ec00010b7983 */ /* 0x000ee40000300800 */
        /* <DEDUP_REMOVED lines=11> */
[----:B------:R-:W3:Y:S01]  /*2e430*/  LDL.LU R11, [R1+0x12c] ;  /* 0x00012c00010b7983 */ /* 0x000ee20000300800 */
[----:B------:R-:W-:Y:S01]  /*2e440*/  MOV R4, R13 ;  /* 0x0000000d00047202 */ /* 0x000fe20000000f00 */
[----:B------:R-:W-:-:S02]  /*2e450*/  IMAD.MOV.U32 R5, RZ, RZ, R12 ;  /* 0x000000ffff057224 */ /* 0x000fc400078e000c */
[----:B------:R-:W0:Y:S04]  /*2e460*/  LDSM.16.MT88.4 R12, [R0+0x1e100] ;  /* 0x01e10000000c783b */ /* 0x000e280000004200 */
[----:B---3--:R-:W-:Y:S01]  /*2e470*/  STL.64 [R1+0x30c0], R10 ;  /* 0x0030c00a01007387 */ /* 0x008fe20000100a00 */
[----:B--2---:R1:W-:Y:S03]  /*2e480*/  STL.64 [R1+0x30b8], R8 ;  /* 0x0030b80801007387 */ /* 0x0043e60000100a00 */
[----:B-1----:R-:W2:Y:S01]  /*2e490*/  LDL.LU R8, [R1+0x130] ;  /* 0x0001300001087983 */ /* 0x002ea20000300800 */
[----:B------:R-:W2:Y:S02]  /*2e4a0*/  LDL.LU R9, [R1+0x134] ;  /* 0x0001340001097983 */ /* 0x000ea40000300800 */
[----:B------:R-:W2:Y:S02]  /*2e4b0*/  LDL.LU R10, [R1+0x138] ;  /* 0x00013800010a7983 */ /* 0x000ea40000300800 */
[----:B------:R-:W2:Y:S01]  /*2e4c0*/  LDL.LU R11, [R1+0x13c] ;  /* 0x00013c00010b7983 */ /* 0x000ea20000300800 */
[----:B------:R-:W-:-:S02]  /*2e4d0*/  MOV R6, R3 ;  /* 0x0000000300067202 */ /* 0x000fc40000000f00 */
[----:B------:R-:W-:Y:S01]  /*2e4e0*/  MOV R7, R2 ;  /* 0x0000000200077202 */ /* 0x000fe20000000f00 */
[----:B0-----:R-:W-:Y:S01]  /*2e4f0*/  STL.64 [R1+0x3028], R14 ;  /* 0x0030280e01007387 */ /* 0x001fe20000100a00 */
[----:B------:R0:W-:Y:S03]  /*2e500*/  STL.64 [R1+0x3020], R12 ;  /* 0x0030200c01007387 */ /* 0x0001e60000100a00 */
[----:B0-----:R-:W3:Y:S01]  /*2e510*/  LDL.LU R12, [R1+0xa0] ;  /* 0x0000a000010c7983 */ /* 0x001ee20000300800 */
[----:B------:R-:W3:Y:S02]  /*2e520*/  LDL.LU R13, [R1+0xa4] ;  /* 0x0000a400010d7983 */ /* 0x000ee40000300800 */
[----:B------:R-:W3:Y:S02]  /*2e530*/  LDL.LU R14, [R1+0xa8] ;  /* 0x0000a800010e7983 */ /* 0x000ee40000300800 */
[----:B------:R-:W3:Y:S01]  /*2e540*/  LDL.LU R15, [R1+0xac] ;  /* 0x0000ac00010f7983 */ /* 0x000ee20000300800 */
[----:B------:R-:W-:Y:S01]  /*2e550*/  STL.64 [R1+0x3018], R18 ;  /* 0x0030181201007387 */ /* 0x000fe20000100a00 */
[----:B------:R0:W-:Y:S03]  /*2e560*/  STL.64 [R1+0x3010], R16 ;  /* 0x0030101001007387 */ /* 0x0001e60000100a00 */
[----:B0-----:R-:W4:Y:S01]  /*2e570*/  LDL.LU R16, [R1+0x80] ;  /* 0x0000800001107983 */ /* 0x001f220000300800 */
[----:B------:R-:W4:Y:S02]  /*2e580*/  LDL.LU R17, [R1+0x84] ;  /* 0x0000840001117983 */ /* 0x000f240000300800 */
[----:B------:R-:W4:Y:S02]  /*2e590*/  LDL.LU R18, [R1+0x88] ;  /* 0x0000880001127983 */ /* 0x000f240000300800 */
[----:B------:R-:W4:Y:S01]  /*2e5a0*/  LDL.LU R19, [R1+0x8c] ;  /* 0x00008c0001137983 */ /* 0x000f220000300800 */
[----:B------:R0:W-:Y:S04]  /*2e5b0*/  STL [R1+0x2fd8], R0 ;  /* 0x002fd80001007387 */ /* 0x0001e80000100800 */
[----:B0-----:R-:W3:Y:S01]  /*2e5c0*/  LDL R0, [R1+0xa90] ;  /* 0x000a900001007983 */ /* 0x001ee20000100800 */
[-C--:B--2---:R-:W-:Y:S03]  /*2e5d0*/  HMMA.16816.F32 R4, R4, R26.reuse, R8 ;  /* 0x0000001a0404723c */ /* 0x084fe60000001808 */
[----:B------:R-:W2:Y:S01]  /*2e5e0*/  LDL.LU.64 R10, [R1+0x30c0] ;  /* 0x0030c000010a7983 */ /* 0x000ea20000300a00 */
[----:B------:R-:W2:Y:S11]  /*2e5f0*/  LDL.LU.64 R8, [R1+0x30b8] ;  /* 0x0030b80001087983 */ /* 0x000eb60000300a00 */
[----:B------:R-:W-:Y:S08]  /*2e600*/  @!UPT UIADD3 URZ, URZ, URZ, URZ ;  /* 0x0000003f3f3ff290 */ /* 0x000ff0000fffe03f */
[----:B------:R-:W-:Y:S01]  /*2e610*/  STL [R1+0x40], R4 ;  /* 0x0000400401007387 */ /* 0x000fe20000100800 */
[----:B------:R0:W-:Y:S02]  /*2e620*/  STL [R1+0x4c], R7 ;  /* 0x00004c0701007387 */ /* 0x0001e40000100800 */
[----:B------:R-:W-:Y:S01]  /*2e630*/  IMAD.MOV.U32 R3, RZ, RZ, R6 ;  /* 0x000000ffff037224 */ /* 0x000fe200078e0006 */
[----:B------:R-:W-:Y:S01]  /*2e640*/  MOV R2, R5 ;  /* 0x0000000500027202 */ /* 0x000fe20000000f00 */
[----:B0-----:R-:W2:Y:S01]  /*2e650*/  LDL.LU.64 R6, [R1+0x30b0] ;  /* 0x0030b00001067983 */ /* 0x001ea20000300a00 */
[----:B------:R-:W2:Y:S02]  /*2e660*/  LDL.LU.64 R4, [R1+0x30a8] ;  /* 0x0030a80001047983 */ /* 0x000ea40000300a00 */
[----:B------:R-:W-:Y:S02]  /*2e670*/  STL [R1+0x2fe0], R3 ;  /* 0x002fe00301007387 */ /* 0x000fe40000100800 */
[----:B------:R-:W-:Y:S01]  /*2e680*/  STL [R1+0x2fdc], R2 ;  /* 0x002fdc0201007387 */ /* 0x000fe20000100800 */
[-C--:B--2---:R-:W-:Y:S01]  /*2e690*/  HMMA.16816.F32 R4, R4, R26.reuse, R8 ;  /* 0x0000001a0404723c */ /* 0x084fe20000001808 */
[----:B------:R-:W2:Y:S01]  /*2e6a0*/  LDL.LU.64 R10, [R1+0x30a0] ;  /* 0x0030a000010a7983 */ /* 0x000ea20000300a00 */
[----:B------:R-:W2:Y:S11]  /*2e6b0*/  LDL.LU.64 R8, [R1+0x3098] ;  /* 0x0030980001087983 */ /* 0x000eb60000300a00 */
[----:B------:R-:W-:Y:S10]  /*2e6c0*/  @!UPT UIADD3 URZ, URZ, URZ, URZ ;  /* 0x0000003f3f3ff290 */ /* 0x000ff4000fffe03f */
[----:B------:R-:W-:Y:S01]  /*2e6d0*/  STL.64 [R1+0x170], R4 ;  /* 0x0001700401007387 */ /* 0x000fe20000100a00 */
[----:B------:R0:W-:Y:S03]  /*2e6e0*/  STL.64 [R1+0x178], R6 ;  /* 0x0001780601007387 */ /* 0x0001e60000100a00 */
[----:B0-----:R-:W2:Y:S01]  /*2e6f0*/  LDL.LU.64 R6, [R1+0x3090] ;  /* 0x0030900001067983 */ /* 0x001ea20000300a00 */
[----:B------:R-:W2:Y:S02]  /*2e700*/  LDL.LU.64 R4, [R1+0x3088] ;  /* 0x0030880001047983 */ /* 0x000ea40000300a00 */
        /* <DEDUP_REMOVED lines=17> */
[----:B------:R-:W3:Y:S01]  /*2e820*/  LDL.LU.64 R10, [R1+0x3040] ;  /* 0x00304000010a7983 */ /* 0x000ee20000300a00 */
[----:B------:R-:W3:Y:S11]  /*2e830*/  LDL.LU.64 R8, [R1+0x3038] ;  /* 0x0030380001087983 */ /* 0x000ef60000300a00 */
[----:B------:R-:W-:Y:S10]  /*2e840*/  @!UPT UIADD3 URZ, URZ, URZ, URZ ;  /* 0x0000003f3f3ff290 */ /* 0x000ff4000fffe03f */
[----:B------:R0:W-:Y:S01]  /*2e850*/  STL.64 [R1+0x100], R4 ;  /* 0x0001000401007387 */ /* 0x0001e20000100a00 */
[----:B------:R1:W-:Y:S03]  /*2e860*/  STL.64 [R1+0x108], R6 ;  /* 0x0001080601007387 */ /* 0x0003e60000100a00 */
[----:B0-----:R-:W2:Y:S01]  /*2e870*/  LDL.LU R4, [R1+0x60] ;  /* 0x0000600001047983 */ /* 0x001ea20000300800 */
[----:B------:R-:W2:Y:S02]  /*2e880*/  LDL.LU R5, [R1+0x64] ;  /* 0x0000640001057983 */ /* 0x000ea40000300800 */
[----:B-1----:R-:W2:Y:S01]  /*2e890*/  LDL.LU R6, [R1+0x68] ;  /* 0x0000680001067983 */ /* 0x002ea20000300800 */
[----:B------:R-:W-:Y:S02]  /*2e8a0*/  MOV R7, R29 ;  /* 0x0000001d00077202 */ /* 0x000fe40000000f00 */
[----:B------:R-:W2:Y:S01]  /*2e8b0*/  LDL.LU R29, [R1+0x3030] ;  /* 0x00303000011d7983 */ /* 0x000ea20000300800 */
[-C--:B---3--:R-:W-:Y:S03]  /*2e8c0*/  HMMA.16816.F32 R8, R8, R26.reuse, R12 ;  /* 0x0000001a0808723c */ /* 0x088fe6000000180c */
[----:B------:R-:W4:Y:S01]  /*2e8d0*/  LDL.LU.64 R14, [R1+0x3028] ;  /* 0x00302800010e7983 */ /* 0x000f220000300a00 */
[----:B------:R-:W4:Y:S11]  /*2e8e0*/  LDL.LU.64 R12, [R1+0x3020] ;  /* 0x00302000010c7983 */ /* 0x000f360000300a00 */
[----:B------:R-:W-:Y:S08]  /*2e8f0*/  @!UPT UIADD3 URZ, URZ, URZ, URZ ;  /* 0x0000003f3f3ff290 */ /* 0x000ff0000fffe03f */
[----:B------:R0:W-:Y:S01]  /*2e900*/  STL.64 [R1+0xe0], R8 ;  /* 0x0000e00801007387 */ /* 0x0001e20000100a00 */
[----:B------:R1:W-:Y:S03]  /*2e910*/  STL.64 [R1+0xe8], R10 ;  /* 0x0000e80a01007387 */ /* 0x0003e60000100a00 */
[----:B0-----:R-:W3:Y:S01]  /*2e920*/  LDL.LU R8, [R1+0x70] ;  /* 0x0000700001087983 */ /* 0x001ee20000300800 */
[----:B------:R-:W3:Y:S02]  /*2e930*/  LDL.LU R9, [R1+0x74] ;  /* 0x0000740001097983 */ /* 0x000ee40000300800 */
[----:B-1----:R-:W3:Y:S02]  /*2e940*/  LDL.LU R10, [R1+0x78] ;  /* 0x00007800010a7983 */ /* 0x002ee40000300800 */
[----:B------:R-:W3:Y:S01]  /*2e950*/  LDL.LU R11, [R1+0x7c] ;  /* 0x00007c00010b7983 */ /* 0x000ee20000300800 */
[-C--:B----4-:R-:W-:Y:S01]  /*2e960*/  HMMA.16816.F32 R12, R12, R26.reuse, R16 ;  /* 0x0000001a0c0c723c */ /* 0x090fe20000001810 */
[----:B------:R-:W3:Y:S01]  /*2e970*/  LDL.LU.64 R18, [R1+0x3018] ;  /* 0x0030180001127983 */ /* 0x000ee20000300a00 */
[----:B------:R-:W3:Y:S06]  /*2e980*/  LDL.LU.64 R16, [R1+0x3010] ;  /* 0x0030100001107983 */ /* 0x000eec0000300a00 */
[-C--:B--2---:R-:W-:Y:S11]  /*2e990*/  HMMA.16816.F32 R4, R20, R26.reuse, R4 ;  /* 0x0000001a1404723c */ /* 0x084ff60000001804 */
[----:B------:R-:W-:Y:S04]  /*2e9a0*/  @!UPT UIADD3 URZ, URZ, URZ, URZ ;  /* 0x0000003f3f3ff290 */ /* 0x000fe8000fffe03f */
[----:B------:R-:W-:Y:S01]  /*2e9b0*/  STL.64 [R1+0xc0], R12 ;  /* 0x0000c00c01007387 */ /* 0x000fe20000100a00 */
[----:B------:R-:W-:Y:S02]  /*2e9c0*/  STL.64 [R1+0xc8], R14 ;  /* 0x0000c80e01007387 */ /* 0x000fe40000100a00 */
[----:B------:R-:W-:Y:S01]  /*2e9d0*/  LDSM.16.MT88.4 R12, [R28+0x1e100] ;  /* 0x01e100001c0c783b */ /* 0x000fe20000004200 */
[----:B---3--:R-:W-:Y:S01]  /*2e9e0*/  HMMA.16816.F32 R8, R16, R26, R8 ;  /* 0x0000001a1008723c */ /* 0x008fe20000001808 */
[----:B------:R-:W0:Y:S11]  /*2e9f0*/  LDSM.16.MT88.4 R16, [R28+0x1e080] ;  /* 0x01e080001c10783b */ /* 0x000e360000004200 */
[----:B------:R-:W-:Y:S11]  /*2ea00*/  @!UPT UIADD3 URZ, URZ, URZ, URZ ;  /* 0x0000003f3f3ff290 */ /* 0x000ff6000fffe03f */
[----:B------:R-:W-:Y:S01]  /*2ea10*/  @!UPT UIADD3 URZ, URZ, URZ, URZ ;  /* 0x0000003f3f3ff290 */ /* 0x000fe2000fffe03f */
[----:B------:R-:W-:Y:S02]  /*2ea20*/  MOV R24, R11 ;  /* 0x0000000b00187202 */ /* 0x000fe40000000f00 */
[----:B------:R-:W-:Y:S01]  /*2ea30*/  MOV R25, R10 ;  /* 0x0000000a00197202 */ /* 0x000fe20000000f00 */
[----:B------:R-:W-:Y:S02]  /*2ea40*/  STL.64 [R1+0xb0], R8 ;  /* 0x0000b00801007387 */ /* 0x000fe40000100a00 */
[----:B------:R-:W-:Y:S02]  /*2ea50*/  STL [R1+0x2ff8], R24 ;  /* 0x002ff81801007387 */ /* 0x000fe40000100800 */
[----:B------:R-:W1:Y:S01]  /*2ea60*/  LDSM.16.MT88.4 R8, [R28+0x1e180] ;  /* 0x01e180001c08783b */ /* 0x000e620000004200 */
[----:B------:R-:W-:Y:S04]  /*2ea70*/  STL [R1+0x2fe4], R25 ;  /* 0x002fe41901007387 */ /* 0x000fe80000100800 */
[----:B0-----:R-:W-:Y:S01]  /*2ea80*/  STL.64 [R1+0x3008], R18 ;  /* 0x0030081201007387 */ /* 0x001fe20000100a00 */
[----:B------:R-:W-:Y:S02]  /*2ea90*/  STL.64 [R1+0x80], R4 ;  /* 0x0000800401007387 */ /* 0x000fe40000100a00 */
[----:B------:R-:W-:Y:S02]  /*2eaa0*/  STL.64 [R1+0x88], R6 ;  /* 0x0000880601007387 */ /* 0x000fe40000100a00 */
[----:B------:R-:W0:Y:S04]  /*2eab0*/  LDSM.16.MT88.4 R4, [R29+0x20000] ;  /* 0x020000001d04783b */ /* 0x000e280000004200 */
[----:B------:R-:W-:Y:S01]  /*2eac0*/  STL.64 [R1+0x3000], R16 ;  /* 0x0030001001007387 */ /* 0x000fe20000100a00 */
[----:B------:R-:W-:Y:S02]  /*2ead0*/  STL.64 [R1+0x2ff0], R14 ;  /* 0x002ff00e01007387 */ /* 0x000fe40000100a00 */
[----:B------:R2:W-:Y:S02]  /*2eae0*/  STL.64 [R1+0x2fe8], R12 ;  /* 0x002fe80c01007387 */ /* 0x0005e40000100a00 */
[----:B------:R-:W-:Y:S01]  /*2eaf0*/  LDSM.16.MT88.4 R16, [R29+0x20100] ;  /* 0x020100001d10783b */ /* 0x000fe20000004200 */
[----:B-1----:R-:W-:Y:S03]  /*2eb00*/  STL.64 [R1+0x2fd0], R10 ;  /* 0x002fd00a01007387 */ /* 0x002fe60000100a00 */
[----:B------:R-:W-:Y:S02]  /*2eb10*/  STL.64 [R1+0x2fc8], R8 ;  /* 0x002fc80801007387 */ /* 0x000fe40000100a00 */
[----:B------:R-:W-:Y:S01]  /*2eb20*/  LDSM.16.MT88.4 R8, [R29+0x20080] ;  /* 0x020080001d08783b */ /* 0x000fe20000004200 */
[----:B0-----:R-:W-:Y:S03]  /*2eb30*/  STL.64 [R1+0x30], R4 ;  /* 0x0000300401007387 */ /* 0x001fe60000100a00 */
[----:B------:R-:W-:Y:S02]  /*2eb40*/  STL [R1+0x38], R6 ;  /* 0x0000380601007387 */ /* 0x000fe40000100800 */
[----:B------:R-:W-:-:S02]  /*2eb50*/  IMAD.MOV.U32 R24, RZ, RZ, R7 ;  /* 0x000000ffff187224 */ /* 0x000fc400078e0007 */
[----:B--2---:R-:W2:Y:S01]  /*2eb60*/  LDL.LU R12, [R1+0x160] ;  /* 0x00016000010c7983 */ /* 0x004ea20000300800 */
[----:B------:R-:W0:Y:S04]  /*2eb70*/  LDSM.16.M88.4 R4, [R0+0x40200] ;  /* 0x040200000004783b */ /* 0x000e280000000200 */
[----:B------:R-:W2:Y:S01]  /*2eb80*/  LDL.LU R13, [R1+0x164] ;  /* 0x00016400010d7983 */ /* 0x000ea20000300800 */
[----:B------:R-:W2:Y:S02]  /*2eb90*/  LDL.LU R14, [R1+0x168] ;  /* 0x00016800010e7983 */ /* 0x000ea40000300800 */
[----:B------:R-:W2:Y:S01]  /*2eba0*/  LDL.LU R15, [R1+0x16c] ;  /* 0x00016c00010f7983 */ /* 0x000ea20000300800 */
[----:B0-----:R0:W-:Y:S01]  /*2ebb0*/  STL [R1+0x2e6c], R6 ;  /* 0x002e6c0601007387 */ /* 0x0011e20000100800 */
[----:B------:R1:W-:Y:S02]  /*2ebc0*/  STL [R1+0x2e68], R7 ;  /* 0x002e680701007387 */ /* 0x0003e40000100800 */
[----:B------:R3:W-:Y:S01]  /*2ebd0*/  STL.64 [R1+0x2fb8], R4 ;  /* 0x002fb80401007387 */ /* 0x0007e20000100a00 */
[----:B0-----:R-:W-:-:S02]  /*2ebe0*/  MOV R6, R9 ;  /* 0x0000000900067202 */ /* 0x001fc40000000f00 */
[----:B-1----:R-:W-:Y:S01]  /*2ebf0*/  MOV R7, R8 ;  /* 0x0000000800077202 */ /* 0x002fe20000000f00 */
[----:B------:R-:W-:Y:S02]  /*2ec00*/  MOV R9, R18 ;  /* 0x0000001200097202 */ /* 0x000fe40000000f00 */
        /* <DEDUP_REMOVED lines=8> */
[----:B------:R-:W-:-:S02]  /*2ec90*/  MOV R25, R16 ;  /* 0x0000001000197202 */ /* 0x000fc40000000f00 */
[----:B------:R-:W-:Y:S01]  /*2eca0*/  MOV R3, R17 ;  /* 0x0000001100037202 */ /* 0x000fe20000000f00 */
[----:B------:R-:W2:Y:S01]  /*2ecb0*/  LDL.LU.64 R18, [R1+0x3008] ;  /* 0x0030080001127983 */ /* 0x000ea20000300a00 */
[----:B------:R-:W2:Y:S01]  /*2ecc0*/  LDL.LU.64 R16, [R1+0x3000] ;  /* 0x0030000001107983 */ /* 0x000ea20000300a00 */
[----:B------:R-:W-:-:S06]  /*2ecd0*/  LOP3.LUT R23, R29, 0x20, RZ, 0x3c, !PT ;  /* 0x000000201d177812 */ /* 0x000fcc00078e3cff */
[----:B------:R-:W0:Y:S04]  /*2ece0*/  LDSM.16.MT88.4 R20, [R23+0x20000] ;  /* 0x020000001714783b */ /* 0x000e280000004200 */
[----:B0-----:R0:W-:Y:S01]  /*2ecf0*/  STL.64 [R1+0x2f60], R22 ;  /* 0x002f601601007387 */ /* 0x0011e20000100a00 */
[----:B------:R1:W-:Y:S01]  /*2ed00*/  STL.64 [R1+0x2f58], R20 ;  /* 0x002f581401007387 */ /* 0x0003e20000100a00 */
[----:B0-----:R-:W-:Y:S01]  /*2ed10*/  MOV R22, R9 ;  /* 0x0000000900167202 */ /* 0x001fe20000000f00 */
[----:B------:R-:W-:Y:S01]  /*2ed20*/  IMAD.MOV.U32 R23, RZ, RZ, R8 ;  /* 0x000000ffff177224 */ /* 0x000fe200078e0008 */
[----:B-1----:R-:W-:Y:S02]  /*2ed30*/  MOV R20, R11 ;  /* 0x0000000b00147202 */ /* 0x002fe40000000f00 */
[----:B------:R-:W-:-:S02]  /*2ed40*/  MOV R21, R10 ;  /* 0x0000000a00157202 */ /* 0x000fc40000000f00 */
[----:B------:R0:W-:Y:S03]  /*2ed50*/  STL.64 [R1+0x2f80], R22 ;  /* 0x002f801601007387 */ /* 0x0001e60000100a00 */
[----:B------:R1:W-:Y:S02]  /*2ed60*/  STL.64 [R1+0x2f78], R20 ;  /* 0x002f781401007387 */ /* 0x0003e40000100a00 */
[----:B------:R-:W3:Y:S02]  /*2ed70*/  LDL.LU R8, [R1+0x140] ;  /* 0x0001400001087983 */ /* 0x000ee40000300800 */
[----:B------:R-:W3:Y:S01]  /*2ed80*/  LDL.LU R9, [R1+0x144] ;  /* 0x0001440001097983 */ /* 0x000ee20000300800 */
[----:B------:R-:W3:Y:S01]  /*2ed90*/  LDL.LU R10, [R1+0x148] ;  /* 0x00014800010a7983 */ /* 0x000ee20000300800 */
[----:B------:R-:W3:Y:S01]  /*2eda0*/  LDL.LU R11, [R1+0x14c] ;  /* 0x00014c00010b7983 */ /* 0x000ee20000300800 */
[----:B0-----:R-:W-:Y:S01]  /*2edb0*/  MOV R22, R5 ;  /* 0x0000000500167202 */ /* 0x001fe20000000f00 */
[----:B------:R-:W-:Y:S01]  /*2edc0*/  IMAD.MOV.U32 R23, RZ, RZ, R4 ;  /* 0x000000ffff177224 */ /* 0x000fe200078e0004 */
[----:B-1----:R-:W-:-:S02]  /*2edd0*/  MOV R20, R7 ;  /* 0x0000000700147202 */ /* 0x002fc40000000f00 */
[----:B------:R-:W-:Y:S01]  /*2ede0*/  MOV R21, R6 ;  /* 0x0000000600157202 */ /* 0x000fe20000000f00 */
[----:B------:R-:W4:Y:S01]  /*2edf0*/  LDL.LU R4, [R1+0x110] ;  /* 0x0001100001047983 */ /* 0x000f220000300800 */
[----:B------:R-:W4:Y:S02]  /*2ee00*/  LDL.LU R5, [R1+0x114] ;  /* 0x0001140001057983 */ /* 0x000f240000300800 */
[----:B------:R-:W4:Y:S02]  /*2ee10*/  LDL.LU R6, [R1+0x118] ;  /* 0x0001180001067983 */ /* 0x000f240000300800 */
[----:B------:R-:W4:Y:S01]  /*2ee20*/  LDL.LU R7, [R1+0x11c] ;  /* 0x00011c0001077983 */ /* 0x000f220000300800 */
[----:B------:R-:W-:Y:S01]  /*2ee30*/  STL.64 [R1+0x2fa0], R22 ;  /* 0x002fa01601007387 */ /* 0x000fe20000100a00 */
[----:B------:R0:W-:Y:S03]  /*2ee40*/  STL.64 [R1+0x2f98], R20 ;  /* 0x002f981401007387 */ /* 0x0001e60000100a00 */
[----:B0-----:R-:W3:Y:S01]  /*2ee50*/  LDL.LU R20, [R1+0x30] ;  /* 0x0000300001147983 */ /* 0x001ee20000300800 */
[----:B------:R-:W3:Y:S02]  /*2ee60*/  LDL.LU R21, [R1+0x34] ;  /* 0x0000340001157983 */ /* 0x000ee40000300800 */
[----:B------:R-:W3:Y:S01]  /*2ee70*/  LDL.LU R22, [R1+0x38] ;  /* 0x0000380001167983 */ /* 0x000ee20000300800 */
[----:B------:R-:W-:-:S02]  /*2ee80*/  MOV R23, R24 ;  /* 0x0000001800177202 */ /* 0x000fc40000000f00 */
[----:B------:R-:W3:Y:S01]  /*2ee90*/  LDL.LU R24, [R1+0x2ff8] ;  /* 0x002ff80001187983 */ /* 0x000ee20000300800 */
[-C--:B--2---:R-:W-:Y:S03]  /*2eea0*/  HMMA.16816.F32 R16, R16, R26.reuse, R12 ;  /* 0x0000001a1010723c */ /* 0x084fe6000000180c */
[----:B------:R-:W3:Y:S01]  /*2eeb0*/  LDL.LU.64 R14, [R1+0x2ff0] ;  /* 0x002ff000010e7983 */ /* 0x000ee20000300a00 */
[----:B------:R-:W3:Y:S11]  /*2eec0*/  LDL.LU.64 R12, [R1+0x2fe8] ;  /* 0x002fe800010c7983 */ /* 0x000ef60000300a00 */
[----:B------:R-:W-:Y:S08]  /*2eed0*/  @!UPT UIADD3 URZ, URZ, URZ, URZ ;  /* 0x0000003f3f3ff290 */ /* 0x000ff0000fffe03f */
[----:B------:R0:W-:Y:S01]  /*2eee0*/  STL.64 [R1+0x70], R16 ;  /* 0x0000701001007387 */ /* 0x0001e20000100a00 */
[----:B------:R1:W-:Y:S01]  /*2eef0*/  STL.64 [R1+0x78], R18 ;  /* 0x0000781201007387 */ /* 0x0003e20000100a00 */
[----:B0-----:R-:W-:Y:S01]  /*2ef00*/  MOV R16, R25 ;  /* 0x0000001900107202 */ /* 0x001fe20000000f00 */
[----:B-1----:R-:W-:Y:S01]  /*2ef10*/  IMAD.MOV.U32 R18, RZ, RZ, R2 ;  /* 0x000000ffff127224 */ /* 0x002fe200078e0002 */
[----:B------:R-:W-:Y:S01]  /*2ef20*/  MOV R19, R0 ;  /* 0x0000000000137202 */ /* 0x000fe20000000f00 */
[----:B------:R-:W2:Y:S01]  /*2ef30*/  LDL.LU R25, [R1+0x2fe4] ;  /* 0x002fe40001197983 */ /* 0x000ea20000300800 */
[----:B------:R-:W-:Y:S02]  /*2ef40*/  MOV R17, R3 ;  /* 0x0000000300117202 */ /* 0x000fe40000000f00 */
[----:B------:R-:W2:Y:S02]  /*2ef50*/  LDL.LU R3, [R1+0x2fe0] ;  /* 0x002fe00001037983 */ /* 0x000ea40000300800 */
[----:B------:R-:W2:Y:S01]  /*2ef60*/  LDL.LU R2, [R1+0x2fdc] ;  /* 0x002fdc0001027983 */ /* 0x000ea20000300800 */
[----:B------:R-:W2:Y:S01]  /*2ef70*/  LDL.LU R0, [R1+0x2fd8] ;  /* 0x002fd80001007983 */ /* 0x000ea20000300800 */
[----:B------:R-:W-:Y:S02]  /*2ef80*/  STL.64 [R1+0x2f70], R18 ;  /* 0x002f701201007387 */ /* 0x000fe40000100a00 */
[----:B------:R0:W-:Y:S02]  /*2ef90*/  STL.64 [R1+0x2f68], R16 ;  /* 0x002f681001007387 */ /* 0x0001e40000100a00 */
[----:B0-----:R-:W2:Y:S01]  /*2efa0*/  LDL.LU R16, [R1+0x90] ;  /* 0x0000900001107983 */ /* 0x001ea20000300800 */
[----:B------:R-:W2:Y:S02]  /*2efb0*/  LDL.LU R17, [R1+0x94] ;  /* 0x0000940001117983 */ /* 0x000ea40000300800 */
[----:B------:R-:W2:Y:S02]  /*2efc0*/  LDL.LU R18, [R1+0x98] ;  /* 0x0000980001127983 */ /* 0x000ea40000300800 */
[----:B------:R-:W2:Y:S02]  /*2efd0*/  LDL.LU R19, [R1+0x9c] ;  /* 0x00009c0001137983 */ /* 0x000ea40000300800 */
[----:B--2---:R-:W-:Y:S01]  /*2efe0*/  STL.64 [R1+0x2f90], R18 ;  /* 0x002f901201007387 */ /* 0x004fe20000100a00 */
[----:B------:R0:W-:Y:S03]  /*2eff0*/  STL.64 [R1+0x2f88], R16 ;  /* 0x002f881001007387 */ /* 0x0001e60000100a00 */
[----:B0-----:R-:W2:Y:S01]  /*2f000*/  LDL.LU R16, [R1+0xd0] ;  /* 0x0000d00001107983 */ /* 0x001ea20000300800 */
[----:B------:R-:W2:Y:S02]  /*2f010*/  LDL.LU R17, [R1+0xd4] ;  /* 0x0000d40001117983 */ /* 0x000ea40000300800 */
[----:B------:R-:W2:Y:S02]  /*2f020*/  LDL.LU R18, [R1+0xd8] ;  /* 0x0000d80001127983 */ /* 0x000ea40000300800 */
[----:B------:R-:W2:Y:S01]  /*2f030*/  LDL.LU R19, [R1+0xdc] ;  /* 0x0000dc0001137983 */ /* 0x000ea20000300800 */
[----:B---3--:R-:W-:Y:S01]  /*2f040*/  HMMA.16816.F32 R12, R12, R26, R8 ;  /* 0x0000001a0c0c723c */ /* 0x008fe20000001808 */
[----:B--2---:R-:W-:Y:S01]  /*2f050*/  STL.64 [R1+0x2fb0], R18 ;  /* 0x002fb01201007387 */ /* 0x004fe20000100a00 */
[----:B------:R0:W-:Y:S03]  /*2f060*/  STL.64 [R1+0x2fa8], R16 ;  /* 0x002fa81001007387 */ /* 0x0001e60000100a00 */
[----:B0-----:R-:W2:Y:S01]  /*2f070*/  LDL.LU R16, [R1+0xf0] ;  /* 0x0000f00001107983 */ /* 0x001ea20000300800 */
[----:B------:R-:W2:Y:S02]  /*2f080*/  LDL.LU R17, [R1+0xf4] ;  /* 0x0000f40001117983 */ /* 0x000ea40000300800 */
[----:B------:R-:W2:Y:S02]  /*2f090*/  LDL.LU R18, [R1+0xf8] ;  /* 0x0000f80001127983 */ /* 0x000ea40000300800 */
[----:B------:R-:W2:Y:S01]  /*2f0a0*/  LDL.LU R19, [R1+0xfc] ;  /* 0x0000fc0001137983 */ /* 0x000ea20000300800 */
[----:B------:R-:W4:Y:S01]  /*2f0b0*/  LDL.LU.64 R10, [R1+0x2fd0] ;  /* 0x002fd000010a7983 */ /* 0x000f220000300a00 */
[----:B------:R-:W4:Y:S11]  /*2f0c0*/  LDL.LU.64 R8, [R1+0x2fc8] ;  /* 0x002fc80001087983 */ /* 0x000f360000300a00 */
[----:B------:R0:W-:Y:S02]  /*2f0d0*/  STL.64 [R1+0x160], R12 ;  /* 0x0001600c01007387 */ /* 0x0001e40000100a00 */
[----:B------:R1:W-:Y:S01]  /*2f0e0*/  STL.64 [R1+0x168], R14 ;  /* 0x0001680e01007387 */ /* 0x0003e20000100a00 */
[----:B0-----:R-:W3:Y:S01]  /*2f0f0*/  LDL.LU R12, [R1+0x40] ;  /* 0x00004000010c7983 */ /* 0x001ee20000300800 */
[----:B------:R-:W-:-:S02]  /*2f100*/  MOV R13, R2 ;  /* 0x00000002000d7202 */ /* 0x000fc40000000f00 */
[----:B------:R-:W2:Y:S01]  /*2f110*/  LDL.LU R2, [R1+0x2fc4] ;  /* 0x002fc40001027983 */ /* 0x000ea20000300800 */
[----:B-1----:R-:W-:Y:S02]  /*2f120*/  MOV R14, R3 ;  /* 0x00000003000e7202 */ /* 0x002fe40000000f00 */
[----:B------:R-:W2:Y:S01]  /*2f130*/  LDL.LU R3, [R1+0x2fc0] ;  /* 0x002fc00001037983 */ /* 0x000ea20000300800 */
[----:B------:R-:W3:Y:S01]  /*2f140*/  LDL.LU R15, [R1+0x4c] ;  /* 0x00004c00010f7983 */ /* 0x000ee20000300800 */
[----:B----4-:R-:W-:Y:S02]  /*2f150*/  HMMA.16816.F32 R8, R8, R26, R4 ;  /* 0x0000001a0808723c */ /* 0x010fe40000001804 */
[----:B------:R-:W4:Y:S11]  /*2f160*/  LDL.LU.64 R4, [R1+0x2fb8] ;  /* 0x002fb80001047983 */ /* 0x000f360000300a00 */
[----:B------:R-:W-:Y:S10]  /*2f170*/  @!UPT UIADD3 URZ, URZ, URZ, URZ ;  /* 0x0000003f3f3ff290 */ /* 0x000ff4000fffe03f */
[----:B------:R0:W-:Y:S01]  /*2f180*/  STL.64 [R1+0x120], R8 ;  /* 0x0001200801007387 */ /* 0x0001e20000100a00 */
[----:B------:R2:W-:Y:S03]  /*2f190*/  STL.64 [R1+0x128], R10 ;  /* 0x0001280a01007387 */ /* 0x0005e60000100a00 */
[----:B0-----:R-:W3:Y:S01]  /*2f1a0*/  LDL.LU R8, [R1+0x50] ;  /* 0x0000500001087983 */ /* 0x001ee20000300800 */
[----:B------:R-:W3:Y:S02]  /*2f1b0*/  LDL.LU R9, [R1+0x54] ;  /* 0x0000540001097983 */ /* 0x000ee40000300800 */
[----:B--2---:R-:W-:Y:S01]  /*2f1c0*/  IMAD.MOV.U32 R10, RZ, RZ, R3 ;  /* 0x000000ffff0a7224 */ /* 0x004fe200078e0003 */
[----:B------:R-:W-:Y:S01]  /*2f1d0*/  MOV R11, R2 ;  /* 0x00000002000b7202 */ /* 0x000fe20000000f00 */
[-C--:B----4-:R-:W-:Y:S01]  /*2f1e0*/  HMMA.16816.F32 R20, R20, R4.reuse, R16 ;  /* 0x000000041414723c */ /* 0x090fe20000001810 */
[----:B------:R-:W2:Y:S01]  /*2f1f0*/  LDL.LU.64 R18, [R1+0x2fb0] ;  /* 0x002fb00001127983 */ /* 0x000ea20000300a00 */
[----:B------:R-:W2:Y:S11]  /*2f200*/  LDL.LU.64 R16, [R1+0x2fa8] ;  /* 0x002fa80001107983 */ /* 0x000eb60000300a00 */
[----:B------:R-:W-:Y:S10]  /*2f210*/  @!UPT UIADD3 URZ, URZ, URZ, URZ ;  /* 0x0000003f3f3ff290 */ /* 0x000ff4000fffe03f */
[----:B------:R0:W-:Y:S01]  /*2f220*/  STL.64 [R1+0x110], R20 ;  /* 0x0001101401007387 */ /* 0x0001e20000100a00 */
[----:B------:R-:W-:Y:S02]  /*2f230*/  MOV R3, R22 ;  /* 0x0000001600037202 */ /* 0x000fe40000000f00 */
[----:B------:R-:W-:Y:S02]  /*2f240*/  MOV R2, R23 ;  /* 0x0000001700027202 */ /* 0x000fe40000000f00 */
[----:B------:R-:W2:Y:S04]  /*2f250*/  LDL.LU.64 R22, [R1+0x2fa0] ;  /* 0x002fa00001167983 */ /* 0x000ea80000300a00 */
[----:B0-----:R-:W2:Y:S01]  /*2f260*/  LDL.LU.64 R20, [R1+0x2f98] ;  /* 0x002f980001147983 */ /* 0x001ea20000300a00 */
        /* <DEDUP_REMOVED lines=15> */
[----:B------:R-:W-:Y:S01]  /*2f360*/  IMAD.MOV.U32 R2, RZ, RZ, R22 ;  /* 0x000000ffff027224 */ /* 0x000fe200078e0016 */
[----:B------:R-:W-:Y:S02]  /*2f370*/  MOV R3, R23 ;  /* 0x0000001700037202 */ /* 0x000fe40000000f00 */
[----:B------:R-:W2:Y:S04]  /*2f380*/  LDL.LU.64 R22, [R1+0x2f60] ;  /* 0x002f600001167983 */ /* 0x000ea80000300a00 */
[----:B0-----:R-:W2:Y:S01]  /*2f390*/  LDL.LU.64 R20, [R1+0x2f58] ;  /* 0x002f580001147983 */ /* 0x001ea20000300a00 */
[----:B------:R-:W-:Y:S02]  /*2f3a0*/  STL [R1+0x2e94], R3 ;  /* 0x002e940301007387 */ /* 0x000fe40000100800 */
[----:B------:R-:W-:Y:S01]  /*2f3b0*/  STL [R1+0x2e90], R2 ;  /* 0x002e900201007387 */ /* 0x000fe20000100800 */
[-C--:B---3--:R-:W-:Y:S11]  /*2f3c0*/  HMMA.16816.F32 R8, R16, R4.reuse, R8 ;  /* 0x000000041008723c */ /* 0x088ff60000001808 */
[----:B------:R-:W-:Y:S11]  /*2f3d0*/  @!UPT UIADD3 URZ, URZ, URZ, URZ ;  /* 0x0000003f3f3ff290 */ /* 0x000ff6000fffe03f */
[----:B------:R-:W-:Y:S01]  /*2f3e0*/  @!UPT UIADD3 URZ, URZ, URZ, URZ ;  /* 0x0000003f3f3ff290 */ /* 0x000fe2000fffe03f */
[----:B------:R-:W-:Y:S01]  /*2f3f0*/  STL.64 [R1+0xa0], R8 ;  /* 0x0000a00801007387 */ /* 0x000fe20000100a00 */
        /* <DEDUP_REMOVED lines=8> */
[----:B------:R-:W-:Y:S01]  /*2f480*/  STL [R1+0x2e9c], R2 ;  /* 0x002e9c0201007387 */ /* 0x000fe20000100800 */
[----:B------:R1:W-:Y:S02]  /*2f490*/  STL [R1+0x2e98], R3 ;  /* 0x002e980301007387 */ /* 0x0003e40000100800 */
        /* <DEDUP_REMOVED lines=20> */
[----:B0-----:R0:W-:Y:S01]  /*2f5e0*/  STL.64 [R1+0x2ee0], R10 ;  /* 0x002ee00a01007387 */ /* 0x0011e20000100a00 */
[----:B------:R1:W-:Y:S01]  /*2f5f0*/  STL.64 [R1+0x2ed8], R8 ;  /* 0x002ed80801007387 */ /* 0x0003e20000100a00 */
[----:B0-----:R-:W-:-:S02]  /*2f600*/  MOV R10, R21 ;  /* 0x00000015000a7202 */ /* 0x001fc40000000f00 */
[----:B------:R-:W-:Y:S01]  /*2f610*/  MOV R11, R20 ;  /* 0x00000014000b7202 */ /* 0x000fe20000000f00 */
[----:B-1----:R-:W-:Y:S01]  /*2f620*/  IMAD.MOV.U32 R8, RZ, RZ, R23 ;  /* 0x000000ffff087224 */ /* 0x002fe200078e0017 */
[----:B------:R-:W-:Y:S02]  /*2f630*/  MOV R9, R22 ;  /* 0x0000001600097202 */ /* 0x000fe40000000f00 */
[----:B------:R-:W-:Y:S04]  /*2f640*/  LDSM.16.MT88.4 R20, [R28+0x20000] ;  /* 0x020000001c14783b */ /* 0x000fe80000004200 */
[----:B------:R0:W-:Y:S01]  /*2f650*/  STL.64 [R1+0x2f00], R10 ;  /* 0x002f000a01007387 */ /* 0x0001e20000100a00 */
        /* <DEDUP_REMOVED lines=8> */
[----:B0-----:R-:W-:Y:S01]  /*2f6e0*/  MOV R10, R13 ;  /* 0x0000000d000a7202 */ /* 0x001fe20000000f00 */
[----:B-1----:R-:W-:Y:S01]  /*2f6f0*/  IMAD.MOV.U32 R8, RZ, RZ, R15 ;  /* 0x000000ffff087224 */ /* 0x002fe200078e000f */
[----:B------:R-:W-:-:S02]  /*2f700*/  MOV R9, R14 ;  /* 0x0000000e00097202 */ /* 0x000fc40000000f00 */
        /* <DEDUP_REMOVED lines=28> */
[----:B------:R-:W-:Y:S01]  /*2f8d0*/  IMAD.MOV.U32 R8, RZ, RZ, R7 ;  /* 0x000000ffff087224 */ /* 0x000fe200078e0007 */
[----:B------:R-:W-:Y:S01]  /*2f8e0*/  MOV R9, R6 ;  /* 0x0000000600097202 */ /* 0x000fe20000000f00 */
[----:B---3--:R-:W-:Y:S01]  /*2f8f0*/  STL.64 [R1+0x2f50], R14 ;  /* 0x002f500e01007387 */ /* 0x008fe20000100a00 */
[----:B--2---:R0:W-:Y:S03]  /*2f900*/  STL.64 [R1+0x2f48], R12 ;  /* 0x002f480c01007387 */ /* 0x0041e60000100a00 */
[----:B0-----:R-:W2:Y:S01]  /*2f910*/  LDL.LU R12, [R1+0x170] ;  /* 0x00017000010c7983 */ /* 0x001ea20000300800 */
[----:B------:R-:W2:Y:S02]  /*2f920*/  LDL.LU R13, [R1+0x174] ;  /* 0x00017400010d7983 */ /* 0x000ea40000300800 */
[----:B------:R-:W2:Y:S02]  /*2f930*/  LDL.LU R14, [R1+0x178] ;  /* 0x00017800010e7983 */ /* 0x000ea40000300800 */
[----:B------:R-:W2:Y:S01]  /*2f940*/  LDL.LU R15, [R1+0x17c] ;  /* 0x00017c00010f7983 */ /* 0x000ea20000300800 */
[----:B------:R-:W-:-:S02]  /*2f950*/  MOV R10, R3 ;  /* 0x00000003000a7202 */ /* 0x000fc40000000f00 */
[----:B------:R-:W-:Y:S01]  /*2f960*/  MOV R11, R2 ;  /* 0x00000002000b7202 */ /* 0x000fe20000000f00 */
[----:B------:R-:W-:Y:S01]  /*2f970*/  STL.64 [R1+0x2ec0], R18 ;  /* 0x002ec01201007387 */ /* 0x000fe20000100a00 */
[----:B------:R0:W-:Y:S03]  /*2f980*/  STL.64 [R1+0x2eb8], R16 ;  /* 0x002eb81001007387 */ /* 0x0001e60000100a00 */
[----:B0-----:R-:W3:Y:S01]  /*2f990*/  LDL.LU R16, [R1+0xc0] ;  /* 0x0000c00001107983 */ /* 0x001ee20000300800 */
[----:B------:R-:W3:Y:S02]  /*2f9a0*/  LDL.LU R17, [R1+0xc4] ;  /* 0x0000c40001117983 */ /* 0x000ee40000300800 */
[----:B------:R-:W3:Y:S02]  /*2f9b0*/  LDL.LU R18, [R1+0xc8] ;  /* 0x0000c80001127983 */ /* 0x000ee40000300800 */
[----:B------:R-:W3:Y:S01]  /*2f9c0*/  LDL.LU R19, [R1+0xcc] ;  /* 0x0000cc0001137983 */ /* 0x000ee20000300800 */
[----:B------:R-:W-:Y:S01]  /*2f9d0*/  STL [R1+0x2e70], R0 ;  /* 0x002e700001007387 */ /* 0x000fe20000100800 */
[----:B------:R-:W-:Y:S02]  /*2f9e0*/  STL.64 [R1+0x2eb0], R22 ;  /* 0x002eb01601007387 */ /* 0x000fe40000100a00 */
[----:B------:R0:W-:Y:S02]  /*2f9f0*/  STL.64 [R1+0x2ea8], R20 ;  /* 0x002ea81401007387 */ /* 0x0001e40000100a00 */
[----:B0-----:R-:W4:Y:S01]  /*2fa00*/  LDL.LU R20, [R1+0xb0] ;  /* 0x0000b00001147983 */ /* 0x001f220000300800 */
[----:B------:R-:W4:Y:S01]  /*2fa10*/  LDL.LU R21, [R1+0xb4] ;  /* 0x0000b40001157983 */ /* 0x000f220000300800 */
[-C--:B--2---:R-:W-:Y:S02]  /*2fa20*/  HMMA.16816.F32 R8, R8, R4.reuse, R12 ;  /* 0x000000040808723c */ /* 0x084fe4000000180c */
[----:B------:R-:W2:Y:S01]  /*2fa30*/  LDL.LU.64 R14, [R1+0x2f50] ;  /* 0x002f5000010e7983 */ /* 0x000ea20000300a00 */
[----:B------:R-:W2:Y:S11]  /*2fa40*/  LDL.LU.64 R12, [R1+0x2f48] ;  /* 0x002f4800010c7983 */ /* 0x000eb60000300a00 */
[----:B------:R-:W-:Y:S09]  /*2fa50*/  @!UPT UIADD3 URZ, URZ, URZ, URZ ;  /* 0x0000003f3f3ff290 */ /* 0x000ff2000fffe03f */
        /* <DEDUP_REMOVED lines=8> */
[----:B------:R0:W-:Y:S01]  /*2fae0*/  STL [R1+0x50], R8 ;  /* 0x0000500801007387 */ /* 0x0001e20000100800 */
[----:B------:R-:W-:Y:S01]  /*2faf0*/  MOV R6, R10 ;  /* 0x0000000a00067202 */ /* 0x000fe20000000f00 */
[----:B------:R-:W-:Y:S01]  /*2fb00*/  IMAD.MOV.U32 R7, RZ, RZ, R11 ;  /* 0x000000ffff077224 */ /* 0x000fe200078e000b */
[----:B------:R-:W-:Y:S01]  /*2fb10*/  MOV R0, R9 ;  /* 0x0000000900007202 */ /* 0x000fe20000000f00 */
        /* <DEDUP_REMOVED lines=28> */
[----:B-1----:R-:W2:Y:S02]  /*2fce0*/  LDL.LU R10, [R1+0x78] ;  /* 0x00007800010a7983 */ /* 0x002ea40000300800 */
[----:B------:R-:W2:Y:S01]  /*2fcf0*/  LDL.LU R11, [R1+0x7c] ;  /* 0x00007c00010b7983 */ /* 0x000ea20000300800 */
[----:B---3--:R-:W-:Y:S01]  /*2fd00*/  HMMA.16816.F32 R12, R12, R4, R16 ;  /* 0x000000040c0c723c */ /* 0x008fe20000001810 */
[----:B------:R-:W4:Y:S01]  /*2fd10*/  LDL.LU.64 R18, [R1+0x2ec0] ;  /* 0x002ec00001127983 */ /* 0x000f220000300a00 */
[----:B------:R-:W4:Y:S02]  /*2fd20*/  LDL.LU.64 R16, [R1+0x2eb8] ;  /* 0x002eb80001107983 */ /* 0x000f240000300a00 */
[----:B------:R-:W-:Y:S01]  /*2fd30*/  IMAD.MOV.U32 R22, RZ, RZ, R25 ;  /* 0x000000ffff167224 */ /* 0x000fe200078e0019 */
[----:B------:R-:W-:-:S02]  /*2fd40*/  MOV R23, R24 ;  /* 0x0000001800177202 */ /* 0x000fc40000000f00 */
[----:B------:R-:W2:Y:S11]  /*2fd50*/  LDSM.16.MT88.4 R24, [R28+0x20080] ;  /* 0x020080001c18783b */ /* 0x000eb60000004200 */
[----:B------:R-:W-:Y:S05]  /*2fd60*/  @!UPT UIADD3 URZ, URZ, URZ, URZ ;  /* 0x0000003f3f3ff290 */ /* 0x000fea000fffe03f */
        /* <DEDUP_REMOVED lines=8> */
[----:B------:R-:W3:Y:S11]  /*2fdf0*/  LDL.LU.64 R20, [R1+0x2ea8] ;  /* 0x002ea80001147983 */ /* 0x000ef60000300a00 */
[----:B------:R-:W-:Y:S10]  /*2fe00*/  @!UPT UIADD3 URZ, URZ, URZ, URZ ;  /* 0x0000003f3f3ff290 */ /* 0x000ff4000fffe03f */
[----:B------:R-:W-:Y:S01]  /*2fe10*/  STL.64 [R1+0xc0], R16 ;  /* 0x0000c01001007387 */ /* 0x000fe20000100a00 */
[----:B------:R2:W-:Y:S02]  /*2fe20*/  STL.64 [R1+0xc8], R18 ;  /* 0x0000c81201007387 */ /* 0x0005e40000100a00 */
[-C--:B--2---:R-:W-:Y:S01]  /*2fe30*/  HMMA.16816.F32 R16, R24, R4.reuse, R8 ;  /* 0x000000041810723c */ /* 0x084fe20000001808 */
[----:B------:R-:W-:Y:S07]  /*2fe40*/  LDSM.16.MT88.4 R8, [R28+0x20100] ;  /* 0x020100001c08783b */ /* 0x000fee0000004200 */
[----:B---3--:R-:W-:Y:S11]  /*2fe50*/  HMMA.16816.F32 R12, R20, R4, R12 ;  /* 0x00000004140c723c */ /* 0x008ff6000000180c */
[----:B------:R-:W-:Y:S11]  /*2fe60*/  @!UPT UIADD3 URZ, URZ, URZ, URZ ;  /* 0x0000003f3f3ff290 */ /* 0x000ff6000fffe03f */
[----:B------:R-:W-:Y:S01]  /*2fe70*/  @!UPT UIADD3 URZ, URZ, URZ, URZ ;  /* 0x0000003f3f3ff290 */ /* 0x000fe2000fffe03f */
[----:B------:R-:W-:Y:S01]  /*2fe80*/  STL.64 [R1+0xb0], R12 ;  /* 0x0000b00c01007387 */ /* 0x000fe20000100a00 */
[----:B------:R-:W-:Y:S02]  /*2fe90*/  STL.64 [R1+0xb8], R14 ;  /* 0x0000b80e01007387 */ /* 0x000fe40000100a00 */
[----:B------:R-:W0:Y:S04]  /*2fea0*/  LDSM.16.MT88.4 R12, [R28+0x20180] ;  /* 0x020180001c0c783b */ /* 0x000e280000004200 */
[----:B------:R-:W-:Y:S01]  /*2feb0*/  STL.64 [R1+0x80], R16 ;  /* 0x0000801001007387 */ /* 0x000fe20000100a00 */
[----:B------:R-:W-:Y:S02]  /*2fec0*/  STL.64 [R1+0x88], R18 ;  /* 0x0000881201007387 */ /* 0x000fe40000100a00 */
[----:B------:R-:W1:Y:S02]  /*2fed0*/  LDSM.16.MT88.4 R16, [R29+0x22000] ;  /* 0x022000001d10783b */ /* 0x000e640000004200 */
[----:B0-----:R1:W-:Y:S02]  /*2fee0*/  STL.64 [R1+0x2e80], R14 ;  /* 0x002e800e01007387 */ /* 0x0013e40000100a00 */
[----:B------:R0:W-:Y:S01]  /*2fef0*/  STL.64 [R1+0x2e78], R12 ;  /* 0x002e780c01007387 */ /* 0x0001e20000100a00 */
[----:B-1----:R-:W-:-:S02]  /*2ff00*/  MOV R15, R16 ;  /* 0x00000010000f7202 */ /* 0x002fc40000000f00 */
[----:B------:R-:W-:Y:S02]  /*2ff10*/  MOV R14, R17 ;  /* 0x00000011000e7202 */ /* 0x000fe40000000f00 */
[----:B0-----:R-:W-:Y:S01]  /*2ff20*/  MOV R13, R18 ;  /* 0x00000012000d7202 */ /* 0x001fe20000000f00 */
[----:B------:R-:W-:Y:S02]  /*2ff30*/  IMAD.MOV.U32 R12, RZ, RZ, R19 ;  /* 0x000000ffff0c7224 */ /* 0x000fe400078e0013 */
[----:B------:R-:W0:Y:S02]  /*2ff40*/  LDSM.16.MT88.4 R16, [R29+0x22080] ;  /* 0x022080001d10783b */ /* 0x000e240000004200 */
[----:B0-----:R-:W-:Y:S02]  /*2ff50*/  MOV R23, R16 ;  /* 0x0000001000177202 */ /* 0x001fe40000000f00 */
[----:B------:R-:W-:Y:S02]  /*2ff60*/  MOV R22, R17 ;  /* 0x0000001100167202 */ /* 0x000fe40000000f00 */
[----:B------:R-:W-:Y:S01]  /*2ff70*/  MOV R21, R18 ;  /* 0x0000001200157202 */ /* 0x000fe20000000f00 */
[----:B------:R-:W-:-:S02]  /*2ff80*/  IMAD.MOV.U32 R20, RZ, RZ, R19 ;  /* 0x000000ffff147224 */ /* 0x000fc400078e0013 */
[----:B------:R-:W0:Y:S04]  /*2ff90*/  LDSM.16.MT88.4 R16, [R29+0x22100] ;  /* 0x022100001d10783b */ /* 0x000e280000004200 */
[----:B------:R1:W-:Y:S01]  /*2ffa0*/  STL [R1+0x2dc0], R28 ;  /* 0x002dc01c01007387 */ /* 0x0003e20000100800 */
[----:B0-----:R-:W-:Y:S02]  /*2ffb0*/  MOV R27, R16 ;  /* 0x00000010001b7202 */ /* 0x001fe40000000f00 */
[----:B------:R-:W-:Y:S02]  /*2ffc0*/  MOV R26, R17 ;  /* 0x00000011001a7202 */ /* 0x000fe40000000f00 */
[----:B------:R-:W-:Y:S01]  /*2ffd0*/  MOV R25, R18 ;  /* 0x0000001200197202 */ /* 0x000fe20000000f00 */
[----:B------:R-:W-:-:S02]  /*2ffe0*/  IMAD.MOV.U32 R24, RZ, RZ, R19 ;  /* 0x000000ffff187224 */ /* 0x000fc400078e0013 */
[----:B------:R-:W0:Y:S01]  /*2fff0*/  LDSM.16.MT88.4 R16, [R29+0x22180] ;  /* 0x022180001d10783b */ /* 0x000e220000004200 */
[----:B-1----:R-:W-:Y:S02]  /*30000*/  LOP3.LUT R28, R29, 0x20, RZ, 0x3c, !PT ;  /* 0x000000201d1c7812 */ /* 0x002fe400078e3cff */
[----:B0-----:R-:W-:Y:S02]  /*30010*/  MOV R6, R16 ;  /* 0x0000001000067202 */ /* 0x001fe40000000f00 */
[----:B------:R-:W-:Y:S02]  /*30020*/  MOV R0, R17 ;  /* 0x0000001100007202 */ /* 0x000fe40000000f00 */
[----:B------:R-:W-:Y:S01]  /*30030*/  MOV R2, R18 ;  /* 0x0000001200027202 */ /* 0x000fe20000000f00 */
[----:B------:R-:W-:Y:S02]  /*30040*/  IMAD.MOV.U32 R3, RZ, RZ, R19 ;  /* 0x000000ffff037224 */ /* 0x000fe400078e0013 */
[----:B------:R-:W0:Y:S04]  /*30050*/  LDSM.16.MT88.4 R16, [R28+0x22000] ;  /* 0x022000001c10783b */ /* 0x000e280000004200 */
[----:B------:R-:W-:Y:S04]  /*30060*/  STL [R1+0x2d28], R29 ;  /* 0x002d281d01007387 */ /* 0x000fe80000100800 */
[----:B0-----:R0:W-:Y:S01]  /*30070*/  STL.64 [R1+0x2de0], R18 ;  /* 0x002de01201007387 */ /* 0x0011e20000100a00 */
[----:B------:R1:W-:Y:S01]  /*30080*/  STL.64 [R1+0x2dd8], R16 ;  /* 0x002dd81001007387 */ /* 0x0003e20000100a00 */
[----:B0-----:R-:W-:-:S02]  /*30090*/  MOV R18, R2 ;  /* 0x0000000200127202 */ /* 0x001fc40000000f00 */
[----:B-1----:R-:W-:Y:S01]  /*300a0*/  MOV R16, R6 ;  /* 0x0000000600107202 */ /* 0x002fe20000000f00 */
[----:B------:R-:W-:Y:S01]  /*300b0*/  IMAD.MOV.U32 R19, RZ, RZ, R3 ;  /* 0x000000ffff137224 */ /* 0x000fe200078e0003 */
[----:B------:R-:W2:Y:S01]  /*300c0*/  LDL.LU R6, [R1+0x2ea4] ;  /* 0x002ea40001067983 */ /* 0x000ea20000300800 */
[----:B------:R-:W-:Y:S02]  /*300d0*/  MOV R17, R0 ;  /* 0x0000000000117202 */ /* 0x000fe40000000f00 */
[----:B------:R-:W3:Y:S02]  /*300e0*/  LDL.LU R0, [R1+0x2ea0] ;  /* 0x002ea00001007983 */ /* 0x000ee40000300800 */
[----:B------:R-:W4:Y:S01]  /*300f0*/  LDL.LU R2, [R1+0x2e9c] ;  /* 0x002e9c0001027983 */ /* 0x000f220000300800 */
[----:B------:R-:W2:Y:S01]  /*30100*/  LDL.LU R3, [R1+0x2e98] ;  /* 0x002e980001037983 */ /* 0x000ea20000300800 */
[----:B------:R0:W-:Y:S02]  /*30110*/  STL.64 [R1+0x2e00], R18 ;  /* 0x002e001201007387 */ /* 0x0001e40000100a00 */
[----:B------:R1:W-:Y:S01]  /*30120*/  STL.64 [R1+0x2df8], R16 ;  /* 0x002df81001007387 */ /* 0x0003e20000100a00 */
[----:B0-----:R-:W-:Y:S01]  /*30130*/  MOV R18, R25 ;  /* 0x0000001900127202 */ /* 0x001fe20000000f00 */
[----:B------:R-:W-:Y:S01]  /*30140*/  IMAD.MOV.U32 R19, RZ, RZ, R24 ;  /* 0x000000ffff137224 */ /* 0x000fe200078e0018 */
[----:B-1----:R-:W-:-:S02]  /*30150*/  MOV R16, R27 ;  /* 0x0000001b00107202 */ /* 0x002fc40000000f00 */
[----:B------:R-:W-:Y:S02]  /*30160*/  MOV R17, R26 ;  /* 0x0000001a00117202 */ /* 0x000fe40000000f00 */
[----:B------:R-:W-:Y:S04]  /*30170*/  LDSM.16.MT88.4 R24, [R28+0x22100] ;  /* 0x022100001c18783b */ /* 0x000fe80000004200 */
[----:B------:R0:W-:Y:S01]  /*30180*/  STL.64 [R1+0x2e20], R18 ;  /* 0x002e201201007387 */ /* 0x0001e20000100a00 */
[----:B------:R1:W-:Y:S01]  /*30190*/  STL.64 [R1+0x2e18], R16 ;  /* 0x002e181001007387 */ /* 0x0003e20000100a00 */
[----:B0-----:R-:W-:Y:S02]  /*301a0*/  MOV R18, R21 ;  /* 0x0000001500127202 */ /* 0x001fe40000000f00 */
[----:B-1----:R-:W-:-:S02]  /*301b0*/  MOV R16, R23 ;  /* 0x0000001700107202 */ /* 0x002fc40000000f00 */
[----:B------:R-:W-:Y:S01]  /*301c0*/  MOV R17, R22 ;  /* 0x0000001600117202 */ /* 0x000fe20000000f00 */
[----:B------:R-:W-:Y:S02]  /*301d0*/  IMAD.MOV.U32 R19, RZ, RZ, R20 ;  /* 0x000000ffff137224 */ /* 0x000fe400078e0014 */
[----:B------:R-:W0:Y:S04]  /*301e0*/  LDSM.16.MT88.4 R20, [R28+0x22080] ;  /* 0x022080001c14783b */ /* 0x000e280000004200 */
[----:B------:R-:W-:Y:S01]  /*301f0*/  STL.64 [R1+0x2e40], R18 ;  /* 0x002e401201007387 */ /* 0x000fe20000100a00 */
[----:B------:R-:W-:Y:S03]  /*30200*/  STL.64 [R1+0x2e38], R16 ;  /* 0x002e381001007387 */ /* 0x000fe60000100a00 */
[----:B0-----:R-:W-:Y:S01]  /*30210*/  STL.64 [R1+0x2dd0], R22 ;  /* 0x002dd01601007387 */ /* 0x001fe20000100a00 */
[----:B------:R0:W-:Y:S03]  /*30220*/  STL.64 [R1+0x2dc8], R20 ;  /* 0x002dc81401007387 */ /* 0x0001e60000100a00 */
[----:B0-----:R-:W3:Y:S01]  /*30230*/  LDL.LU R20, [R1+0x90] ;  /* 0x0000900001147983 */ /* 0x001ee20000300800 */
[----:B------:R-:W3:Y:S01]  /*30240*/  LDL.LU R21, [R1+0x94] ;  /* 0x0000940001157983 */ /* 0x000ee20000300800 */
[----:B------:R-:W-:-:S02]  /*30250*/  MOV R18, R13 ;  /* 0x0000000d00127202 */ /* 0x000fc40000000f00 */
[----:B------:R-:W-:Y:S02]  /*30260*/  MOV R19, R12 ;  /* 0x0000000c00137202 */ /* 0x000fe40000000f00 */
[----:B------:R-:W-:Y:S01]  /*30270*/  MOV R16, R15 ;  /* 0x0000000f00107202 */ /* 0x000fe20000000f00 */
[----:B------:R-:W-:Y:S01]  /*30280*/  IMAD.MOV.U32 R17, RZ, RZ, R14 ;  /* 0x000000ffff117224 */ /* 0x000fe200078e000e */
[----:B----4-:R-:W-:Y:S02]  /*30290*/  MOV R23, R2 ;  /* 0x0000000200177202 */ /* 0x010fe40000000f00 */
[----:B--2---:R-:W-:Y:S02]  /*302a0*/  MOV R22, R3 ;  /* 0x0000000300167202 */ /* 0x004fe40000000f00 */
[----:B------:R-:W2:Y:S01]  /*302b0*/  LDL.LU R3, [R1+0x2e94] ;  /* 0x002e940001037983 */ /* 0x000ea20000300800 */
[----:B------:R-:W4:Y:S02]  /*302c0*/  LDL.LU R2, [R1+0x2e90] ;  /* 0x002e900001027983 */ /* 0x000f240000300800 */
[----:B------:R-:W2:Y:S02]  /*302d0*/  LDL.LU R12, [R1+0x160] ;  /* 0x00016000010c7983 */ /* 0x000ea40000300800 */
[----:B------:R-:W2:Y:S01]  /*302e0*/  LDL.LU R13, [R1+0x164] ;  /* 0x00016400010d7983 */ /* 0x000ea20000300800 */
[----:B------:R-:W2:Y:S01]  /*302f0*/  LDL.LU R14, [R1+0x168] ;  /* 0x00016800010e7983 */ /* 0x000ea20000300800 */
[----:B------:R-:W2:Y:S02]  /*30300*/  LDL.LU R15, [R1+0x16c] ;  /* 0x00016c00010f7983 */ /* 0x000ea40000300800 */
[----:B------:R-:W-:Y:S02]  /*30310*/  STL.64 [R1+0x2e60], R18 ;  /* 0x002e601201007387 */ /* 0x000fe40000100a00 */
[----:B------:R0:W-:Y:S02]  /*30320*/  STL.64 [R1+0x2e58], R16 ;  /* 0x002e581001007387 */ /* 0x0001e40000100a00 */
[----:B0-----:R-:W2:Y:S01]  /*30330*/  LDL.LU R16, [R1+0x120] ;  /* 0x0001200001107983 */ /* 0x001ea20000300800 */
[----:B------:R-:W2:Y:S02]  /*30340*/  LDL.LU R17, [R1+0x124] ;  /* 0x0001240001117983 */ /* 0x000ea40000300800 */
[----:B------:R-:W2:Y:S02]  /*30350*/  LDL.LU R18, [R1+0x128] ;  /* 0x0001280001127983 */ /* 0x000ea40000300800 */
[----:B------:R-:W2:Y:S01]  /*30360*/  LDL.LU R19, [R1+0x12c] ;  /* 0x00012c0001137983 */ /* 0x000ea20000300800 */
[----:B------:R-:W-:Y:S04]  /*30370*/  STL.64 [R1+0x2df0], R22 ;  /* 0x002df01601007387 */ /* 0x000fe80000100a00 */
[----:B---3--:R0:W-:Y:S04]  /*30380*/  STL.64 [R1+0x2de8], R20 ;  /* 0x002de81401007387 */ /* 0x0081e80000100a00 */
[----:B0-----:R-:W3:Y:S01]  /*30390*/  LDL.LU R20, [R1+0xa0] ;  /* 0x0000a00001147983 */ /* 0x001ee20000300800 */
[----:B------:R-:W3:Y:S02]  /*303a0*/  LDL.LU R21, [R1+0xa4] ;  /* 0x0000a40001157983 */ /* 0x000ee40000300800 */
[----:B------:R-:W2:Y:S02]  /*303b0*/  LDL.LU R22, [R1+0xa8] ;  /* 0x0000a80001167983 */ /* 0x000ea40000300800 */
[----:B------:R-:W2:Y:S02]  /*303c0*/  LDL.LU R23, [R1+0xac] ;  /* 0x0000ac0001177983 */ /* 0x000ea40000300800 */
[----:B--2---:R-:W-:Y:S01]  /*303d0*/  STL.64 [R1+0x2e10], R22 ;  /* 0x002e101601007387 */ /* 0x004fe20000100a00 */
[----:B---3--:R0:W-:Y:S03]  /*303e0*/  STL.64 [R1+0x2e08], R20 ;  /* 0x002e081401007387 */ /* 0x0081e60000100a00 */
[----:B0-----:R-:W2:Y:S01]  /*303f0*/  LDL.LU R20, [R1+0xd0] ;  /* 0x0000d00001147983 */ /* 0x001ea20000300800 */
[----:B------:R-:W2:Y:S01]  /*30400*/  LDL.LU R21, [R1+0xd4] ;  /* 0x0000d40001157983 */ /* 0x000ea20000300800 */
[----:B----4-:R-:W-:Y:S01]  /*30410*/  MOV R22, R2 ;  /* 0x0000000200167202 */ /* 0x010fe20000000f00 */
[----:B------:R-:W-:Y:S01]  /*30420*/  IMAD.MOV.U32 R23, RZ, RZ, R3 ;  /* 0x000000ffff177224 */ /* 0x000fe200078e0003 */
[----:B------:R-:W3:Y:S01]  /*30430*/  LDL.LU R2, [R1+0x2e8c] ;  /* 0x002e8c0001027983 */ /* 0x000ee20000300800 */
[----:B------:R-:W4:Y:S03]  /*30440*/  LDL.LU R3, [R1+0x2e88] ;  /* 0x002e880001037983 */ /* 0x000f260000300800 */
[----:B------:R-:W-:Y:S04]  /*30450*/  STL.64 [R1+0x2e30], R22 ;  /* 0x002e301601007387 */ /* 0x000fe80000100a00 */
[----:B--2---:R0:W-:Y:S04]  /*30460*/  STL.64 [R1+0x2e28], R20 ;  /* 0x002e281401007387 */ /* 0x0041e80000100a00 */
[----:B0-----:R-:W2:Y:S01]  /*30470*/  LDL.LU R20, [R1+0xf0] ;  /* 0x0000f00001147983 */ /* 0x001ea20000300800 */
[----:B------:R-:W2:Y:S02]  /*30480*/  LDL.LU R21, [R1+0xf4] ;  /* 0x0000f40001157983 */ /* 0x000ea40000300800 */
[----:B------:R-:W2:Y:S02]  /*30490*/  LDL.LU R22, [R1+0xf8] ;  /* 0x0000f80001167983 */ /* 0x000ea40000300800 */
[----:B------:R-:W2:Y:S01]  /*304a0*/  LDL.LU R23, [R1+0xfc] ;  /* 0x0000fc0001177983 */ /* 0x000ea20000300800 */
[-C--:B------:R-:W-:Y:S01]  /*304b0*/  HMMA.16816.F32 R8, R8, R4.reuse, R12 ;  /* 0x000000040808723c */ /* 0x080fe2000000180c */
[----:B--2---:R-:W-:Y:S01]  /*304c0*/  STL.64 [R1+0x2e50], R22 ;  /* 0x002e501601007387 */ /* 0x004fe20000100a00 */
[----:B------:R0:W-:Y:S03]  /*304d0*/  STL.64 [R1+0x2e48], R20 ;  /* 0x002e481401007387 */ /* 0x0001e60000100a00 */
[----:B0-----:R-:W2:Y:S01]  /*304e0*/  LDL.LU R20, [R1+0x110] ;  /* 0x0001100001147983 */ /* 0x001ea20000300800 */
[----:B------:R-:W2:Y:S02]  /*304f0*/  LDL.LU R21, [R1+0x114] ;  /* 0x0001140001157983 */ /* 0x000ea40000300800 */
[----:B------:R-:W2:Y:S02]  /*30500*/  LDL.LU.64 R14, [R1+0x2e80] ;  /* 0x002e8000010e7983 */ /* 0x000ea40000300a00 */
[----:B------:R-:W2:Y:S01]  /*30510*/  LDL.LU.64 R12, [R1+0x2e78] ;  /* 0x002e7800010c7983 */ /* 0x000ea20000300a00 */
[----:B----4-:R-:W-:Y:S11]  /*30520*/  MOV R22, R3 ;  /* 0x0000000300167202 */ /* 0x010ff60000000f00 */
[----:B------:R-:W-:Y:S01]  /*30530*/  @!UPT UIADD3 URZ, URZ, URZ, URZ ;  /* 0x0000003f3f3ff290 */ /* 0x000fe2000fffe03f */
[----:B------:R0:W-:Y:S01]  /*30540*/  STL.64 [R1+0x70], R8 ;  /* 0x0000700801007387 */ /* 0x0001e20000100a00 */
[----:B---3--:R-:W-:Y:S02]  /*30550*/  MOV R23, R2 ;  /* 0x0000000200177202 */ /* 0x008fe40000000f00 */
[----:B------:R-:W-:Y:S01]  /*30560*/  MOV R3, R10 ;  /* 0x0000000a00037202 */ /* 0x000fe20000000f00 */
[----:B------:R-:W-:Y:S01]  /*30570*/  IMAD.MOV.U32 R2, RZ, RZ, R11 ;  /* 0x000000ffff027224 */ /* 0x000fe200078e000b */
[----:B------:R-:W-:Y:S02]  /*30580*/  MOV R10, R6 ;  /* 0x00000006000a7202 */ /* 0x000fe40000000f00 */
[----:B------:R-:W-:Y:S01]  /*30590*/  MOV R11, R7 ;  /* 0x00000007000b7202 */ /* 0x000fe20000000f00 */
[----:B0-----:R-:W3:Y:S01]  /*305a0*/  LDL.LU R8, [R1+0x50] ;  /* 0x0000500001087983 */ /* 0x001ee20000300800 */
[----:B------:R-:W-:Y:S02]  /*305b0*/  MOV R9, R0 ;  /* 0x0000000000097202 */ /* 0x000fe40000000f00 */
[----:B------:R-:W4:Y:S02]  /*305c0*/  LDL.LU R0, [R1+0x2e70] ;  /* 0x002e700001007983 */ /* 0x000f240000300800 */
[----:B------:R-:W3:Y:S01]  /*305d0*/  LDL.LU R6, [R1+0x2e6c] ;  /* 0x002e6c0001067983 */ /* 0x000ee20000300800 */
[----:B------:R-:W3:Y:S01]  /*305e0*/  LDL.LU R7, [R1+0x2e68] ;  /* 0x002e680001077983 */ /* 0x000ee20000300800 */
[----:B--2---:R-:W-:Y:S03]  /*305f0*/  HMMA.16816.F32 R12, R12, R4, R16 ;  /* 0x000000040c0c723c */ /* 0x004fe60000001810 */
[----:B------:R-:W3:Y:S01]  /*30600*/  LDL.LU.64 R18, [R1+0x2e60] ;  /* 0x002e600001127983 */ /* 0x000ee20000300a00 */
[----:B------:R-:W3:Y:S11]  /*30610*/  LDL.LU.64 R16, [R1+0x2e58] ;  /* 0x002e580001107983 */ /* 0x000ef60000300a00 */
[----:B------:R-:W-:Y:S08]  /*30620*/  @!UPT UIADD3 URZ, URZ, URZ, URZ ;  /* 0x0000003f3f3ff290 */ /* 0x000ff0000fffe03f */
[----:B------:R0:W-:Y:S01]  /*30630*/  STL.64 [R1+0x40], R12 ;  /* 0x0000400c01007387 */ /* 0x0001e20000100a00 */
[----:B------:R-:W-:Y:S01]  /*30640*/  IMAD.MOV.U32 R29, RZ, RZ, R14 ;  /* 0x000000ffff1d7224 */ /* 0x000fe200078e000e */
[----:B------:R-:W-:Y:S02]  /*30650*/  MOV R4, R15 ;  /* 0x0000000f00047202 */ /* 0x000fe40000000f00 */
[----:B0-----:R-:W2:Y:S01]  /*30660*/  LDL.LU R12, [R1+0x60] ;  /* 0x00006000010c7983 */ /* 0x001ea20000300800 */
[----:B------:R-:W2:Y:S02]  /*30670*/  LDL.LU R13, [R1+0x64] ;  /* 0x00006400010d7983 */ /* 0x000ea40000300800 */
[----:B------:R-:W2:Y:S02]  /*30680*/  LDL.LU R14, [R1+0x68] ;  /* 0x00006800010e7983 */ /* 0x000ea40000300800 */
[----:B------:R-:W2:Y:S01]  /*30690*/  LDL.LU R15, [R1+0x6c] ;  /* 0x00006c00010f7983 */ /* 0x000ea20000300800 */
[-C--:B---3--:R-:W-:Y:S01]  /*306a0*/  HMMA.16816.F32 R16, R16, R6.reuse, R20 ;  /* 0x000000061010723c */ /* 0x088fe20000001814 */
[----:B------:R-:W3:Y:S01]  /*306b0*/  LDL.LU.64 R22, [R1+0x2e50] ;  /* 0x002e500001167983 */ /* 0x000ee20000300a00 */
[----:B------:R-:W3:Y:S11]  /*306c0*/  LDL.LU.64 R20, [R1+0x2e48] ;  /* 0x002e480001147983 */ /* 0x000ef60000300a00 */
[----:B------:R-:W-:Y:S10]  /*306d0*/  @!UPT UIADD3 URZ, URZ, URZ, URZ ;  /* 0x0000003f3f3ff290 */ /* 0x000ff4000fffe03f */
[----:B------:R-:W-:Y:S01]  /*306e0*/  STL.64 [R1+0x130], R16 ;  /* 0x0001301001007387 */ /* 0x000fe20000100a00 */
[----:B------:R0:W-:Y:S03]  /*306f0*/  STL.64 [R1+0x138], R18 ;  /* 0x0001381201007387 */ /* 0x0001e60000100a00 */
[----:B0-----:R-:W3:Y:S01]  /*30700*/  LDL.LU.64 R18, [R1+0x2e40] ;  /* 0x002e400001127983 */ /* 0x001ee20000300a00 */
[----:B------:R-:W3:Y:S02]  /*30710*/  LDL.LU.64 R16, [R1+0x2e38] ;  /* 0x002e380001107983 */ /* 0x000ee40000300a00 */
        /* <DEDUP_REMOVED lines=8> */
[----:B------:R-:W2:Y:S01]  /*307a0*/  LDL R5, [R1+0xd78] ;  /* 0x000d780001057983 */ /* 0x000ea20000100800 */
        /* <DEDUP_REMOVED lines=17> */
[----:B------:R-:W2:Y:S01]  /*308c0*/  LDL.LU.64 R22, [R1+0x2dd0] ;  /* 0x002dd00001167983 */ /* 0x000ea20000300a00 */
[----:B------:R-:W2:Y:S11]  /*308d0*/  LDL.LU.64 R20, [R1+0x2dc8] ;  /* 0x002dc80001147983 */ /* 0x000eb60000300a00 */
[----:B------:R-:W-:Y:S10]  /*308e0*/  @!UPT UIADD3 URZ, URZ, URZ, URZ ;  /* 0x0000003f3f3ff290 */ /* 0x000ff4000fffe03f */
[----:B------:R-:W-:Y:S01]  /*308f0*/  STL.64 [R1+0x90], R16 ;  /* 0x0000901001007387 */ /* 0x000fe20000100a00 */
[----:B------:R2:W-:Y:S02]  /*30900*/  STL.64 [R1+0x98], R18 ;  /* 0x0000981201007387 */ /* 0x0005e40000100a00 */
[-C--:B--2---:R-:W-:Y:S08]  /*30910*/  HMMA.16816.F32 R16, R20, R6.reuse, R12 ;  /* 0x000000061410723c */ /* 0x084ff0000000180c */
[----:B------:R-:W-:Y:S01]  /*30920*/  HMMA.16816.F32 R12, R24, R6, R8 ;  /* 0x00000006180c723c */ /* 0x000fe20000001808 */
[----:B------:R0:W1:Y:S11]  /*30930*/  LDSM.16.MT88.4 R8, [R28+0x22180] ;  /* 0x022180001c08783b */ /* 0x0000760000004200 */
[----:B------:R-:W-:Y:S03]  /*30940*/  @!UPT UIADD3 URZ, URZ, URZ, URZ ;  /* 0x0000003f3f3ff290 */ /* 0x000fe6000fffe03f */
[----:B------:R-:W-:Y:S01]  /*30950*/  STL.64 [R1+0x60], R16 ;  /* 0x0000601001007387 */ /* 0x000fe20000100a00 */
[----:B------:R1:W-:Y:S02]  /*30960*/  STL.64 [R1+0x68], R18 ;  /* 0x0000681201007387 */ /* 0x0003e40000100a00 */
[----:B0-----:R-:W2:Y:S01]  /*30970*/  LDL.LU R28, [R1+0x2dc0] ;  /* 0x002dc000011c7983 */ /* 0x001ea20000300800 */
[----:B-1----:R-:W-:Y:S02]  /*30980*/  MOV R19, R8 ;  /* 0x0000000800137202 */ /* 0x002fe40000000f00 */
[----:B------:R-:W-:Y:S01]  /*30990*/  MOV R18, R9 ;  /* 0x0000000900127202 */ /* 0x000fe20000000f00 */
[----:B------:R-:W-:Y:S01]  /*309a0*/  IMAD.MOV.U32 R17, RZ, RZ, R10 ;  /* 0x000000ffff117224 */ /* 0x000fe200078e000a */
[----:B------:R-:W-:Y:S02]  /*309b0*/  MOV R16, R11 ;  /* 0x0000000b00107202 */ /* 0x000fe40000000f00 */
[----:B----4-:R-:W0:Y:S04]  /*309c0*/  LDSM.16.MT88.4 R8, [R0+0x22000] ;  /* 0x022000000008783b */ /* 0x010e280000004200 */
[----:B------:R-:W-:Y:S01]  /*309d0*/  STL.64 [R1+0x50], R12 ;  /* 0x0000500c01007387 */ /* 0x000fe20000100a00 */
[----:B------:R0:W-:Y:S02]  /*309e0*/  STL.64 [R1+0x58], R14 ;  /* 0x0000580e01007387 */ /* 0x0001e40000100a00 */
[----:B0-----:R-:W-:-:S02]  /*309f0*/  MOV R15, R8 ;  /* 0x00000008000f7202 */ /* 0x001fc40000000f00 */
[----:B------:R-:W-:Y:S01]  /*30a00*/  MOV R14, R9 ;  /* 0x00000009000e7202 */ /* 0x000fe20000000f00 */
[----:B------:R-:W-:Y:S01]  /*30a10*/  IMAD.MOV.U32 R13, RZ, RZ, R10 ;  /* 0x000000ffff0d7224 */ /* 0x000fe200078e000a */
[----:B------:R-:W-:Y:S02]  /*30a20*/  MOV R12, R11 ;  /* 0x0000000b000c7202 */ /* 0x000fe40000000f00 */
[----:B------:R-:W0:Y:S02]  /*30a30*/  LDSM.16.MT88.4 R8, [R0+0x22080] ;  /* 0x022080000008783b */ /* 0x000e240000004200 */
[----:B0-----:R-:W-:Y:S02]  /*30a40*/  MOV R23, R8 ;  /* 0x0000000800177202 */ /* 0x001fe40000000f00 */
[----:B------:R-:W-:Y:S01]  /*30a50*/  MOV R22, R9 ;  /* 0x0000000900167202 */ /* 0x000fe20000000f00 */
[----:B------:R-:W-:Y:S01]  /*30a60*/  IMAD.MOV.U32 R21, RZ, RZ, R10 ;  /* 0x000000ffff157224 */ /* 0x000fe200078e000a */
[----:B------:R-:W-:-:S02]  /*30a70*/  MOV R20, R11 ;  /* 0x0000000b00147202 */ /* 0x000fc40000000f00 */
[----:B------:R-:W0:Y:S02]  /*30a80*/  LDSM.16.MT88.4 R8, [R0+0x22100] ;  /* 0x022100000008783b */ /* 0x000e240000004200 */
[----:B0-----:R-:W-:Y:S02]  /*30a90*/  MOV R27, R8 ;  /* 0x00000008001b7202 */ /* 0x001fe40000000f00 */
[----:B------:R-:W-:Y:S01]  /*30aa0*/  MOV R26, R9 ;  /* 0x00000009001a7202 */ /* 0x000fe20000000f00 */
[----:B------:R-:W-:Y:S01]  /*30ab0*/  IMAD.MOV.U32 R25, RZ, RZ, R10 ;  /* 0x000000ffff197224 */ /* 0x000fe200078e000a */
[----:B------:R-:W-:Y:S02]  /*30ac0*/  MOV R24, R11 ;  /* 0x0000000b00187202 */ /* 0x000fe40000000f00 */
[----:B------:R-:W0:Y:S04]  /*30ad0*/  LDSM.16.MT88.4 R8, [R0+0x22180] ;  /* 0x022180000008783b */ /* 0x000e280000004200 */
[----:B0-----:R0:W-:Y:S01]  /*30ae0*/  STL.64 [R1+0x2d48], R10 ;  /* 0x002d480a01007387 */ /* 0x0011e20000100a00 */
[----:B------:R1:W-:Y:S02]  /*30af0*/  STL.64 [R1+0x2d40], R8 ;  /* 0x002d400801007387 */ /* 0x0003e40000100a00 */
[----:B0-----:R-:W-:Y:S01]  /*30b00*/  IMAD.MOV.U32 R10, RZ, RZ, R25 ;  /* 0x000000ffff0a7224 */ /* 0x001fe200078e0019 */
[----:B------:R-:W-:-:S02]  /*30b10*/  MOV R11, R24 ;  /* 0x00000018000b7202 */ /* 0x000fc40000000f00 */
[----:B-1----:R-:W-:Y:S02]  /*30b20*/  MOV R8, R27 ;  /* 0x0000001b00087202 */ /* 0x002fe40000000f00 */
[----:B------:R-:W-:Y:S01]  /*30b30*/  MOV R9, R26 ;  /* 0x0000001a00097202 */ /* 0x000fe20000000f00 */
[----:B------:R0:W-:Y:S04]  /*30b40*/  STL.64 [R1+0x2d68], R10 ;  /* 0x002d680a01007387 */ /* 0x0001e80000100a00 */
        /* <DEDUP_REMOVED lines=8> */
[----:B-1----:R-:W-:-:S02]  /*30bd0*/  MOV R8, R15 ;  /* 0x0000000f00087202 */ /* 0x002fc40000000f00 */
[----:B------:R-:W-:Y:S02]  /*30be0*/  MOV R9, R14 ;  /* 0x0000000e00097202 */ /* 0x000fe40000000f00 */
[----:B------:R-:W-:-:S05]  /*30bf0*/  MOV R11, R12 ;  /* 0x0000000c000b7202 */ /* 0x000fca0000000f00 */
[----:B------:R-:W-:Y:S01]  /*30c00*/  STL.64 [R1+0x2da8], R10 ;  /* 0x002da80a01007387 */ /* 0x000fe20000100a00 */
[----:B------:R-:W-:Y:S03]  /*30c10*/  STL.64 [R1+0x2da0], R8 ;  /* 0x002da00801007387 */ /* 0x000fe60000100a00 */
[----:B--2---:R-:W0:Y:S04]  /*30c20*/  LDSM.16.MT88.4 R12, [R28+0x22000] ;  /* 0x022000001c0c783b */ /* 0x004e280000004200 */
[----:B------:R-:W-:Y:S04]  /*30c30*/  LDSM.16.MT88.4 R20, [R28+0x22100] ;  /* 0x022100001c14783b */ /* 0x000fe80000004200 */
[----:B------:R-:W-:Y:S04]  /*30c40*/  LDSM.16.MT88.4 R24, [R28+0x22180] ;  /* 0x022180001c18783b */ /* 0x000fe80000004200 */
        /* <DEDUP_REMOVED lines=24> */
[----:B------:R-:W-:-:S02]  /*30dd0*/  MOV R8, R19 ;  /* 0x0000001300087202 */ /* 0x000fc40000000f00 */
[----:B------:R-:W-:Y:S01]  /*30de0*/  MOV R9, R18 ;  /* 0x0000001200097202 */ /* 0x000fe20000000f00 */
[----:B------:R-:W-:Y:S01]  /*30df0*/  IMAD.MOV.U32 R10, RZ, RZ, R17 ;  /* 0x000000ffff0a7224 */ /* 0x000fe200078e0011 */
[----:B------:R-:W-:Y:S02]  /*30e00*/  MOV R11, R16 ;  /* 0x00000010000b7202 */ /* 0x000fe40000000f00 */
[----:B------:R-:W0:Y:S04]  /*30e10*/  LDSM.16.MT88.4 R16, [R28+0x22080] ;  /* 0x022080001c10783b */ /* 0x000e280000004200 */
[----:B---3--:R-:W-:Y:S01]  /*30e20*/  STL.64 [R1+0x2db8], R14 ;  /* 0x002db80e01007387 */ /* 0x008fe20000100a00 */
[----:B--2---:R1:W-:Y:S03]  /*30e30*/  STL.64 [R1+0x2db0], R12 ;  /* 0x002db00c01007387 */ /* 0x0043e60000100a00 */
[----:B-1----:R-:W2:Y:S01]  /*30e40*/  LDL.LU R12, [R1+0x150] ;  /* 0x00015000010c7983 */ /* 0x002ea20000300800 */
[----:B------:R-:W2:Y:S02]  /*30e50*/  LDL.LU R13, [R1+0x154] ;  /* 0x00015400010d7983 */ /* 0x000ea40000300800 */
[----:B------:R-:W2:Y:S02]  /*30e60*/  LDL.LU R14, [R1+0x158] ;  /* 0x00015800010e7983 */ /* 0x000ea40000300800 */
[----:B------:R-:W2:Y:S01]  /*30e70*/  LDL.LU R15, [R1+0x15c] ;  /* 0x00015c00010f7983 */ /* 0x000ea20000300800 */
        /* <DEDUP_REMOVED lines=51> */
[----:B------:R-:W2:Y:S01]  /*311b0*/  LDL.LU R9, [R1+0x44] ;  /* 0x0000440001097983 */ /* 0x000ea20000300800 */
[----:B-1----:R-:W-:Y:S02]  /*311c0*/  MOV R10, R29 ;  /* 0x0000001d000a7202 */ /* 0x002fe40000000f00 */
        /* <DEDUP_REMOVED lines=8> */
[----:B------:R-:W3:Y:S01]  /*31250*/  LDL.LU R13, [R1+0x74] ;  /* 0x00007400010d7983 */ /* 0x000ee20000300800 */
[-C--:B----4-:R-:W-:Y:S02]  /*31260*/  HMMA.16816.F32 R16, R16, R6.reuse, R20 ;  /* 0x000000061010723c */ /* 0x090fe40000001814 */
[----:B------:R-:W3:Y:S01]  /*31270*/  LDL.LU.64 R22, [R1+0x2d10] ;  /* 0x002d100001167983 */ /* 0x000ee20000300a00 */
[----:B------:R-:W3:Y:S01]  /*31280*/  LDL.LU.64 R20, [R1+0x2d08] ;  /* 0x002d080001147983 */ /* 0x000ee20000300a00 */
[----:B------:R-:W-:Y:S01]  /*31290*/  MOV R11, R4 ;  /* 0x00000004000b7202 */ /* 0x000fe20000000f00 */
[----:B-1----:R-:W-:Y:S01]  /*312a0*/  IMAD.MOV.U32 R14, RZ, RZ, R3 ;  /* 0x000000ffff0e7224 */ /* 0x002fe200078e0003 */
[----:B------:R-:W-:Y:S11]  /*312b0*/  MOV R15, R2 ;  /* 0x00000002000f7202 */ /* 0x000ff60000000f00 */
[----:B------:R-:W-:Y:S06]  /*312c0*/  @!UPT UIADD3 URZ, URZ, URZ, URZ ;  /* 0x0000003f3f3ff290 */ /* 0x000fec000fffe03f */
[----:B------:R-:W-:Y:S01]  /*312d0*/  STL.64 [R1+0xb0], R16 ;  /* 0x0000b01001007387 */ /* 0x000fe20000100a00 */
[----:B------:R2:W-:Y:S02]  /*312e0*/  STL.64 [R1+0xb8], R18 ;  /* 0x0000b81201007387 */ /* 0x0005e40000100a00 */
[-C--:B--2---:R-:W-:Y:S01]  /*312f0*/  HMMA.16816.F32 R16, R24, R6.reuse, R8 ;  /* 0x000000061810723c */ /* 0x084fe20000001808 */
[----:B------:R-:W0:Y:S06]  /*31300*/  LDSM.16.MT88.4 R8, [R29+0x24000] ;  /* 0x024000001d08783b */ /* 0x000e2c0000004200 */
        /* <DEDUP_REMOVED lines=12> */
[----:B------:R0:W-:Y:S01]  /*313d0*/  STL.64 [R1+0x70], R16 ;  /* 0x0000701001007387 */ /* 0x0001e20000100a00 */
[----:B------:R-:W-:Y:S02]  /*313e0*/  STL.64 [R1+0x78], R18 ;  /* 0x0000781201007387 */ /* 0x000fe40000100a00 */
[----:B-1----:R-:W-:Y:S02]  /*313f0*/  STL [R1+0x2bdc], R6 ;  /* 0x002bdc0601007387 */ /* 0x002fe40000100800 */
        /* <DEDUP_REMOVED lines=11> */
[----:B0-----:R0:W-:Y:S01]  /*314b0*/  STL.64 [R1+0x2cb0], R10 ;  /* 0x002cb00a01007387 */ /* 0x0011e20000100a00 */
[----:B------:R1:W-:Y:S01]  /*314c0*/  STL.64 [R1+0x2ca8], R8 ;  /* 0x002ca80801007387 */ /* 0x0003e20000100a00 */
[----:B0-----:R-:W-:Y:S02]  /*314d0*/  MOV R10, R19 ;  /* 0x00000013000a7202 */ /* 0x001fe40000000f00 */
[----:B------:R-:W-:Y:S01]  /*314e0*/  MOV R11, R18 ;  /* 0x00000012000b7202 */ /* 0x000fe20000000f00 */
[----:B-1----:R-:W-:Y:S01]  /*314f0*/  IMAD.MOV.U32 R8, RZ, RZ, R21 ;  /* 0x000000ffff087224 */ /* 0x002fe200078e0015 */
[----:B------:R-:W-:-:S02]  /*31500*/  MOV R9, R20 ;  /* 0x0000001400097202 */ /* 0x000fc40000000f00 */
[----:B------:R-:W-:Y:S04]  /*31510*/  LDSM.16.MT88.4 R20, [R27+0x24100] ;  /* 0x024100001b14783b */ /* 0x000fe80000004200 */
[----:B------:R0:W-:Y:S01]  /*31520*/  STL.64 [R1+0x2cd0], R10 ;  /* 0x002cd00a01007387 */ /* 0x0001e20000100a00 */
        /* <DEDUP_REMOVED lines=8> */
[----:B0-----:R-:W-:Y:S01]  /*315b0*/  MOV R10, R13 ;  /* 0x0000000d000a7202 */ /* 0x001fe20000000f00 */
[----:B-1----:R-:W-:Y:S01]  /*315c0*/  IMAD.MOV.U32 R8, RZ, RZ, R15 ;  /* 0x000000ffff087224 */ /* 0x002fe200078e000f */
[----:B------:R-:W-:Y:S02]  /*315d0*/  MOV R9, R14 ;  /* 0x0000000e00097202 */ /* 0x000fe40000000f00 */
[----:B------:R-:W-:-:S02]  /*315e0*/  MOV R11, R12 ;  /* 0x0000000c000b7202 */ /* 0x000fc40000000f00 */
[----:B------:R-:W0:Y:S02]  /*315f0*/  LDSM.16.MT88.4 R12, [R27+0x24000] ;  /* 0x024000001b0c783b */ /* 0x000e240000004200 */
[----:B------:R-:W1:Y:S02]  /*31600*/  LDSM.16.MT88.4 R24, [R27+0x24180] ;  /* 0x024180001b18783b */ /* 0x000e640000004200 */
[----:B0-----:R-:W-:Y:S02]  /*31610*/  STL.64 [R1+0x2ca0], R14 ;  /* 0x002ca00e01007387 */ /* 0x001fe40000100a00 */
[----:B------:R0:W-:Y:S02]  /*31620*/  STL.64 [R1+0x2c98], R12 ;  /* 0x002c980c01007387 */ /* 0x0001e40000100a00 */
        /* <DEDUP_REMOVED lines=20> */
[----:B------:R-:W2:Y:S02]  /*31770*/  LDL.LU R14, [R1+0x138] ;  /* 0x00013800010e7983 */ /* 0x000ea40000300800 */
[----:B------:R-:W2:Y:S01]  /*31780*/  LDL.LU R15, [R1+0x13c] ;  /* 0x00013c00010f7983 */ /* 0x000ea20000300800 */
[----:B------:R-:W-:Y:S01]  /*31790*/  STL.64 [R1+0x2c90], R18 ;  /* 0x002c901201007387 */ /* 0x000fe20000100a00 */
        /* <DEDUP_REMOVED lines=44> */
[----:B0-----:R-:W1:Y:S01]  /*31a60*/  LDL.LU R8, [R1+0x30] ;  /* 0x0000300001087983 */ /* 0x001e620000300800 */
[----:B------:R-:W1:Y:S02]  /*31a70*/  LDL.LU R9, [R1+0x34] ;  /* 0x0000340001097983 */ /* 0x000e640000300800 */
[----:B--2---:R-:W1:Y:S02]  /*31a80*/  LDL.LU R10, [R1+0x38] ;  /* 0x00003800010a7983 */ /* 0x004e640000300800 */
[----:B------:R-:W1:Y:S01]  /*31a90*/  LDL.LU R11, [R1+0x3c] ;  /* 0x00003c00010b7983 */ /* 0x000e620000300800 */
[-C--:B---3--:R-:W-:Y:S01]  /*31aa0*/  HMMA.16816.F32 R12, R12, R4.reuse, R16 ;  /* 0x000000040c0c723c */ /* 0x088fe20000001810 */
[----:B------:R-:W4:Y:S01]  /*31ab0*/  LDL.LU.64 R18, [R1+0x2c90] ;  /* 0x002c900001127983 */ /* 0x000f220000300a00 */
[----:B------:R-:W4:Y:S11]  /*31ac0*/  LDL.LU.64 R16, [R1+0x2c88] ;  /* 0x002c880001107983 */ /* 0x000f360000300a00 */
[----:B------:R-:W-:Y:S10]  /*31ad0*/  @!UPT UIADD3 URZ, URZ, URZ, URZ ;  /* 0x0000003f3f3ff290 */ /* 0x000ff4000fffe03f */
[----:B------:R0:W-:Y:S01]  /*31ae0*/  STL.64 [R1+0xe0], R12 ;  /* 0x0000e00c01007387 */ /* 0x0001e20000100a00 */
[----:B------:R2:W-:Y:S03]  /*31af0*/  STL.64 [R1+0xe8], R14 ;  /* 0x0000e80e01007387 */ /* 0x0005e60000100a00 */
[----:B0-----:R-:W3:Y:S01]  /*31b00*/  LDL.LU R12, [R1+0x50] ;  /* 0x00005000010c7983 */ /* 0x001ee20000300800 */
[----:B------:R-:W3:Y:S02]  /*31b10*/  LDL.LU R13, [R1+0x54] ;  /* 0x00005400010d7983 */ /* 0x000ee40000300800 */
[----:B--2---:R-:W3:Y:S02]  /*31b20*/  LDL.LU R14, [R1+0x58] ;  /* 0x00005800010e7983 */ /* 0x004ee40000300800 */
[----:B------:R-:W3:Y:S01]  /*31b30*/  LDL.LU R15, [R1+0x5c] ;  /* 0x00005c00010f7983 */ /* 0x000ee20000300800 */
[-C--:B----4-:R-:W-:Y:S01]  /*31b40*/  HMMA.16816.F32 R16, R16, R4.reuse, R20 ;  /* 0x000000041010723c */ /* 0x090fe20000001814 */
[----:B------:R-:W3:Y:S01]  /*31b50*/  LDL.LU.64 R22, [R1+0x2c80] ;  /* 0x002c800001167983 */ /* 0x000ee20000300a00 */
[----:B------:R-:W3:Y:S11]  /*31b60*/  LDL.LU.64 R20, [R1+0x2c78] ;  /* 0x002c780001147983 */ /* 0x000ef60000300a00 */
[----:B------:R-:W-:Y:S10]  /*31b70*/  @!UPT UIADD3 URZ, URZ, URZ, URZ ;  /* 0x0000003f3f3ff290 */ /* 0x000ff4000fffe03f */
[----:B------:R-:W-:Y:S01]  /*31b80*/  STL.64 [R1+0xc0], R16 ;  /* 0x0000c01001007387 */ /* 0x000fe20000100a00 */
[----:B------:R3:W-:Y:S02]  /*31b90*/  STL.64 [R1+0xc8], R18 ;  /* 0x0000c81201007387 */ /* 0x0007e40000100a00 */
[-C--:B---3--:R-:W-:Y:S08]  /*31ba0*/  HMMA.16816.F32 R16, R20, R4.reuse, R12 ;  /* 0x000000041410723c */ /* 0x088ff0000000180c */
[----:B-1----:R-:W-:Y:S01]  /*31bb0*/  HMMA.16816.F32 R12, R24, R4, R8 ;  /* 0x00000004180c723c */ /* 0x002fe20000001808 */
[----:B------:R-:W0:Y:S11]  /*31bc0*/  LDSM.16.MT88.4 R8, [R0+0x24000] ;  /* 0x024000000008783b */ /* 0x000e360000004200 */
[----:B------:R-:W-:Y:S03]  /*31bd0*/  @!UPT UIADD3 URZ, URZ, URZ, URZ ;  /* 0x0000003f3f3ff290 */ /* 0x000fe6000fffe03f */
[----:B------:R0:W-:Y:S02]  /*31be0*/  STL.64 [R1+0xa0], R16 ;  /* 0x0000a01001007387 */ /* 0x0001e40000100a00 */
[----:B0-----:R-:W-:Y:S02]  /*31bf0*/  MOV R17, R8 ;  /* 0x0000000800117202 */ /* 0x001fe40000000f00 */
[----:B------:R-:W-:Y:S01]  /*31c00*/  MOV R16, R9 ;  /* 0x0000000900107202 */ /* 0x000fe20000000f00 */
[----:B------:R-:W-:Y:S01]  /*31c10*/  IMAD.MOV.U32 R7, RZ, RZ, R10 ;  /* 0x000000ffff077224 */ /* 0x000fe200078e000a */
[----:B------:R-:W-:Y:S02]  /*31c20*/  MOV R6, R11 ;  /* 0x0000000b00067202 */ /* 0x000fe40000000f00 */
[----:B------:R-:W0:Y:S04]  /*31c30*/  LDSM.16.MT88.4 R8, [R0+0x24080] ;  /* 0x024080000008783b */ /* 0x000e280000004200 */
[----:B------:R1:W-:Y:S01]  /*31c40*/  STL.64 [R1+0xa8], R18 ;  /* 0x0000a81201007387 */ /* 0x0003e20000100a00 */
[----:B0-----:R-:W-:-:S02]  /*31c50*/  MOV R21, R8 ;  /* 0x0000000800157202 */ /* 0x001fc40000000f00 */
[----:B------:R-:W-:Y:S01]  /*31c60*/  MOV R20, R9 ;  /* 0x0000000900147202 */ /* 0x000fe20000000f00 */
[----:B-1----:R-:W-:Y:S01]  /*31c70*/  IMAD.MOV.U32 R19, RZ, RZ, R10 ;  /* 0x000000ffff137224 */ /* 0x002fe200078e000a */
[----:B------:R-:W-:Y:S02]  /*31c80*/  MOV R18, R11 ;  /* 0x0000000b00127202 */ /* 0x000fe40000000f00 */
[----:B------:R-:W0:Y:S04]  /*31c90*/  LDSM.16.MT88.4 R8, [R0+0x24100] ;  /* 0x024100000008783b */ /* 0x000e280000004200 */
[----:B------:R-:W-:Y:S01]  /*31ca0*/  STL.64 [R1+0x90], R12 ;  /* 0x0000900c01007387 */ /* 0x000fe20000100a00 */
[----:B------:R-:W-:Y:S02]  /*31cb0*/  STL.64 [R1+0x98], R14 ;  /* 0x0000980e01007387 */ /* 0x000fe40000100a00 */
[----:B------:R-:W-:Y:S01]  /*31cc0*/  LDSM.16.MT88.4 R12, [R28+0x24000] ;  /* 0x024000001c0c783b */ /* 0x000fe20000004200 */
[----:B0-----:R-:W-:-:S02]  /*31cd0*/  MOV R25, R8 ;  /* 0x0000000800197202 */ /* 0x001fc40000000f00 */
[----:B------:R-:W-:Y:S01]  /*31ce0*/  MOV R24, R9 ;  /* 0x0000000900187202 */ /* 0x000fe20000000f00 */
[----:B------:R-:W-:Y:S01]  /*31cf0*/  IMAD.MOV.U32 R23, RZ, RZ, R10 ;  /* 0x000000ffff177224 */ /* 0x000fe200078e000a */
[----:B------:R-:W-:Y:S02]  /*31d00*/  MOV R22, R11 ;  /* 0x0000000b00167202 */ /* 0x000fe40000000f00 */
[----:B------:R-:W0:Y:S04]  /*31d10*/  LDSM.16.MT88.4 R8, [R0+0x24180] ;  /* 0x024180000008783b */ /* 0x000e280000004200 */
[----:B0-----:R-:W-:Y:S01]  /*31d20*/  STL.64 [R1+0x2c10], R10 ;  /* 0x002c100a01007387 */ /* 0x001fe20000100a00 */
[----:B------:R-:W-:Y:S02]  /*31d30*/  STL.64 [R1+0x2c08], R8 ;  /* 0x002c080801007387 */ /* 0x000fe40000100a00 */
[----:B------:R-:W-:Y:S02]  /*31d40*/  STL.64 [R1+0x2c00], R14 ;  /* 0x002c000e01007387 */ /* 0x000fe40000100a00 */
[----:B------:R0:W-:Y:S02]  /*31d50*/  STL.64 [R1+0x2bf8], R12 ;  /* 0x002bf80c01007387 */ /* 0x0001e40000100a00 */
[----:B0-----:R-:W2:Y:S01]  /*31d60*/  LDL.LU R12, [R1+0x110] ;  /* 0x00011000010c7983 */ /* 0x001ea20000300800 */
[----:B------:R-:W2:Y:S02]  /*31d70*/  LDL.LU R13, [R1+0x114] ;  /* 0x00011400010d7983 */ /* 0x000ea40000300800 */
[----:B------:R-:W3:Y:S02]  /*31d80*/  LDL.LU R14, [R1+0x118] ;  /* 0x00011800010e7983 */ /* 0x000ee40000300800 */
[----:B------:R-:W3:Y:S02]  /*31d90*/  LDL.LU R15, [R1+0x11c] ;  /* 0x00011c00010f7983 */ /* 0x000ee40000300800 */
[----:B------:R-:W-:Y:S01]  /*31da0*/  IMAD.MOV.U32 R10, RZ, RZ, R23 ;  /* 0x000000ffff0a7224 */ /* 0x000fe200078e0017 */
[----:B------:R-:W-:-:S02]  /*31db0*/  MOV R11, R22 ;  /* 0x00000016000b7202 */ /* 0x000fc40000000f00 */
[----:B------:R-:W-:Y:S02]  /*31dc0*/  MOV R8, R25 ;  /* 0x0000001900087202 */ /* 0x000fe40000000f00 */
[----:B------:R-:W-:Y:S02]  /*31dd0*/  MOV R9, R24 ;  /* 0x0000001800097202 */ /* 0x000fe40000000f00 */
[----:B------:R-:W-:Y:S04]  /*31de0*/  LDSM.16.MT88.4 R24, [R28+0x24180] ;  /* 0x024180001c18783b */ /* 0x000fe80000004200 */
[----:B---3--:R-:W-:Y:S01]  /*31df0*/  STL.64 [R1+0x2c20], R14 ;  /* 0x002c200e01007387 */ /* 0x008fe20000100a00 */
[----:B--2---:R-:W-:Y:S02]  /*31e00*/  STL.64 [R1+0x2c18], R12 ;  /* 0x002c180c01007387 */ /* 0x004fe40000100a00 */
[----:B------:R0:W-:Y:S02]  /*31e10*/  STL.64 [R1+0x2c30], R10 ;  /* 0x002c300a01007387 */ /* 0x0001e40000100a00 */
[----:B------:R1:W-:Y:S02]  /*31e20*/  STL.64 [R1+0x2c28], R8 ;  /* 0x002c280801007387 */ /* 0x0003e40000100a00 */
[----:B0-----:R-:W-:Y:S01]  /*31e30*/  IMAD.MOV.U32 R10, RZ, RZ, R19 ;  /* 0x000000ffff0a7224 */ /* 0x001fe200078e0013 */
[----:B------:R-:W-:-:S02]  /*31e40*/  MOV R11, R18 ;  /* 0x00000012000b7202 */ /* 0x000fc40000000f00 */
[----:B-1----:R-:W-:Y:S02]  /*31e50*/  MOV R8, R21 ;  /* 0x0000001500087202 */ /* 0x002fe40000000f00 */
[----:B------:R-:W-:Y:S02]  /*31e60*/  MOV R9, R20 ;  /* 0x0000001400097202 */ /* 0x000fe40000000f00 */
[----:B------:R-:W-:Y:S04]  /*31e70*/  LDSM.16.MT88.4 R20, [R28+0x24100] ;  /* 0x024100001c14783b */ /* 0x000fe80000004200 */
[----:B------:R0:W-:Y:S01]  /*31e80*/  STL.64 [R1+0x2c50], R10 ;  /* 0x002c500a01007387 */ /* 0x0001e20000100a00 */
[----:B------:R1:W-:Y:S02]  /*31e90*/  STL.64 [R1+0x2c48], R8 ;  /* 0x002c480801007387 */ /* 0x0003e40000100a00 */
[----:B------:R-:W2:Y:S02]  /*31ea0*/  LDL.LU R12, [R1+0x140] ;  /* 0x00014000010c7983 */ /* 0x000ea40000300800 */
[----:B------:R-:W2:Y:S01]  /*31eb0*/  LDL.LU R13, [R1+0x144] ;  /* 0x00014400010d7983 */ /* 0x000ea20000300800 */
[----:B------:R-:W3:Y:S01]  /*31ec0*/  LDL.LU R14, [R1+0x148] ;  /* 0x00014800010e7983 */ /* 0x000ee20000300800 */
[----:B------:R-:W3:Y:S02]  /*31ed0*/  LDL.LU R15, [R1+0x14c] ;  /* 0x00014c00010f7983 */ /* 0x000ee40000300800 */
[----:B0-----:R-:W-:Y:S01]  /*31ee0*/  IMAD.MOV.U32 R10, RZ, RZ, R7 ;  /* 0x000000ffff0a7224 */ /* 0x001fe200078e0007 */
[----:B------:R-:W-:-:S02]  /*31ef0*/  MOV R11, R6 ;  /* 0x00000006000b7202 */ /* 0x000fc40000000f00 */
[----:B-1----:R-:W-:Y:S02]  /*31f00*/  MOV R8, R17 ;  /* 0x0000001100087202 */ /* 0x002fe40000000f00 */
[----:B------:R-:W-:Y:S02]  /*31f10*/  MOV R9, R16 ;  /* 0x0000001000097202 */ /* 0x000fe40000000f00 */
[----:B------:R-:W-:Y:S04]  /*31f20*/  LDSM.16.MT88.4 R16, [R28+0x24080] ;  /* 0x024080001c10783b */ /* 0x000fe80000004200 */
[----:B------:R-:W-:Y:S01]  /*31f30*/  STL.64 [R1+0x2c70], R10 ;  /* 0x002c700a01007387 */ /* 0x000fe20000100a00 */
[----:B------:R-:W-:Y:S02]  /*31f40*/  STL.64 [R1+0x2c68], R8 ;  /* 0x002c680801007387 */ /* 0x000fe40000100a00 */
[----:B------:R-:W0:Y:S01]  /*31f50*/  LDSM.16.MT88.4 R8, [R29+0x26000] ;  /* 0x026000001d08783b */ /* 0x000e220000004200 */
[----:B---3--:R-:W-:Y:S03]  /*31f60*/  STL.64 [R1+0x2c40], R14 ;  /* 0x002c400e01007387 */ /* 0x008fe60000100a00 */
[----:B--2---:R1:W-:Y:S02]  /*31f70*/  STL.64 [R1+0x2c38], R12 ;  /* 0x002c380c01007387 */ /* 0x0043e40000100a00 */
[----:B-1----:R-:W2:Y:S01]  /*31f80*/  LDL.LU R12, [R1+0x150] ;  /* 0x00015000010c7983 */ /* 0x002ea20000300800 */
[----:B------:R-:W2:Y:S02]  /*31f90*/  LDL.LU R13, [R1+0x154] ;  /* 0x00015400010d7983 */ /* 0x000ea40000300800 */
[----:B------:R-:W3:Y:S02]  /*31fa0*/  LDL.LU R14, [R1+0x158] ;  /* 0x00015800010e7983 */ /* 0x000ee40000300800 */
[----:B------:R-:W3:Y:S02]  /*31fb0*/  LDL.LU R15, [R1+0x15c] ;  /* 0x00015c00010f7983 */ /* 0x000ee40000300800 */
[----:B0-----:R-:W-:Y:S01]  /*31fc0*/  IMAD.MOV.U32 R6, RZ, RZ, R10 ;  /* 0x000000ffff067224 */ /* 0x001fe200078e000a */
[----:B------:R-:W-:Y:S01]  /*31fd0*/  MOV R7, R11 ;  /* 0x0000000b00077202 */ /* 0x000fe20000000f00 */
        /* <DEDUP_REMOVED lines=18> */
[----:B------:R-:W-:Y:S01]  /*32100*/  STL.64 [R1+0x2bc0], R26 ;  /* 0x002bc01a01007387 */ /* 0x000fe20000100a00 */
[----:B------:R0:W-:Y:S03]  /*32110*/  STL.64 [R1+0x2bb8], R24 ;  /* 0x002bb81801007387 */ /* 0x0001e60000100a00 */
[----:B0-----:R-:W2:Y:S01]  /*32120*/  LDL.LU R24, [R1+0x80] ;  /* 0x0000800001187983 */ /* 0x001ea20000300800 */
[----:B------:R-:W2:Y:S02]  /*32130*/  LDL.LU R25, [R1+0x84] ;  /* 0x0000840001197983 */ /* 0x000ea40000300800 */
[----:B------:R-:W-:Y:S02]  /*32140*/  STL [R1+0x2b10], R28 ;  /* 0x002b101c01007387 */ /* 0x000fe40000100800 */
[----:B------:R0:W-:Y:S01]  /*32150*/  STL.64 [R1+0x30], R8 ;  /* 0x0000300801007387 */ /* 0x0001e20000100a00 */
[----:B------:R-:W2:Y:S04]  /*32160*/  LDL.LU.64 R10, [R1+0x2c70] ;  /* 0x002c7000010a7983 */ /* 0x000ea80000300a00 */
[----:B0-----:R-:W2:Y:S01]  /*32170*/  LDL.LU.64 R8, [R1+0x2c68] ;  /* 0x002c680001087983 */ /* 0x001ea20000300a00 */
[----:B------:R-:W-:-:S02]  /*32180*/  MOV R26, R3 ;  /* 0x00000003001a7202 */ /* 0x000fc40000000f00 */
[----:B------:R-:W-:Y:S01]  /*32190*/  MOV R27, R2 ;  /* 0x00000002001b7202 */ /* 0x000fe20000000f00 */
        /* <DEDUP_REMOVED lines=9> */
[----:B0-----:R-:W2:Y:S02]  /*32230*/  LDL.LU.64 R8, [R1+0x2c48] ;  /* 0x002c480001087983 */ /* 0x001ea40000300a00 */
        /* <DEDUP_REMOVED lines=25> */
[----:B------:R-:W-:Y:S01]  /*323d0*/  MOV R11, R7 ;  /* 0x00000007000b7202 */ /* 0x000fe20000000f00 */
[----:B------:R-:W2:Y:S01]  /*323e0*/  LDL.LU R6, [R1+0x2bf4] ;  /* 0x002bf40001067983 */ /* 0x000ea20000300800 */
[----:B------:R-:W4:Y:S01]  /*323f0*/  LDL.LU R7, [R1+0x2bf0] ;  /* 0x002bf00001077983 */ /* 0x000f220000300800 */
[-C--:B---3--:R-:W-:Y:S02]  /*32400*/  HMMA.16816.F32 R12, R12, R4.reuse, R16 ;  /* 0x000000040c0c723c */ /* 0x088fe40000001810 */
[----:B------:R-:W3:Y:S01]  /*32410*/  LDL.LU.64 R18, [R1+0x2be8] ;  /* 0x002be80001127983 */ /* 0x000ee20000300a00 */
[----:B------:R-:W3:Y:S11]  /*32420*/  LDL.LU.64 R16, [R1+0x2be0] ;  /* 0x002be00001107983 */ /* 0x000ef60000300a00 */
[----:B------:R-:W-:Y:S09]  /*32430*/  @!UPT UIADD3 URZ, URZ, URZ, URZ ;  /* 0x0000003f3f3ff290 */ /* 0x000ff2000fffe03f */
[----:B------:R0:W-:Y:S01]  /*32440*/  STL.64 [R1+0x110], R12 ;  /* 0x0001100c01007387 */ /* 0x0001e20000100a00 */
[----:B------:R2:W-:Y:S03]  /*32450*/  STL.64 [R1+0x118], R14 ;  /* 0x0001180e01007387 */ /* 0x0005e60000100a00 */
[----:B0-----:R-:W3:Y:S01]  /*32460*/  LDL.LU R12, [R1+0x40] ;  /* 0x00004000010c7983 */ /* 0x001ee20000300800 */
[----:B------:R-:W3:Y:S01]  /*32470*/  LDL.LU R13, [R1+0x44] ;  /* 0x00004400010d7983 */ /* 0x000ee20000300800 */
[----:B--2---:R-:W-:Y:S01]  /*32480*/  MOV R14, R6 ;  /* 0x00000006000e7202 */ /* 0x004fe20000000f00 */
[----:B----4-:R-:W-:Y:S01]  /*32490*/  IMAD.MOV.U32 R15, RZ, RZ, R7 ;  /* 0x000000ffff0f7224 */ /* 0x010fe200078e0007 */
[----:B------:R-:W2:Y:S01]  /*324a0*/  LDL.LU R6, [R1+0x2bdc] ;  /* 0x002bdc0001067983 */ /* 0x000ea20000300800 */
[----:B------:R-:W2:Y:S01]  /*324b0*/  LDL.LU R7, [R1+0x2bd8] ;  /* 0x002bd80001077983 */ /* 0x000ea20000300800 */
[-C--:B---3--:R-:W-:Y:S02]  /*324c0*/  HMMA.16816.F32 R16, R16, R4.reuse, R20 ;  /* 0x000000041010723c */ /* 0x088fe40000001814 */
[----:B------:R-:W3:Y:S01]  /*324d0*/  LDL.LU.64 R22, [R1+0x2bd0] ;  /* 0x002bd00001167983 */ /* 0x000ee20000300a00 */
[----:B------:R-:W3:Y:S11]  /*324e0*/  LDL.LU.64 R20, [R1+0x2bc8] ;  /* 0x002bc80001147983 */ /* 0x000ef60000300a00 */
[----:B------:R-:W-:Y:S09]  /*324f0*/  @!UPT UIADD3 URZ, URZ, URZ, URZ ;  /* 0x0000003f3f3ff290 */ /* 0x000ff2000fffe03f */
[----:B------:R0:W-:Y:S01]  /*32500*/  STL.64 [R1+0xf0], R16 ;  /* 0x0000f01001007387 */ /* 0x0001e20000100a00 */
[----:B------:R1:W-:Y:S03]  /*32510*/  STL.64 [R1+0xf8], R18 ;  /* 0x0000f81201007387 */ /* 0x0003e60000100a00 */
[----:B0-----:R-:W4:Y:S01]  /*32520*/  LDL.LU R16, [R1+0x70] ;  /* 0x0000700001107983 */ /* 0x001f220000300800 */
[----:B------:R-:W4:Y:S02]  /*32530*/  LDL.LU R17, [R1+0x74] ;  /* 0x0000740001117983 */ /* 0x000f240000300800 */
[----:B-1----:R-:W4:Y:S02]  /*32540*/  LDL.LU R18, [R1+0x78] ;  /* 0x0000780001127983 */ /* 0x002f240000300800 */
[----:B------:R-:W4:Y:S01]  /*32550*/  LDL.LU R19, [R1+0x7c] ;  /* 0x00007c0001137983 */ /* 0x000f220000300800 */
[----:B---3--:R-:W-:Y:S01]  /*32560*/  HMMA.16816.F32 R20, R20, R4, R24 ;  /* 0x000000041414723c */ /* 0x008fe20000001818 */
[----:B------:R-:W4:Y:S01]  /*32570*/  LDL.LU.64 R26, [R1+0x2bc0] ;  /* 0x002bc000011a7983 */ /* 0x000f220000300a00 */
[----:B------:R-:W4:Y:S06]  /*32580*/  LDL.LU.64 R24, [R1+0x2bb8] ;  /* 0x002bb80001187983 */ /* 0x000f2c0000300a00 */
[----:B--2---:R-:W-:Y:S11]  /*32590*/  HMMA.16816.F32 R8, R8, R6, R12 ;  /* 0x000000060808723c */ /* 0x004ff6000000180c */
[----:B------:R-:W-:Y:S04]  /*325a0*/  @!UPT UIADD3 URZ, URZ, URZ, URZ ;  /* 0x0000003f3f3ff290 */ /* 0x000fe8000fffe03f */
[----:B------:R-:W-:Y:S01]  /*325b0*/  STL.64 [R1+0xd0], R20 ;  /* 0x0000d01401007387 */ /* 0x000fe20000100a00 */
[----:B------:R-:W-:Y:S01]  /*325c0*/  STL.64 [R1+0xd8], R22 ;  /* 0x0000d81601007387 */ /* 0x000fe20000100a00 */
[----:B----4-:R-:W-:Y:S07]  /*325d0*/  HMMA.16816.F32 R16, R24, R4, R16 ;  /* 0x000000041810723c */ /* 0x010fee0000001810 */
[----:B------:R-:W-:Y:S02]  /*325e0*/  MOV R4, R8 ;  /* 0x0000000800047202 */ /* 0x000fe40000000f00 */
[----:B------:R-:W-:Y:S11]  /*325f0*/  MOV R5, R9 ;  /* 0x0000000900057202 */ /* 0x000ff60000000f00 */
[----:B------:R-:W-:Y:S03]  /*32600*/  @!UPT UIADD3 URZ, URZ, URZ, URZ ;  /* 0x0000003f3f3ff290 */ /* 0x000fe6000fffe03f */
[----:B------:R-:W-:Y:S01]  /*32610*/  STL.64 [R1+0xb0], R16 ;  /* 0x0000b01001007387 */ /* 0x000fe20000100a00 */
[----:B------:R-:W-:Y:S02]  /*32620*/  STL.64 [R1+0xb8], R18 ;  /* 0x0000b81201007387 */ /* 0x000fe40000100a00 */
[----:B------:R-:W-:Y:S02]  /*32630*/  STL.64 [R1+0x88], R10 ;  /* 0x0000880a01007387 */ /* 0x000fe40000100a00 */
[----:B------:R-:W0:Y:S04]  /*32640*/  LDSM.16.MT88.4 R8, [R29+0x26080] ;  /* 0x026080001d08783b */ /* 0x000e280000004200 */
[----:B------:R1:W-:Y:S01]  /*32650*/  STL [R1+0x2a7c], R5 ;  /* 0x002a7c0501007387 */ /* 0x0003e20000100800 */
        /* <DEDUP_REMOVED lines=97> */
[----:B------:R-:W-:Y:S01]  /*32c70*/  MOV R5, R10 ;  /* 0x0000000a00057202 */ /* 0x000fe20000000f00 */
[----:B------:R-:W-:Y:S02]  /*32c80*/  IMAD.MOV.U32 R4, RZ, RZ, R11 ;  /* 0x000000ffff047224 */ /* 0x000fe400078e000b */
        /* <DEDUP_REMOVED lines=38> */
[-C--:B---3--:R-:W-:Y:S01]  /*32ef0*/  HMMA.16816.F32 R12, R12, R6.reuse, R16 ;  /* 0x000000060c0c723c */ /* 0x088fe20000001810 */
[----:B------:R-:W4:Y:S01]  /*32f00*/  LDL.LU.64 R18, [R1+0x2b20] ;  /* 0x002b200001127983 */ /* 0x000f220000300a00 */
[----:B------:R-:W4:Y:S11]  /*32f10*/  LDL.LU.64 R16, [R1+0x2b18] ;  /* 0x002b180001107983 */ /* 0x000f360000300a00 */
[----:B------:R-:W-:Y:S10]  /*32f20*/  @!UPT UIADD3 URZ, URZ, URZ, URZ ;  /* 0x0000003f3f3ff290 */ /* 0x000ff4000fffe03f */
[----:B------:R0:W-:Y:S01]  /*32f30*/  STL.64 [R1+0xe0], R12 ;  /* 0x0000e00c01007387 */ /* 0x0001e20000100a00 */
[----:B------:R1:W-:Y:S03]  /*32f40*/  STL.64 [R1+0xe8], R14 ;  /* 0x0000e80e01007387 */ /* 0x0003e60000100a00 */
[----:B0-----:R-:W3:Y:S01]  /*32f50*/  LDL.LU R12, [R1+0x60] ;  /* 0x00006000010c7983 */ /* 0x001ee20000300800 */
[----:B------:R-:W-:Y:S02]  /*32f60*/  MOV R13, R28 ;  /* 0x0000001c000d7202 */ /* 0x000fe40000000f00 */
[----:B------:R-:W2:Y:S01]  /*32f70*/  LDL.LU R28, [R1+0x2b10] ;  /* 0x002b1000011c7983 */ /* 0x000ea20000300800 */
[----:B----4-:R-:W-:Y:S01]  /*32f80*/  HMMA.16816.F32 R16, R16, R6, R20 ;  /* 0x000000061010723c */ /* 0x010fe20000001814 */
[----:B------:R-:W3:Y:S01]  /*32f90*/  LDL.LU.64 R22, [R1+0x2b08] ;  /* 0x002b080001167983 */ /* 0x000ee20000300a00 */
[----:B------:R-:W3:Y:S01]  /*32fa0*/  LDL.LU.64 R20, [R1+0x2b00] ;  /* 0x002b000001147983 */ /* 0x000ee20000300a00 */
[----:B-1----:R-:W-:-:S02]  /*32fb0*/  MOV R14, R3 ;  /* 0x00000003000e7202 */ /* 0x002fc40000000f00 */
[----:B------:R-:W-:Y:S11]  /*32fc0*/  MOV R15, R2 ;  /* 0x00000002000f7202 */ /* 0x000ff60000000f00 */
[----:B------:R-:W-:Y:S07]  /*32fd0*/  @!UPT UIADD3 URZ, URZ, URZ, URZ ;  /* 0x0000003f3f3ff290 */ /* 0x000fee000fffe03f */
[----:B------:R-:W-:Y:S01]  /*32fe0*/  STL.64 [R1+0xc0], R16 ;  /* 0x0000c01001007387 */ /* 0x000fe20000100a00 */
[----:B------:R-:W-:Y:S03]  /*32ff0*/  STL.64 [R1+0xc8], R18 ;  /* 0x0000c81201007387 */ /* 0x000fe60000100a00 */
        /* <DEDUP_REMOVED lines=9> */
[----:B------:R-:W-:Y:S01]  /*33090*/  STL [R1+0x2a60], R2 ;  /* 0x002a600201007387 */ /* 0x000fe20000100800 */
[----:B------:R1:W-:Y:S01]  /*330a0*/  STL [R1+0x2a48], R3 ;  /* 0x002a480301007387 */ /* 0x0003e20000100800 */
[----:B0-----:R-:W-:-:S02]  /*330b0*/  MOV R5, R8 ;  /* 0x0000000800057202 */ /* 0x001fc40000000f00 */
[----:B------:R-:W-:Y:S01]  /*330c0*/  MOV R4, R9 ;  /* 0x0000000900047202 */ /* 0x000fe20000000f00 */
[----:B-1----:R-:W-:Y:S01]  /*330d0*/  IMAD.MOV.U32 R3, RZ, RZ, R10 ;  /* 0x000000ffff037224 */ /* 0x002fe200078e000a */
[----:B------:R-:W-:Y:S02]  /*330e0*/  MOV R2, R11 ;  /* 0x0000000b00027202 */ /* 0x000fe40000000f00 */
[----:B------:R-:W0:Y:S10]  /*330f0*/  LDSM.16.MT88.4 R8, [R0+0x26180] ;  /* 0x026180000008783b */ /* 0x000e340000004200 */
[----:B------:R-:W-:Y:S01]  /*33100*/  STL.64 [R1+0x70], R12 ;  /* 0x0000700c01007387 */ /* 0x000fe20000100a00 */
[----:B------:R0:W-:Y:S02]  /*33110*/  STL.64 [R1+0x78], R14 ;  /* 0x0000780e01007387 */ /* 0x0001e40000100a00 */
[----:B0-----:R-:W-:-:S02]  /*33120*/  MOV R15, R8 ;  /* 0x00000008000f7202 */ /* 0x001fc40000000f00 */
[----:B------:R-:W-:Y:S01]  /*33130*/  MOV R14, R9 ;  /* 0x00000009000e7202 */ /* 0x000fe20000000f00 */
[----:B------:R-:W-:Y:S01]  /*33140*/  IMAD.MOV.U32 R13, RZ, RZ, R10 ;  /* 0x000000ffff0d7224 */ /* 0x000fe200078e000a */
[----:B------:R-:W-:Y:S02]  /*33150*/  MOV R12, R11 ;  /* 0x0000000b000c7202 */ /* 0x000fe40000000f00 */
[----:B------:R-:W0:Y:S04]  /*33160*/  LDSM.16.MT88.4 R8, [R28+0x26000] ;  /* 0x026000001c08783b */ /* 0x000e280000004200 */
[----:B------:R-:W-:Y:S04]  /*33170*/  STL [R1+0x2a98], R0 ;  /* 0x002a980001007387 */ /* 0x000fe80000100800 */
[----:B0-----:R0:W-:Y:S01]  /*33180*/  STL.64 [R1+0x2ab8], R10 ;  /* 0x002ab80a01007387 */ /* 0x0011e20000100a00 */
[----:B------:R1:W-:Y:S02]  /*33190*/  STL.64 [R1+0x2ab0], R8 ;  /* 0x002ab00801007387 */ /* 0x0003e40000100a00 */
[----:B0-----:R-:W-:Y:S01]  /*331a0*/  IMAD.MOV.U32 R10, RZ, RZ, R13 ;  /* 0x000000ffff0a7224 */ /* 0x001fe200078e000d */
[----:B-1----:R-:W-:-:S02]  /*331b0*/  MOV R8, R15 ;  /* 0x0000000f00087202 */ /* 0x002fc40000000f00 */
[----:B------:R-:W-:Y:S02]  /*331c0*/  MOV R9, R14 ;  /* 0x0000000e00097202 */ /* 0x000fe40000000f00 */
[----:B------:R-:W-:Y:S02]  /*331d0*/  MOV R11, R12 ;  /* 0x0000000c000b7202 */ /* 0x000fe40000000f00 */
[----:B------:R-:W0:Y:S04]  /*331e0*/  LDSM.16.MT88.4 R12, [R28+0x26080] ;  /* 0x026080001c0c783b */ /* 0x000e280000004200 */
[----:B------:R-:W-:Y:S01]  /*331f0*/  STL.64 [R1+0x2ad8], R10 ;  /* 0x002ad80a01007387 */ /* 0x000fe20000100a00 */
[----:B------:R-:W-:Y:S03]  /*33200*/  STL.64 [R1+0x2ad0], R8 ;  /* 0x002ad00801007387 */ /* 0x000fe60000100a00 */
        /* <DEDUP_REMOVED lines=11> */
[----:B------:R-:W-:Y:S01]  /*332c0*/  MOV R9, R4 ;  /* 0x0000000400097202 */ /* 0x000fe20000000f00 */
[----:B------:R-:W4:Y:S01]  /*332d0*/  LDL R5, [R1+0xa90] ;  /* 0x000a900001057983 */ /* 0x000f220000100800 */
[----:B------:R-:W-:Y:S03]  /*332e0*/  STL.64 [R1+0x2af8], R10 ;  /* 0x002af80a01007387 */ /* 0x000fe60000100a00 */
[----:B------:R-:W-:Y:S02]  /*332f0*/  STL.64 [R1+0x2af0], R8 ;  /* 0x002af00801007387 */ /* 0x000fe40000100a00 */
[----:B------:R-:W0:Y:S02]  /*33300*/  LDSM.16.MT88.4 R8, [R29+0x28000] ;  /* 0x028000001d08783b */ /* 0x000e240000004200 */
[----:B---3--:R-:W-:Y:S02]  /*33310*/  STL.64 [R1+0x2ac8], R18 ;  /* 0x002ac81201007387 */ /* 0x008fe40000100a00 */
[----:B--2---:R1:W-:Y:S02]  /*33320*/  STL.64 [R1+0x2ac0], R16 ;  /* 0x002ac01001007387 */ /* 0x0043e40000100a00 */
[----:B----4-:R-:W2:Y:S04]  /*33330*/  LDSM.16.M88.4 R24, [R5+0x40280] ;  /* 0x040280000518783b */ /* 0x010ea80000000200 */
[----:B-1----:R-:W3:Y:S01]  /*33340*/  LDL.LU R16, [R1+0x140] ;  /* 0x0001400001107983 */ /* 0x002ee20000300800 */
[----:B------:R-:W3:Y:S02]  /*33350*/  LDL.LU R17, [R1+0x144] ;  /* 0x0001440001117983 */ /* 0x000ee40000300800 */
[----:B------:R-:W4:Y:S02]  /*33360*/  LDL.LU R18, [R1+0x148] ;  /* 0x0001480001127983 */ /* 0x000f240000300800 */
[----:B------:R-:W4:Y:S02]  /*33370*/  LDL.LU R19, [R1+0x14c] ;  /* 0x00014c0001137983 */ /* 0x000f240000300800 */
[----:B----4-:R-:W-:Y:S01]  /*33380*/  STL.64 [R1+0x2ae8], R18 ;  /* 0x002ae81201007387 */ /* 0x010fe20000100a00 */
[----:B---3--:R1:W-:Y:S03]  /*33390*/  STL.64 [R1+0x2ae0], R16 ;  /* 0x002ae01001007387 */ /* 0x0083e60000100a00 */
[----:B-1----:R-:W3:Y:S01]  /*333a0*/  LDL.LU R16, [R1+0x150] ;  /* 0x0001500001107983 */ /* 0x002ee20000300800 */
[----:B------:R-:W3:Y:S02]  /*333b0*/  LDL.LU R17, [R1+0x154] ;  /* 0x0001540001117983 */ /* 0x000ee40000300800 */
[----:B------:R-:W3:Y:S02]  /*333c0*/  LDL.LU R18, [R1+0x158] ;  /* 0x0001580001127983 */ /* 0x000ee40000300800 */
[----:B------:R-:W3:Y:S01]  /*333d0*/  LDL.LU R19, [R1+0x15c] ;  /* 0x00015c0001137983 */ /* 0x000ee20000300800 */
[----:B------:R-:W4:Y:S01]  /*333e0*/  LDL.LU R12, [R1+0x110] ;  /* 0x00011000010c7983 */ /* 0x000f220000300800 */
[----:B------:R-:W4:Y:S02]  /*333f0*/  LDL.LU R13, [R1+0x114] ;  /* 0x00011400010d7983 */ /* 0x000f240000300800 */
[----:B------:R-:W4:Y:S02]  /*33400*/  LDL.LU R14, [R1+0x118] ;  /* 0x00011800010e7983 */ /* 0x000f240000300800 */
[----:B------:R-:W4:Y:S01]  /*33410*/  LDL.LU R15, [R1+0x11c] ;  /* 0x00011c00010f7983 */ /* 0x000f220000300800 */
[----:B------:R-:W-:Y:S01]  /*33420*/  STL.64 [R1+0x2a70], R22 ;  /* 0x002a701601007387 */ /* 0x000fe20000100a00 */
[----:B------:R1:W-:Y:S03]  /*33430*/  STL.64 [R1+0x2a68], R20 ;  /* 0x002a681401007387 */ /* 0x0003e60000100a00 */
[----:B-1----:R-:W2:Y:S01]  /*33440*/  LDL.LU R20, [R1+0xd0] ;  /* 0x0000d00001147983 */ /* 0x002ea20000300800 */
[----:B0-----:R-:W-:-:S02]  /*33450*/  MOV R2, R10 ;  /* 0x0000000a00027202 */ /* 0x001fc40000000f00 */
[----:B------:R-:W-:Y:S01]  /*33460*/  MOV R3, R11 ;  /* 0x0000000b00037202 */ /* 0x000fe20000000f00 */
[----:B--2---:R-:W-:Y:S01]  /*33470*/  STL [R1+0x2a9c], R20 ;  /* 0x002a9c1401007387 */ /* 0x004fe20000100800 */
[----:B------:R-:W2:Y:S02]  /*33480*/  LDL.LU R21, [R1+0xd4] ;  /* 0x0000d40001157983 */ /* 0x000ea40000300800 */
[----:B------:R-:W2:Y:S02]  /*33490*/  LDL.LU R22, [R1+0xd8] ;  /* 0x0000d80001167983 */ /* 0x000ea40000300800 */
[----:B------:R-:W2:Y:S01]  /*334a0*/  LDL.LU R23, [R1+0xdc] ;  /* 0x0000dc0001177983 */ /* 0x000ea20000300800 */
[----:B------:R-:W-:Y:S01]  /*334b0*/  STL [R1+0x29b0], R28 ;  /* 0x0029b01c01007387 */ /* 0x000fe20000100800 */
[----:B------:R-:W-:Y:S02]  /*334c0*/  STL.64 [R1+0x30], R8 ;  /* 0x0000300801007387 */ /* 0x000fe40000100a00 */
[----:B------:R-:W0:Y:S04]  /*334d0*/  LDSM.16.MT88.4 R8, [R29+0x28080] ;  /* 0x028080001d08783b */ /* 0x000e280000004200 */
[----:B------:R-:W-:Y:S01]  /*334e0*/  STL [R1+0x2934], R26 ;  /* 0x0029341a01007387 */ /* 0x000fe20000100800 */
[----:B------:R-:W-:Y:S01]  /*334f0*/  STL [R1+0x2930], R27 ;  /* 0x0029301b01007387 */ /* 0x000fe20000100800 */
[----:B0-----:R-:W-:-:S02]  /*33500*/  MOV R5, R10 ;  /* 0x0000000a00057202 */ /* 0x001fc40000000f00 */
[----:B------:R-:W-:Y:S01]  /*33510*/  MOV R4, R11 ;  /* 0x0000000b00047202 */ /* 0x000fe20000000f00 */
[----:B------:R-:W-:Y:S01]  /*33520*/  IMAD.MOV.U32 R20, RZ, RZ, R8 ;  /* 0x000000ffff147224 */ /* 0x000fe200078e0008 */
[----:B------:R-:W-:Y:S01]  /*33530*/  MOV R0, R9 ;  /* 0x0000000900007202 */ /* 0x000fe20000000f00 */
[----:B------:R-:W3:Y:S01]  /*33540*/  LDL.LU.64 R10, [R1+0x2af8] ;  /* 0x002af800010a7983 */ /* 0x000ee20000300a00 */
[----:B------:R-:W3:Y:S02]  /*33550*/  LDL.LU.64 R8, [R1+0x2af0] ;  /* 0x002af00001087983 */ /* 0x000ee40000300a00 */
[-C--:B---3--:R-:W-:Y:S01]  /*33560*/  HMMA.16816.F32 R8, R8, R6.reuse, R16 ;  /* 0x000000060808723c */ /* 0x088fe20000001810 */
[----:B------:R-:W3:Y:S01]  /*33570*/  LDL.LU.64 R18, [R1+0x2ae8] ;  /* 0x002ae80001127983 */ /* 0x000ee20000300a00 */
[----:B------:R-:W3:Y:S11]  /*33580*/  LDL.LU.64 R16, [R1+0x2ae0] ;  /* 0x002ae00001107983 */ /* 0x000ef60000300a00 */
[----:B------:R-:W-:Y:S10]  /*33590*/  @!UPT UIADD3 URZ, URZ, URZ, URZ ;  /* 0x0000003f3f3ff290 */ /* 0x000ff4000fffe03f */
[----:B------:R-:W-:Y:S01]  /*335a0*/  STL.64 [R1+0x60], R8 ;  /* 0x0000600801007387 */ /* 0x000fe20000100a00 */
[----:B------:R0:W-:Y:S02]  /*335b0*/  STL [R1+0x68], R10 ;  /* 0x0000680a01007387 */ /* 0x0001e40000100800 */
[----:B------:R-:W-:Y:S02]  /*335c0*/  IMAD.MOV.U32 R28, RZ, RZ, R11 ;  /* 0x000000ffff1c7224 */ /* 0x000fe400078e000b */
[----:B0-----:R-:W3:Y:S01]  /*335d0*/  LDL.LU.64 R10, [R1+0x2ad8] ;  /* 0x002ad800010a7983 */ /* 0x001ee20000300a00 */
[----:B------:R-:W3:Y:S02]  /*335e0*/  LDL.LU.64 R8, [R1+0x2ad0] ;  /* 0x002ad00001087983 */ /* 0x000ee40000300a00 */
[-C--:B---3--:R-:W-:Y:S01]  /*335f0*/  HMMA.16816.F32 R8, R8, R6.reuse, R16 ;  /* 0x000000060808723c */ /* 0x088fe20000001810 */
[----:B------:R-:W3:Y:S01]  /*33600*/  LDL.LU.64 R18, [R1+0x2ac8] ;  /* 0x002ac80001127983 */ /* 0x000ee20000300a00 */
[----:B------:R-:W3:Y:S11]  /*33610*/  LDL.LU.64 R16, [R1+0x2ac0] ;  /* 0x002ac00001107983 */ /* 0x000ef60000300a00 */
[----:B------:R-:W-:Y:S10]  /*33620*/  @!UPT UIADD3 URZ, URZ, URZ, URZ ;  /* 0x0000003f3f3ff290 */ /* 0x000ff4000fffe03f */
[----:B------:R0:W-:Y:S01]  /*33630*/  STL.64 [R1+0x150], R8 ;  /* 0x0001500801007387 */ /* 0x0001e20000100a00 */
[----:B------:R-:W-:Y:S02]  /*33640*/  MOV R27, R10 ;  /* 0x0000000a001b7202 */ /* 0x000fe40000000f00 */
[----:B------:R-:W-:Y:S02]  /*33650*/  MOV R26, R11 ;  /* 0x0000000b001a7202 */ /* 0x000fe40000000f00 */
[----:B------:R-:W4:Y:S04]  /*33660*/  LDL.LU.64 R10, [R1+0x2ab8] ;  /* 0x002ab800010a7983 */ /* 0x000f280000300a00 */
[----:B0-----:R-:W4:Y:S01]  /*33670*/  LDL.LU.64 R8, [R1+0x2ab0] ;  /* 0x002ab00001087983 */ /* 0x001f220000300a00 */
[----:B------:R-:W-:Y:S02]  /*33680*/  STL.64 [R1+0x2a58], R26 ;  /* 0x002a581a01007387 */ /* 0x000fe40000100a00 */
[----:B------:R0:W-:Y:S02]  /*33690*/  STL.64 [R1+0x2a50], R24 ;  /* 0x002a501801007387 */ /* 0x0001e40000100a00 */
[----:B0-----:R-:W2:Y:S01]  /*336a0*/  LDL.LU R24, [R1+0xb0] ;  /* 0x0000b00001187983 */ /* 0x001ea20000300800 */
[----:B------:R-:W2:Y:S02]  /*336b0*/  LDL.LU R25, [R1+0xb4] ;  /* 0x0000b40001197983 */ /* 0x000ea40000300800 */
[----:B------:R-:W2:Y:S02]  /*336c0*/  LDL.LU R26, [R1+0xb8] ;  /* 0x0000b800011a7983 */ /* 0x000ea40000300800 */
[----:B------:R-:W2:Y:S01]  /*336d0*/  LDL.LU R27, [R1+0xbc] ;  /* 0x0000bc00011b7983 */ /* 0x000ea20000300800 */
[-C--:B----4-:R-:W-:Y:S01]  /*336e0*/  HMMA.16816.F32 R8, R8, R6.reuse, R12 ;  /* 0x000000060808723c */ /* 0x090fe2000000180c */
        /* <DEDUP_REMOVED lines=8> */
[----:B------:R-:W4:Y:S01]  /*33770*/  LDL.LU R0, [R1+0x2a98] ;  /* 0x002a980001007983 */ /* 0x000f220000300800 */
        /* <DEDUP_REMOVED lines=22> */
[----:B0-----:R-:W2:Y:S01]  /*338e0*/  LDL.LU R16, [R1+0x30] ;  /* 0x0000300001107983 */ /* 0x001ea20000300800 */
[----:B------:R-:W2:Y:S01]  /*338f0*/  LDL.LU R17, [R1+0x34] ;  /* 0x0000340001117983 */ /* 0x000ea20000300800 */
[----:B-1----:R-:W-:Y:S02]  /*33900*/  MOV R18, R2 ;  /* 0x0000000200127202 */ /* 0x002fe40000000f00 */
[----:B------:R-:W4:Y:S01]  /*33910*/  LDL.LU R2, [R1+0x2a60] ;  /* 0x002a600001027983 */ /* 0x000f220000300800 */
[----:B---3--:R-:W-:Y:S03]  /*33920*/  HMMA.16816.F32 R20, R20, R6, R24 ;  /* 0x000000061414723c */ /* 0x008fe60000001818 */
[----:B------:R-:W3:Y:S01]  /*33930*/  LDL.LU.64 R26, [R1+0x2a58] ;  /* 0x002a5800011a7983 */ /* 0x000ee20000300a00 */
[----:B------:R-:W2:Y:S11]  /*33940*/  LDL.LU.64 R24, [R1+0x2a50] ;  /* 0x002a500001187983 */ /* 0x000eb60000300a00 */
[----:B------:R-:W-:Y:S08]  /*33950*/  @!UPT UIADD3 URZ, URZ, URZ, URZ ;  /* 0x0000003f3f3ff290 */ /* 0x000ff0000fffe03f */
[----:B------:R-:W-:Y:S01]  /*33960*/  STL.64 [R1+0xd0], R20 ;  /* 0x0000d01401007387 */ /* 0x000fe20000100a00 */
[----:B------:R-:W-:Y:S02]  /*33970*/  STL.64 [R1+0xd8], R22 ;  /* 0x0000d81601007387 */ /* 0x000fe40000100a00 */
[----:B------:R-:W2:Y:S02]  /*33980*/  LDL.LU R6, [R1+0x88] ;  /* 0x0000880001067983 */ /* 0x000ea40000300800 */
        /* <DEDUP_REMOVED lines=10> */
[----:B------:R-:W-:Y:S01]  /*33a30*/  STL.64 [R1+0xb0], R16 ;  /* 0x0000b01001007387 */ /* 0x000fe20000100a00 */
[----:B------:R-:W-:Y:S05]  /*33a40*/  STL.64 [R1+0xb8], R18 ;  /* 0x0000b81201007387 */ /* 0x000fea0000100a00 */
[----:B------:R-:W-:Y:S02]  /*33a50*/  STL.64 [R1+0x90], R8 ;  /* 0x0000900801007387 */ /* 0x000fe40000100a00 */
        /* <DEDUP_REMOVED lines=19> */
[----:B0-----:R-:W-:Y:S01]  /*33b90*/  MOV R6, R9 ;  /* 0x0000000900067202 */ /* 0x001fe20000000f00 */
[----:B-1----:R-:W-:Y:S01]  /*33ba0*/  IMAD.MOV.U32 R5, RZ, RZ, R10 ;  /* 0x000000ffff057224 */ /* 0x002fe200078e000a */
[----:B------:R-:W-:-:S02]  /*33bb0*/  MOV R7, R8 ;  /* 0x0000000800077202 */ /* 0x000fc40000000f00 */
[----:B------:R-:W0:Y:S01]  /*33bc0*/  LDSM.16.MT88.4 R8, [R11+0x28180] ;  /* 0x028180000b08783b */ /* 0x000e220000004200 */
[----:B------:R-:W-:Y:S02]  /*33bd0*/  MOV R4, R3 ;  /* 0x0000000300047202 */ /* 0x000fe40000000f00 */
[----:B------:R-:W2:Y:S02]  /*33be0*/  LDL.LU R3, [R1+0x2a48] ;  /* 0x002a480001037983 */ /* 0x000ea40000300800 */
[----:B------:R1:W-:Y:S01]  /*33bf0*/  STL.64 [R1+0x29f0], R6 ;  /* 0x0029f00601007387 */ /* 0x0003e20000100a00 */
[----:B------:R3:W-:Y:S01]  /*33c00*/  STL.64 [R1+0x29e8], R4 ;  /* 0x0029e80401007387 */ /* 0x0007e20000100a00 */
[----:B-1----:R-:W-:Y:S02]  /*33c10*/  MOV R6, R21 ;  /* 0x0000001500067202 */ /* 0x002fe40000000f00 */
[----:B------:R-:W-:Y:S02]  /*33c20*/  MOV R7, R20 ;  /* 0x0000001400077202 */ /* 0x000fe40000000f00 */
[----:B---3--:R-:W-:Y:S01]  /*33c30*/  MOV R4, R23 ;  /* 0x0000001700047202 */ /* 0x008fe20000000f00 */
[----:B------:R-:W-:-:S02]  /*33c40*/  IMAD.MOV.U32 R5, RZ, RZ, R22 ;  /* 0x000000ffff057224 */ /* 0x000fc400078e0016 */
[----:B------:R-:W-:Y:S03]  /*33c50*/  STL.64 [R1+0x2a10], R6 ;  /* 0x002a100601007387 */ /* 0x000fe60000100a00 */
[----:B------:R-:W-:Y:S01]  /*33c60*/  STL.64 [R1+0x2a08], R4 ;  /* 0x002a080401007387 */ /* 0x000fe20000100a00 */
[----:B------:R-:W-:Y:S04]  /*33c70*/  LDSM.16.MT88.4 R20, [R0+0x28100] ;  /* 0x028100000014783b */ /* 0x000fe80000004200 */
[----:B0-----:R-:W-:Y:S01]  /*33c80*/  STL.64 [R1+0x29c0], R10 ;  /* 0x0029c00a01007387 */ /* 0x001fe20000100a00 */
[----:B------:R0:W-:Y:S03]  /*33c90*/  STL.64 [R1+0x29b8], R8 ;  /* 0x0029b80801007387 */ /* 0x0001e60000100a00 */
[----:B0-----:R-:W3:Y:S01]  /*33ca0*/  LDL.LU R8, [R1+0xe0] ;  /* 0x0000e00001087983 */ /* 0x001ee20000300800 */
[----:B------:R-:W3:Y:S02]  /*33cb0*/  LDL.LU R9, [R1+0xe4] ;  /* 0x0000e40001097983 */ /* 0x000ee40000300800 */
[----:B------:R-:W2:Y:S02]  /*33cc0*/  LDL.LU R10, [R1+0xe8] ;  /* 0x0000e800010a7983 */ /* 0x000ea40000300800 */
[----:B------:R-:W2:Y:S01]  /*33cd0*/  LDL.LU R11, [R1+0xec] ;  /* 0x0000ec00010b7983 */ /* 0x000ea20000300800 */
[----:B------:R-:W-:-:S02]  /*33ce0*/  MOV R6, R17 ;  /* 0x0000001100067202 */ /* 0x000fc40000000f00 */
[----:B------:R-:W-:Y:S02]  /*33cf0*/  MOV R7, R16 ;  /* 0x0000001000077202 */ /* 0x000fe40000000f00 */
[----:B------:R-:W-:Y:S01]  /*33d00*/  MOV R4, R19 ;  /* 0x0000001300047202 */ /* 0x000fe20000000f00 */
[----:B------:R-:W-:Y:S02]  /*33d10*/  IMAD.MOV.U32 R5, RZ, RZ, R18 ;  /* 0x000000ffff057224 */ /* 0x000fe400078e0012 */
[----:B------:R-:W-:Y:S04]  /*33d20*/  LDSM.16.MT88.4 R16, [R0+0x28080] ;  /* 0x028080000010783b */ /* 0x000fe80000004200 */
[----:B------:R-:W-:Y:S01]  /*33d30*/  STL.64 [R1+0x2a30], R6 ;  /* 0x002a300601007387 */ /* 0x000fe20000100a00 */
[----:B------:R-:W-:Y:S03]  /*33d40*/  STL.64 [R1+0x2a28], R4 ;  /* 0x002a280401007387 */ /* 0x000fe60000100a00 */
[----:B--2---:R-:W-:Y:S01]  /*33d50*/  STL.64 [R1+0x29e0], R10 ;  /* 0x0029e00a01007387 */ /* 0x004fe20000100a00 */
[----:B---3--:R0:W-:Y:S03]  /*33d60*/  STL.64 [R1+0x29d8], R8 ;  /* 0x0029d80801007387 */ /* 0x0081e60000100a00 */
        /* <DEDUP_REMOVED lines=17> */
[----:B------:R-:W-:Y:S01]  /*33e80*/  IMAD.MOV.U32 R5, RZ, RZ, R14 ;  /* 0x000000ffff057224 */ /* 0x000fe200078e000e */
[----:B------:R-:W-:-:S02]  /*33e90*/  MOV R6, R13 ;  /* 0x0000000d00067202 */ /* 0x000fc40000000f00 */
        /* <DEDUP_REMOVED lines=16> */
[----:B0-----:R-:W3:Y:S01]  /*33fa0*/  LDL.LU R16, [R1+0xa0] ;  /* 0x0000a00001107983 */ /* 0x001ee20000300800 */
[----:B------:R-:W3:Y:S01]  /*33fb0*/  LDL.LU R17, [R1+0xa4] ;  /* 0x0000a40001117983 */ /* 0x000ee20000300800 */
[----:B------:R-:W-:Y:S01]  /*33fc0*/  MOV R18, R3 ;  /* 0x0000000300127202 */ /* 0x000fe20000000f00 */
[----:B----4-:R-:W-:Y:S01]  /*33fd0*/  IMAD.MOV.U32 R19, RZ, RZ, R2 ;  /* 0x000000ffff137224 */ /* 0x010fe200078e0002 */
[-C--:B--2---:R-:W-:Y:S01]  /*33fe0*/  HMMA.16816.F32 R4, R4, R24.reuse, R8 ;  /* 0x000000180404723c */ /* 0x084fe20000001808 */
        /* <DEDUP_REMOVED lines=44> */
[----:B------:R-:W4:Y:S01]  /*342b0*/  LDL.LU R28, [R1+0x29b0] ;  /* 0x0029b000011c7983 */ /* 0x000f220000300800 */
[-C--:B---3--:R-:W-:Y:S03]  /*342c0*/  HMMA.16816.F32 R8, R8, R24.reuse, R12 ;  /* 0x000000180808723c */ /* 0x088fe6000000180c */
[----:B------:R-:W3:Y:S01]  /*342d0*/  LDL.LU.64 R14, [R1+0x29a8] ;  /* 0x0029a800010e7983 */ /* 0x000ee20000300a00 */
[----:B------:R-:W3:Y:S11]  /*342e0*/  LDL.LU.64 R12, [R1+0x29a0] ;  /* 0x0029a000010c7983 */ /* 0x000ef60000300a00 */
[----:B------:R-:W-:Y:S08]  /*342f0*/  @!UPT UIADD3 URZ, URZ, URZ, URZ ;  /* 0x0000003f3f3ff290 */ /* 0x000ff0000fffe03f */
[----:B------:R0:W-:Y:S01]  /*34300*/  STL.64 [R1+0xe0], R8 ;  /* 0x0000e00801007387 */ /* 0x0001e20000100a00 */
[----:B------:R1:W-:Y:S03]  /*34310*/  STL.64 [R1+0xe8], R10 ;  /* 0x0000e80a01007387 */ /* 0x0003e60000100a00 */
[----:B0-----:R-:W4:Y:S01]  /*34320*/  LDL.LU R8, [R1+0x70] ;  /* 0x0000700001087983 */ /* 0x001f220000300800 */
[----:B------:R-:W4:Y:S02]  /*34330*/  LDL.LU R9, [R1+0x74] ;  /* 0x0000740001097983 */ /* 0x000f240000300800 */
[----:B-1----:R-:W4:Y:S02]  /*34340*/  LDL.LU R10, [R1+0x78] ;  /* 0x00007800010a7983 */ /* 0x002f240000300800 */
[----:B------:R-:W4:Y:S01]  /*34350*/  LDL.LU R11, [R1+0x7c] ;  /* 0x00007c00010b7983 */ /* 0x000f220000300800 */
[-C--:B---3--:R-:W-:Y:S01]  /*34360*/  HMMA.16816.F32 R12, R12, R24.reuse, R16 ;  /* 0x000000180c0c723c */ /* 0x088fe20000001810 */
[----:B------:R-:W3:Y:S01]  /*34370*/  LDL.LU.64 R18, [R1+0x2998] ;  /* 0x0029980001127983 */ /* 0x000ee20000300a00 */
[----:B------:R-:W3:Y:S06]  /*34380*/  LDL.LU.64 R16, [R1+0x2990] ;  /* 0x0029900001107983 */ /* 0x000eec0000300a00 */
[-C--:B--2---:R-:W-:Y:S01]  /*34390*/  HMMA.16816.F32 R4, R20, R24.reuse, R4 ;  /* 0x000000181404723c */ /* 0x084fe20000001804 */
[----:B------:R-:W0:Y:S11]  /*343a0*/  LDSM.16.MT88.4 R20, [R0+0x28180] ;  /* 0x028180000014783b */ /* 0x000e360000004200 */
[----:B------:R-:W-:Y:S03]  /*343b0*/  @!UPT UIADD3 URZ, URZ, URZ, URZ ;  /* 0x0000003f3f3ff290 */ /* 0x000fe6000fffe03f */
[----:B------:R-:W-:Y:S01]  /*343c0*/  STL.64 [R1+0xc0], R12 ;  /* 0x0000c00c01007387 */ /* 0x000fe20000100a00 */
[----:B------:R-:W-:Y:S02]  /*343d0*/  STL.64 [R1+0xc8], R14 ;  /* 0x0000c80e01007387 */ /* 0x000fe40000100a00 */
[----:B----4-:R-:W1:Y:S01]  /*343e0*/  LDSM.16.MT88.4 R12, [R28+0x28080] ;  /* 0x028080001c0c783b */ /* 0x010e620000004200 */
[----:B---3--:R-:W-:Y:S01]  /*343f0*/  HMMA.16816.F32 R8, R16, R24, R8 ;  /* 0x000000181008723c */ /* 0x008fe20000001808 */
[----:B------:R-:W-:Y:S11]  /*34400*/  LDSM.16.MT88.4 R16, [R28+0x28000] ;  /* 0x028000001c10783b */ /* 0x000ff60000004200 */
[----:B------:R-:W-:Y:S11]  /*34410*/  @!UPT UIADD3 URZ, URZ, URZ, URZ ;  /* 0x0000003f3f3ff290 */ /* 0x000ff6000fffe03f */
[----:B------:R-:W-:Y:S01]  /*34420*/  STL.64 [R1+0xa0], R8 ;  /* 0x0000a00801007387 */ /* 0x000fe20000100a00 */
[----:B------:R-:W-:Y:S02]  /*34430*/  STL.64 [R1+0xa8], R10 ;  /* 0x0000a80a01007387 */ /* 0x000fe40000100a00 */
[----:B------:R-:W2:Y:S04]  /*34440*/  LDSM.16.MT88.4 R8, [R28+0x28100] ;  /* 0x028100001c08783b */ /* 0x000ea80000004200 */
[----:B0-----:R-:W-:Y:S01]  /*34450*/  STL.64 [R1+0x2988], R22 ;  /* 0x0029881601007387 */ /* 0x001fe20000100a00 */
[----:B------:R-:W-:Y:S01]  /*34460*/  STL.64 [R1+0x80], R4 ;  /* 0x0000800401007387 */ /* 0x000fe20000100a00 */
[----:B------:R-:W-:Y:S02]  /*34470*/  STL.64 [R1+0x88], R6 ;  /* 0x0000880601007387 */ /* 0x000fe40000100a00 */
[----:B------:R-:W0:Y:S04]  /*34480*/  LDSM.16.MT88.4 R4, [R28+0x28180] ;  /* 0x028180001c04783b */ /* 0x000e280000004200 */
[----:B------:R-:W-:Y:S01]  /*34490*/  STL.64 [R1+0x2980], R20 ;  /* 0x0029801401007387 */ /* 0x000fe20000100a00 */
[----:B------:R-:W-:Y:S01]  /*344a0*/  STL [R1+0x2960], R0 ;  /* 0x0029600001007387 */ /* 0x000fe20000100800 */
[----:B-1----:R-:W-:Y:S02]  /*344b0*/  STL [R1+0x296c], R13 ;  /* 0x00296c0d01007387 */ /* 0x002fe40000100800 */
[----:B------:R-:W-:Y:S02]  /*344c0*/  STL [R1+0x2968], R14 ;  /* 0x0029680e01007387 */ /* 0x000fe40000100800 */
[----:B------:R-:W-:Y:S01]  /*344d0*/  STL [R1+0x2964], R15 ;  /* 0x0029640f01007387 */ /* 0x000fe20000100800 */
[----:B------:R-:W-:Y:S04]  /*344e0*/  LDSM.16.MT88.4 R20, [R29+0x2a080] ;  /* 0x02a080001d14783b */ /* 0x000fe80000004200 */
[----:B--2---:R-:W-:Y:S01]  /*344f0*/  STL.64 [R1+0x2958], R10 ;  /* 0x0029580a01007387 */ /* 0x004fe20000100a00 */
[----:B------:R1:W-:Y:S03]  /*34500*/  STL.64 [R1+0x2950], R8 ;  /* 0x0029500801007387 */ /* 0x0003e60000100a00 */
[----:B-1----:R-:W2:Y:S01]  /*34510*/  LDL.LU R8, [R1+0x150] ;  /* 0x0001500001087983 */ /* 0x002ea20000300800 */
[----:B------:R-:W2:Y:S02]  /*34520*/  LDL.LU R9, [R1+0x154] ;  /* 0x0001540001097983 */ /* 0x000ea40000300800 */
[----:B0-----:R-:W-:Y:S02]  /*34530*/  STL.64 [R1+0x2948], R6 ;  /* 0x0029480601007387 */ /* 0x001fe40000100a00 */
[----:B------:R-:W-:Y:S02]  /*34540*/  STL.64 [R1+0x2940], R4 ;  /* 0x0029400401007387 */ /* 0x000fe40000100a00 */
[----:B------:R-:W0:Y:S04]  /*34550*/  LDSM.16.MT88.4 R4, [R29+0x2a000] ;  /* 0x02a000001d04783b */ /* 0x000e280000004200 */
[----:B0-----:R0:W-:Y:S01]  /*34560*/  STL.64 [R1+0x30], R4 ;  /* 0x0000300401007387 */ /* 0x0011e20000100a00 */
[----:B------:R1:W-:Y:S02]  /*34570*/  STL.64 [R1+0x38], R6 ;  /* 0x0000380601007387 */ /* 0x0003e40000100a00 */
[----:B0-----:R-:W-:Y:S01]  /*34580*/  IMAD.MOV.U32 R5, RZ, RZ, R22 ;  /* 0x000000ffff057224 */ /* 0x001fe200078e0016 */
[----:B-1----:R-:W-:-:S02]  /*34590*/  MOV R7, R20 ;  /* 0x0000001400077202 */ /* 0x002fc40000000f00 */
[----:B------:R-:W-:Y:S02]  /*345a0*/  MOV R6, R21 ;  /* 0x0000001500067202 */ /* 0x000fe40000000f00 */
[----:B------:R-:W-:Y:S02]  /*345b0*/  MOV R4, R23 ;  /* 0x0000001700047202 */ /* 0x000fe40000000f00 */
[----:B------:R-:W0:Y:S01]  /*345c0*/  LDSM.16.MT88.4 R20, [R29+0x2a100] ;  /* 0x02a100001d14783b */ /* 0x000e220000004200 */
[----:B------:R-:W-:Y:S01]  /*345d0*/  IMAD.MOV.U32 R10, RZ, RZ, R27 ;  /* 0x000000ffff0a7224 */ /* 0x000fe200078e001b */
[----:B------:R-:W-:Y:S02]  /*345e0*/  MOV R11, R26 ;  /* 0x0000001a000b7202 */ /* 0x000fe40000000f00 */
[----:B0-----:R-:W-:Y:S02]  /*345f0*/  MOV R2, R20 ;  /* 0x0000001400027202 */ /* 0x001fe40000000f00 */
[----:B------:R-:W-:Y:S01]  /*34600*/  MOV R3, R21 ;  /* 0x0000001500037202 */ /* 0x000fe20000000f00 */
[----:B------:R-:W-:Y:S01]  /*34610*/  IMAD.MOV.U32 R26, RZ, RZ, R22 ;  /* 0x000000ffff1a7224 */ /* 0x000fe200078e0016 */
[----:B------:R-:W-:-:S02]  /*34620*/  MOV R27, R23 ;  /* 0x00000017001b7202 */ /* 0x000fc40000000f00 */
[----:B------:R-:W0:Y:S02]  /*34630*/  LDSM.16.MT88.4 R20, [R29+0x2a180] ;  /* 0x02a180001d14783b */ /* 0x000e240000004200 */
[----:B0-----:R-:W-:Y:S01]  /*34640*/  IMAD.MOV.U32 R15, RZ, RZ, R22 ;  /* 0x000000ffff0f7224 */ /* 0x001fe200078e0016 */
[----:B------:R-:W-:Y:S02]  /*34650*/  MOV R0, R23 ;  /* 0x0000001700007202 */ /* 0x000fe40000000f00 */
[----:B------:R-:W-:Y:S02]  /*34660*/  MOV R13, R20 ;  /* 0x00000014000d7202 */ /* 0x000fe40000000f00 */
[----:B------:R-:W-:Y:S01]  /*34670*/  MOV R14, R21 ;  /* 0x00000015000e7202 */ /* 0x000fe20000000f00 */
[----:B------:R-:W2:Y:S01]  /*34680*/  LDL.LU.64 R22, [R1+0x2988] ;  /* 0x0029880001167983 */ /* 0x000ea20000300a00 */
[----:B------:R-:W2:Y:S03]  /*34690*/  LDL.LU.64 R20, [R1+0x2980] ;  /* 0x0029800001147983 */ /* 0x000ea60000300a00 */
[----:B------:R-:W-:Y:S01]  /*346a0*/  STL.64 [R1+0x2978], R14 ;  /* 0x0029780e01007387 */ /* 0x000fe20000100a00 */
[----:B------:R0:W-:Y:S03]  /*346b0*/  STL.64 [R1+0x2970], R12 ;  /* 0x0029700c01007387 */ /* 0x0001e60000100a00 */
[----:B0-----:R-:W3:Y:S01]  /*346c0*/  LDL.LU R12, [R1+0x140] ;  /* 0x00014000010c7983 */ /* 0x001ee20000300800 */
[----:B------:R-:W3:Y:S02]  /*346d0*/  LDL.LU R13, [R1+0x144] ;  /* 0x00014400010d7983 */ /* 0x000ee40000300800 */
[----:B------:R-:W3:Y:S02]  /*346e0*/  LDL.LU R14, [R1+0x148] ;  /* 0x00014800010e7983 */ /* 0x000ee40000300800 */
[----:B------:R-:W3:Y:S01]  /*346f0*/  LDL.LU R15, [R1+0x14c] ;  /* 0x00014c00010f7983 */ /* 0x000ee20000300800 */
        /* <DEDUP_REMOVED lines=8> */
[----:B------:R1:W-:Y:S02]  /*34780*/  STL.64 [R1+0x70], R8 ;  /* 0x0000700801007387 */ /* 0x0003e40000100a00 */
[----:B------:R2:W-:Y:S01]  /*34790*/  STL.64 [R1+0x78], R10 ;  /* 0x0000780a01007387 */ /* 0x0005e20000100a00 */
[----:B0-----:R-:W-:Y:S02]  /*347a0*/  MOV R23, R4 ;  /* 0x0000000400177202 */ /* 0x001fe40000000f00 */
[----:B------:R-:W4:Y:S01]  /*347b0*/  LDL.LU R4, [R1+0xf0] ;  /* 0x0000f00001047983 */ /* 0x000f220000300800 */
[----:B------:R-:W4:Y:S02]  /*347c0*/  LDL.LU R5, [R1+0xf4] ;  /* 0x0000f40001057983 */ /* 0x000f240000300800 */
[----:B------:R-:W4:Y:S02]  /*347d0*/  LDL.LU R6, [R1+0xf8] ;  /* 0x0000f80001067983 */ /* 0x000f240000300800 */
[----:B------:R-:W4:Y:S01]  /*347e0*/  LDL.LU R7, [R1+0xfc] ;  /* 0x0000fc0001077983 */ /* 0x000f220000300800 */
[----:B-1----:R-:W4:Y:S01]  /*347f0*/  LDL.LU R8, [R1+0x110] ;  /* 0x0001100001087983 */ /* 0x002f220000300800 */
[----:B------:R-:W4:Y:S02]  /*34800*/  LDL.LU R9, [R1+0x114] ;  /* 0x0001140001097983 */ /* 0x000f240000300800 */
[----:B--2---:R-:W4:Y:S02]  /*34810*/  LDL.LU R10, [R1+0x118] ;  /* 0x00011800010a7983 */ /* 0x004f240000300800 */
[----:B------:R-:W4:Y:S01]  /*34820*/  LDL.LU R11, [R1+0x11c] ;  /* 0x00011c00010b7983 */ /* 0x000f220000300800 */
[----:B------:R-:W-:Y:S01]  /*34830*/  STL.64 [R1+0x2908], R22 ;  /* 0x0029081601007387 */ /* 0x000fe20000100a00 */
        /* <DEDUP_REMOVED lines=12> */
[----:B------:R-:W3:Y:S01]  /*34900*/  LDL.LU.64 R14, [R1+0x2978] ;  /* 0x00297800010e7983 */ /* 0x000ee20000300a00 */
[----:B------:R-:W2:Y:S11]  /*34910*/  LDL.LU.64 R12, [R1+0x2970] ;  /* 0x00297000010c7983 */ /* 0x000eb60000300a00 */
        /* <DEDUP_REMOVED lines=1547> */
[----:B0-----:R0:W-:Y:S02]  /*3a9d0*/  STL.64 [R1+0x21f0], R6 ;  /* 0x0021f00601007387 */ /* 0x0011e40000100a00 */
[----:B0-----:R-:W-:-:S02]  /*3a9e0*/  MOV R6, R3 ;  /* 0x0000000300067202 */ /* 0x001fc40000000f00 */
[----:B------:R-:W2:Y:S01]  /*3a9f0*/  LDL.LU R3, [R1+0x2268] ;  /* 0x0022680001037983 */ /* 0x000ea20000300800 */
[----:B------:R0:W-:Y:S02]  /*3aa00*/  STL.64 [R1+0x21e8], R4 ;  /* 0x0021e80401007387 */ /* 0x0001e40000100a00 */
[----:B------:R-:W-:Y:S01]  /*3aa10*/  IMAD.MOV.U32 R7, RZ, RZ, R10 ;  /* 0x000000ffff077224 */ /* 0x000fe200078e000a */
[----:B0-----:R-:W-:Y:S02]  /*3aa20*/  MOV R4, R9 ;  /* 0x0000000900047202 */ /* 0x001fe40000000f00 */
[----:B------:R-:W-:Y:S02]  /*3aa30*/  MOV R5, R8 ;  /* 0x0000000800057202 */ /* 0x000fe40000000f00 */
[----:B------:R-:W0:Y:S04]  /*3aa40*/  LDSM.16.MT88.4 R8, [R11+0x34180] ;  /* 0x034180000b08783b */ /* 0x000e280000004200 */
[----:B------:R1:W-:Y:S01]  /*3aa50*/  STL.64 [R1+0x2210], R6 ;  /* 0x0022100601007387 */ /* 0x0003e20000100a00 */
[----:B------:R3:W-:Y:S01]  /*3aa60*/  STL.64 [R1+0x2208], R4 ;  /* 0x0022080401007387 */ /* 0x0007e20000100a00 */
[----:B-1----:R-:W-:-:S02]  /*3aa70*/  MOV R6, R21 ;  /* 0x0000001500067202 */ /* 0x002fc40000000f00 */
[----:B------:R-:W-:Y:S02]  /*3aa80*/  MOV R7, R20 ;  /* 0x0000001400077202 */ /* 0x000fe40000000f00 */
[----:B---3--:R-:W-:Y:S01]  /*3aa90*/  MOV R4, R23 ;  /* 0x0000001700047202 */ /* 0x008fe20000000f00 */
[----:B------:R-:W-:Y:S02]  /*3aaa0*/  IMAD.MOV.U32 R5, RZ, RZ, R22 ;  /* 0x000000ffff057224 */ /* 0x000fe400078e0016 */
[----:B------:R-:W-:Y:S04]  /*3aab0*/  LDSM.16.MT88.4 R20, [R0+0x34100] ;  /* 0x034100000014783b */ /* 0x000fe80000004200 */
[----:B------:R-:W-:Y:S01]  /*3aac0*/  STL.64 [R1+0x2230], R6 ;  /* 0x0022300601007387 */ /* 0x000fe20000100a00 */
[----:B------:R-:W-:Y:S03]  /*3aad0*/  STL.64 [R1+0x2228], R4 ;  /* 0x0022280401007387 */ /* 0x000fe60000100a00 */
        /* <DEDUP_REMOVED lines=51> */
[----:B------:R-:W3:Y:S02]  /*3ae10*/  LDL.LU R17, [R1+0xa4] ;  /* 0x0000a40001117983 */ /* 0x000ee40000300800 */
[----:B----4-:R-:W-:Y:S01]  /*3ae20*/  IMAD.MOV.U32 R19, RZ, RZ, R2 ;  /* 0x000000ffff137224 */ /* 0x010fe200078e0002 */
[----:B------:R-:W-:Y:S01]  /*3ae30*/  MOV R18, R3 ;  /* 0x0000000300127202 */ /* 0x000fe20000000f00 */
[-C--:B--2---:R-:W-:Y:S01]  /*3ae40*/  HMMA.16816.F32 R4, R4, R24.reuse, R8 ;  /* 0x000000180404723c */ /* 0x084fe20000001808 */
[----:B------:R-:W2:Y:S01]  /*3ae50*/  LDL.LU.64 R10, [R1+0x2260] ;  /* 0x00226000010a7983 */ /* 0x000ea20000300a00 */
[----:B------:R-:W2:Y:S11]  /*3ae60*/  LDL.LU.64 R8, [R1+0x2258] ;  /* 0x0022580001087983 */ /* 0x000eb60000300a00 */
[----:B------:R-:W-:Y:S10]  /*3ae70*/  @!UPT UIADD3 URZ, URZ, URZ, URZ ;  /* 0x0000003f3f3ff290 */ /* 0x000ff4000fffe03f */
[----:B------:R0:W-:Y:S01]  /*3ae80*/  STL [R1+0x50], R4 ;  /* 0x0000500401007387 */ /* 0x0001e20000100800 */
[----:B------:R-:W-:Y:S02]  /*3ae90*/  MOV R2, R6 ;  /* 0x0000000600027202 */ /* 0x000fe40000000f00 */
[----:B------:R-:W-:Y:S02]  /*3aea0*/  MOV R0, R7 ;  /* 0x0000000700007202 */ /* 0x000fe40000000f00 */
[----:B------:R-:W-:Y:S01]  /*3aeb0*/  MOV R3, R5 ;  /* 0x0000000500037202 */ /* 0x000fe20000000f00 */
[----:B------:R-:W2:Y:S04]  /*3aec0*/  LDL.LU.64 R6, [R1+0x2250] ;  /* 0x0022500001067983 */ /* 0x000ea80000300a00 */
[----:B0-----:R-:W2:Y:S01]  /*3aed0*/  LDL.LU.64 R4, [R1+0x2248] ;  /* 0x0022480001047983 */ /* 0x001ea20000300a00 */
[----:B------:R-:W-:Y:S02]  /*3aee0*/  STL [R1+0x2180], R0 ;  /* 0x0021800001007387 */ /* 0x000fe40000100800 */
        /* <DEDUP_REMOVED lines=35> */
[----:B------:R-:W-:Y:S02]  /*3b120*/  IMAD.MOV.U32 R7, RZ, RZ, R28 ;  /* 0x000000ffff077224 */ /* 0x000fe400078e001c */
        /* <DEDUP_REMOVED lines=11> */
[----:B---3--:R-:W-:Y:S01]  /*3b1e0*/  HMMA.16816.F32 R12, R12, R24, R16 ;  /* 0x000000180c0c723c */ /* 0x008fe20000001810 */
[----:B------:R-:W3:Y:S01]  /*3b1f0*/  LDL.LU.64 R18, [R1+0x21b8] ;  /* 0x0021b80001127983 */ /* 0x000ee20000300a00 */
[----:B------:R-:W3:Y:S01]  /*3b200*/  LDL.LU.64 R16, [R1+0x21b0] ;  /* 0x0021b00001107983 */ /* 0x000ee20000300a00 */
[----:B------:R-:W-:-:S05]  /*3b210*/  LOP3.LUT R0, R29, 0x40, RZ, 0x3c, !PT ;  /* 0x000000401d007812 */ /* 0x000fca00078e3cff */
        /* <DEDUP_REMOVED lines=17> */
[----:B-1----:R-:W-:Y:S01]  /*3b330*/  STL [R1+0x218c], R13 ;  /* 0x00218c0d01007387 */ /* 0x002fe20000100800 */
        /* <DEDUP_REMOVED lines=11> */
[----:B------:R1:W-:Y:S01]  /*3b3f0*/  STL.64 [R1+0x38], R6 ;  /* 0x0000380601007387 */ /* 0x0003e20000100a00 */
[----:B0-----:R-:W-:-:S02]  /*3b400*/  MOV R5, R22 ;  /* 0x0000001600057202 */ /* 0x001fc40000000f00 */
[----:B-1----:R-:W-:Y:S01]  /*3b410*/  MOV R7, R20 ;  /* 0x0000001400077202 */ /* 0x002fe20000000f00 */
[----:B------:R-:W-:Y:S01]  /*3b420*/  IMAD.MOV.U32 R6, RZ, RZ, R21 ;  /* 0x000000ffff067224 */ /* 0x000fe200078e0015 */
[----:B------:R-:W-:Y:S02]  /*3b430*/  MOV R4, R23 ;  /* 0x0000001700047202 */ /* 0x000fe40000000f00 */
[----:B------:R-:W0:Y:S01]  /*3b440*/  LDSM.16.MT88.4 R20, [R29+0x36100] ;  /* 0x036100001d14783b */ /* 0x000e220000004200 */
[----:B------:R-:W-:Y:S02]  /*3b450*/  MOV R10, R27 ;  /* 0x0000001b000a7202 */ /* 0x000fe40000000f00 */
[----:B------:R-:W-:Y:S02]  /*3b460*/  MOV R11, R26 ;  /* 0x0000001a000b7202 */ /* 0x000fe40000000f00 */
[----:B0-----:R-:W-:Y:S01]  /*3b470*/  MOV R2, R20 ;  /* 0x0000001400027202 */ /* 0x001fe20000000f00 */
[----:B------:R-:W-:Y:S01]  /*3b480*/  IMAD.MOV.U32 R3, RZ, RZ, R21 ;  /* 0x000000ffff037224 */ /* 0x000fe200078e0015 */
[----:B------:R-:W-:-:S02]  /*3b490*/  MOV R26, R22 ;  /* 0x00000016001a7202 */ /* 0x000fc40000000f00 */
[----:B------:R-:W-:Y:S02]  /*3b4a0*/  MOV R27, R23 ;  /* 0x00000017001b7202 */ /* 0x000fe40000000f00 */
[----:B------:R-:W0:Y:S02]  /*3b4b0*/  LDSM.16.MT88.4 R20, [R29+0x36180] ;  /* 0x036180001d14783b */ /* 0x000e240000004200 */
[----:B0-----:R-:W-:Y:S02]  /*3b4c0*/  MOV R15, R22 ;  /* 0x00000016000f7202 */ /* 0x001fe40000000f00 */
[----:B------:R-:W-:Y:S02]  /*3b4d0*/  MOV R0, R23 ;  /* 0x0000001700007202 */ /* 0x000fe40000000f00 */
[----:B------:R-:W-:Y:S01]  /*3b4e0*/  MOV R13, R20 ;  /* 0x00000014000d7202 */ /* 0x000fe20000000f00 */
[----:B------:R-:W-:Y:S01]  /*3b4f0*/  IMAD.MOV.U32 R14, RZ, RZ, R21 ;  /* 0x000000ffff0e7224 */ /* 0x000fe200078e0015 */
        /* <DEDUP_REMOVED lines=9> */
[-C--:B--2---:R-:W-:Y:S03]  /*3b590*/  HMMA.16816.F32 R8, R20, R24.reuse, R8 ;  /* 0x000000181408723c */ /* 0x084fe60000001808 */
[----:B------:R-:W2:Y:S04]  /*3b5a0*/  LDL R22, [R1+0xbc4] ;  /* 0x000bc40001167983 */ /* 0x000ea80000100800 */
[----:B------:R-:W2:Y:S01]  /*3b5b0*/  LDL R23, [R1+0xbc0] ;  /* 0x000bc00001177983 */ /* 0x000ea20000100800 */
[----:B------:R-:W-:Y:S01]  /*3b5c0*/  IMAD.MOV.U32 R21, RZ, RZ, R6 ;  /* 0x000000ffff157224 */ /* 0x000fe200078e0006 */
[----:B------:R-:W-:Y:S11]  /*3b5d0*/  MOV R20, R7 ;  /* 0x0000000700147202 */ /* 0x000ff60000000f00 */
[----:B------:R-:W-:Y:S03]  /*3b5e0*/  @!UPT UIADD3 URZ, URZ, URZ, URZ ;  /* 0x0000003f3f3ff290 */ /* 0x000fe6000fffe03f */
[----:B------:R-:W-:Y:S01]  /*3b5f0*/  STL.64 [R1+0x70], R8 ;  /* 0x0000700801007387 */ /* 0x000fe20000100a00 */
[----:B------:R-:W-:Y:S03]  /*3b600*/  STL.64 [R1+0x78], R10 ;  /* 0x0000780a01007387 */ /* 0x000fe60000100a00 */
[----:B--2---:R0:W-:Y:S02]  /*3b610*/  STL.64 [R1+0x2108], R22 ;  /* 0x0021081601007387 */ /* 0x0041e40000100a00 */
[----:B0-----:R-:W-:Y:S02]  /*3b620*/  MOV R23, R4 ;  /* 0x0000000400177202 */ /* 0x001fe40000000f00 */
[----:B------:R-:W-:Y:S01]  /*3b630*/  MOV R22, R5 ;  /* 0x0000000500167202 */ /* 0x000fe20000000f00 */
[----:B------:R-:W2:Y:S01]  /*3b640*/  LDL.LU R4, [R1+0xf0] ;  /* 0x0000f00001047983 */ /* 0x000ea20000300800 */
[----:B------:R-:W2:Y:S02]  /*3b650*/  LDL.LU R5, [R1+0xf4] ;  /* 0x0000f40001057983 */ /* 0x000ea40000300800 */
[----:B------:R-:W2:Y:S02]  /*3b660*/  LDL.LU R6, [R1+0xf8] ;  /* 0x0000f80001067983 */ /* 0x000ea40000300800 */
[----:B------:R-:W2:Y:S01]  /*3b670*/  LDL.LU R7, [R1+0xfc] ;  /* 0x0000fc0001077983 */ /* 0x000ea20000300800 */
[----:B------:R-:W4:Y:S01]  /*3b680*/  LDL.LU R8, [R1+0x110] ;  /* 0x0001100001087983 */ /* 0x000f220000300800 */
[----:B------:R-:W4:Y:S02]  /*3b690*/  LDL.LU R9, [R1+0x114] ;  /* 0x0001140001097983 */ /* 0x000f240000300800 */
[----:B------:R-:W4:Y:S02]  /*3b6a0*/  LDL.LU R10, [R1+0x118] ;  /* 0x00011800010a7983 */ /* 0x000f240000300800 */
[----:B------:R-:W4:Y:S01]  /*3b6b0*/  LDL.LU R11, [R1+0x11c] ;  /* 0x00011c00010b7983 */ /* 0x000f220000300800 */
[----:B------:R-:W-:Y:S01]  /*3b6c0*/  STL.64 [R1+0x2128], R22 ;  /* 0x0021281601007387 */ /* 0x000fe20000100a00 */
[----:B------:R0:W-:Y:S03]  /*3b6d0*/  STL.64 [R1+0x2120], R20 ;  /* 0x0021201401007387 */ /* 0x0001e60000100a00 */
[----:B0-----:R-:W2:Y:S01]  /*3b6e0*/  LDL.LU R20, [R1+0x30] ;  /* 0x0000300001147983 */ /* 0x001ea20000300800 */
[----:B------:R-:W2:Y:S02]  /*3b6f0*/  LDL.LU R21, [R1+0x34] ;  /* 0x0000340001157983 */ /* 0x000ea40000300800 */
[----:B------:R-:W2:Y:S02]  /*3b700*/  LDL.LU R22, [R1+0x38] ;  /* 0x0000380001167983 */ /* 0x000ea40000300800 */
[----:B------:R-:W2:Y:S01]  /*3b710*/  LDL.LU R23, [R1+0x3c] ;  /* 0x00003c0001177983 */ /* 0x000ea20000300800 */
[-C--:B---3--:R-:W-:Y:S01]  /*3b720*/  HMMA.16816.F32 R16, R16, R24.reuse, R12 ;  /* 0x000000181010723c */ /* 0x088fe2000000180c */
        /* <DEDUP_REMOVED lines=12> */
[----:B---3--:R-:W-:Y:S01]  /*3b7f0*/  MOV R18, R15 ;  /* 0x0000000f00127202 */ /* 0x008fe20000000f00 */
[----:B--2---:R-:W-:Y:S01]  /*3b800*/  IMAD.MOV.U32 R16, RZ, RZ, R13 ;  /* 0x000000ffff107224 */ /* 0x004fe200078e000d */
[----:B------:R-:W-:Y:S01]  /*3b810*/  MOV R17, R14 ;  /* 0x0000000e00117202 */ /* 0x000fe20000000f00 */
        /* <DEDUP_REMOVED lines=30> */
[----:B------:R1:W-:Y:S02]  /*3ba00*/  STL.64 [R1+0x138], R10 ;  /* 0x0001380a01007387 */ /* 0x0003e40000100a00 */
[----:B0-----:R-:W-:Y:S01]  /*3ba10*/  IMAD.MOV.U32 R8, RZ, RZ, R2 ;  /* 0x000000ffff087224 */ /* 0x001fe200078e0002 */
[----:B------:R-:W-:Y:S01]  /*3ba20*/  MOV R9, R3 ;  /* 0x0000000300097202 */ /* 0x000fe20000000f00 */
        /* <DEDUP_REMOVED lines=13> */
[-C--:B--2---:R-:W-:Y:S03]  /*3bb00*/  HMMA.16816.F32 R20, R20, R26.reuse, R16 ;  /* 0x0000001a1414723c */ /* 0x084fe60000001810 */
[----:B------:R-:W2:Y:S01]  /*3bb10*/  LDL.LU.64 R18, [R1+0x2138] ;  /* 0x0021380001127983 */ /* 0x000ea20000300a00 */
[----:B------:R-:W2:Y:S11]  /*3bb20*/  LDL.LU.64 R16, [R1+0x2130] ;  /* 0x0021300001107983 */ /* 0x000eb60000300a00 */
[----:B------:R-:W-:Y:S08]  /*3bb30*/  @!UPT UIADD3 URZ, URZ, URZ, URZ ;  /* 0x0000003f3f3ff290 */ /* 0x000ff0000fffe03f */
[----:B------:R-:W-:Y:S01]  /*3bb40*/  STL.64 [R1+0xf0], R20 ;  /* 0x0000f01401007387 */ /* 0x000fe20000100a00 */
[----:B------:R0:W-:Y:S03]  /*3bb50*/  STL.64 [R1+0xf8], R22 ;  /* 0x0000f81601007387 */ /* 0x0001e60000100a00 */
[----:B0-----:R-:W2:Y:S01]  /*3bb60*/  LDL.LU.64 R22, [R1+0x2128] ;  /* 0x0021280001167983 */ /* 0x001ea20000300a00 */
[----:B------:R-:W2:Y:S02]  /*3bb70*/  LDL.LU.64 R20, [R1+0x2120] ;  /* 0x0021200001147983 */ /* 0x000ea40000300a00 */
[----:B------:R-:W-:Y:S01]  /*3bb80*/  IMAD.MOV.U32 R5, RZ, RZ, R3 ;  /* 0x000000ffff057224 */ /* 0x000fe200078e0003 */
[----:B------:R-:W-:Y:S02]  /*3bb90*/  MOV R6, R2 ;  /* 0x0000000200067202 */ /* 0x000fe40000000f00 */
[----:B------:R-:W-:Y:S01]  /*3bba0*/  MOV R7, R0 ;  /* 0x0000000000077202 */ /* 0x000fe20000000f00 */
[-C--:B--2---:R-:W-:Y:S01]  /*3bbb0*/  HMMA.16816.F32 R20, R20, R26.reuse, R16 ;  /* 0x0000001a1414723c */ /* 0x084fe20000001810 */
[----:B------:R-:W4:Y:S01]  /*3bbc0*/  LDL.LU.64 R18, [R1+0x2118] ;  /* 0x0021180001127983 */ /* 0x000f220000300a00 */
[----:B------:R-:W4:Y:S11]  /*3bbd0*/  LDL.LU.64 R16, [R1+0x2110] ;  /* 0x0021100001107983 */ /* 0x000f360000300a00 */
[----:B------:R-:W-:Y:S10]  /*3bbe0*/  @!UPT UIADD3 URZ, URZ, URZ, URZ ;  /* 0x0000003f3f3ff290 */ /* 0x000ff4000fffe03f */
[----:B------:R-:W-:Y:S01]  /*3bbf0*/  STL.64 [R1+0xd0], R20 ;  /* 0x0000d01401007387 */ /* 0x000fe20000100a00 */
[----:B------:R0:W-:Y:S03]  /*3bc00*/  STL.64 [R1+0xd8], R22 ;  /* 0x0000d81601007387 */ /* 0x0001e60000100a00 */
[----:B0-----:R-:W2:Y:S01]  /*3bc10*/  LDL.LU.64 R22, [R1+0x2108] ;  /* 0x0021080001167983 */ /* 0x001ea20000300a00 */
        /* <DEDUP_REMOVED lines=8> */
[----:B------:R-:W-:Y:S01]  /*3bca0*/  STL [R1+0x50], R4 ;  /* 0x0000500401007387 */ /* 0x000fe20000100800 */
[----:B------:R-:W-:Y:S01]  /*3bcb0*/  MOV R3, R5 ;  /* 0x0000000500037202 */ /* 0x000fe20000000f00 */
[----:B------:R-:W-:Y:S01]  /*3bcc0*/  IMAD.MOV.U32 R2, RZ, RZ, R6 ;  /* 0x000000ffff027224 */ /* 0x000fe200078e0006 */
[----:B------:R-:W-:Y:S02]  /*3bcd0*/  MOV R0, R7 ;  /* 0x0000000700007202 */ /* 0x000fe40000000f00 */
[----:B--2---:R-:W0:Y:S04]  /*3bce0*/  LDSM.16.MT88.4 R4, [R22+0x36000] ;  /* 0x036000001604783b */ /* 0x004e280000004200 */
[----:B------:R1:W-:Y:S04]  /*3bcf0*/  STL [R1+0x2014], R2 ;  /* 0x0020140201007387 */ /* 0x0003e80000100800 */
[----:B-1----:R-:W2:Y:S01]  /*3bd00*/  LDL R2, [R1+0xa90] ;  /* 0x000a900001027983 */ /* 0x002ea20000100800 */
[----:B------:R1:W-:Y:S02]  /*3bd10*/  STL [R1+0x2010], R3 ;  /* 0x0020100301007387 */ /* 0x0003e40000100800 */
[----:B------:R3:W-:Y:S01]  /*3bd20*/  STL [R1+0x200c], R0 ;  /* 0x00200c0001007387 */ /* 0x0007e20000100800 */
[----:B0-----:R-:W-:-:S02]  /*3bd30*/  MOV R13, R4 ;  /* 0x00000004000d7202 */ /* 0x001fc40000000f00 */
[----:B------:R-:W-:Y:S01]  /*3bd40*/  MOV R12, R5 ;  /* 0x00000005000c7202 */ /* 0x000fe20000000f00 */
[----:B-1----:R-:W-:Y:S01]  /*3bd50*/  IMAD.MOV.U32 R3, RZ, RZ, R6 ;  /* 0x000000ffff037224 */ /* 0x002fe200078e0006 */
[----:B---3--:R-:W-:Y:S02]  /*3bd60*/  MOV R0, R7 ;  /* 0x0000000700007202 */ /* 0x008fe40000000f00 */
        /* <DEDUP_REMOVED lines=10> */
[----:B------:R-:W0:Y:S02]  /*3be10*/  LDSM.16.MT88.4 R4, [R22+0x36180] ;  /* 0x036180001604783b */ /* 0x000e240000004200 */
[----:B0-----:R-:W-:-:S02]  /*3be20*/  MOV R21, R4 ;  /* 0x0000000400157202 */ /* 0x001fc40000000f00 */
        /* <DEDUP_REMOVED lines=27> */
[----:B------:R0:W-:Y:S03]  /*3bfe0*/  STL.64 [R1+0x2078], R8 ;  /* 0x0020780801007387 */ /* 0x0001e60000100a00 */
[----:B0-----:R-:W3:Y:S01]  /*3bff0*/  LDL.LU R8, [R1+0xc0] ;  /* 0x0000c00001087983 */ /* 0x001ee20000300800 */
[----:B------:R-:W3:Y:S02]  /*3c000*/  LDL.LU R9, [R1+0xc4] ;  /* 0x0000c40001097983 */ /* 0x000ee40000300800 */
[----:B------:R-:W4:Y:S02]  /*3c010*/  LDL.LU R10, [R1+0xc8] ;  /* 0x0000c800010a7983 */ /* 0x000f240000300800 */
[----:B------:R-:W4:Y:S02]  /*3c020*/  LDL.LU R11, [R1+0xcc] ;  /* 0x0000cc00010b7983 */ /* 0x000f240000300800 */
[----:B----4-:R-:W-:Y:S01]  /*3c030*/  STL.64 [R1+0x20a0], R10 ;  /* 0x0020a00a01007387 */ /* 0x010fe20000100a00 */
[----:B---3--:R0:W-:Y:S03]  /*3c040*/  STL.64 [R1+0x2098], R8 ;  /* 0x0020980801007387 */ /* 0x0081e60000100a00 */
        /* <DEDUP_REMOVED lines=15> */
[----:B------:R-:W4:Y:S01]  /*3c140*/  LDL.LU R11, [R1+0x12c] ;  /* 0x00012c00010b7983 */ /* 0x000f220000300800 */
[----:B------:R-:W-:-:S02]  /*3c150*/  MOV R4, R13 ;  /* 0x0000000d00047202 */ /* 0x000fc40000000f00 */
[----:B------:R-:W-:Y:S02]  /*3c160*/  MOV R5, R12 ;  /* 0x0000000c00057202 */ /* 0x000fe40000000f00 */
[----:B------:R-:W0:Y:S01]  /*3c170*/  LDSM.16.MT88.4 R12, [R23+0x36100] ;  /* 0x03610000170c783b */ /* 0x000e220000004200 */
[----:B------:R-:W-:Y:S01]  /*3c180*/  IMAD.MOV.U32 R6, RZ, RZ, R3 ;  /* 0x000000ffff067224 */ /* 0x000fe200078e0003 */
[----:B------:R-:W-:Y:S01]  /*3c190*/  MOV R7, R0 ;  /* 0x0000000000077202 */ /* 0x000fe20000000f00 */
[----:B------:R-:W1:Y:S01]  /*3c1a0*/  LDSM.16.MT88.4 R20, [R28+0x36000] ;  /* 0x036000001c14783b */ /* 0x000e620000004200 */
[----:B----4-:R-:W-:Y:S03]  /*3c1b0*/  STL.64 [R1+0x2100], R10 ;  /* 0x0021000a01007387 */ /* 0x010fe60000100a00 */
[----:B---3--:R3:W-:Y:S02]  /*3c1c0*/  STL.64 [R1+0x20f8], R8 ;  /* 0x0020f80801007387 */ /* 0x0087e40000100a00 */
[----:B---3--:R-:W3:Y:S01]  /*3c1d0*/  LDL.LU R8, [R1+0x150] ;  /* 0x0001500001087983 */ /* 0x008ee20000300800 */
[----:B------:R-:W3:Y:S02]  /*3c1e0*/  LDL.LU R9, [R1+0x154] ;  /* 0x0001540001097983 */ /* 0x000ee40000300800 */
[----:B------:R-:W3:Y:S02]  /*3c1f0*/  LDL.LU R10, [R1+0x158] ;  /* 0x00015800010a7983 */ /* 0x000ee40000300800 */
[----:B------:R-:W3:Y:S01]  /*3c200*/  LDL.LU R11, [R1+0x15c] ;  /* 0x00015c00010b7983 */ /* 0x000ee20000300800 */
[----:B0-----:R-:W-:Y:S01]  /*3c210*/  STL.64 [R1+0x2068], R14 ;  /* 0x0020680e01007387 */ /* 0x001fe20000100a00 */
        /* <DEDUP_REMOVED lines=44> */
[----:B------:R-:W4:Y:S01]  /*3c4e0*/  LDL.LU.64 R10, [R1+0x2080] ;  /* 0x00208000010a7983 */ /* 0x000f220000300a00 */
[----:B------:R-:W4:Y:S11]  /*3c4f0*/  LDL.LU.64 R8, [R1+0x2078] ;  /* 0x0020780001087983 */ /* 0x000f360000300a00 */
[----:B------:R-:W-:Y:S10]  /*3c500*/  @!UPT UIADD3 URZ, URZ, URZ, URZ ;  /* 0x0000003f3f3ff290 */ /* 0x000ff4000fffe03f */
[----:B------:R0:W-:Y:S01]  /*3c510*/  STL.64 [R1+0x100], R4 ;  /* 0x0001000401007387 */ /* 0x0001e20000100a00 */
[----:B------:R3:W-:Y:S03]  /*3c520*/  STL.64 [R1+0x108], R6 ;  /* 0x0001080601007387 */ /* 0x0007e60000100a00 */
[----:B0-----:R-:W1:Y:S01]  /*3c530*/  LDL.LU R4, [R1+0x60] ;  /* 0x0000600001047983 */ /* 0x001e620000300800 */
[----:B------:R-:W1:Y:S02]  /*3c540*/  LDL.LU R5, [R1+0x64] ;  /* 0x0000640001057983 */ /* 0x000e640000300800 */
[----:B---3--:R-:W1:Y:S01]  /*3c550*/  LDL.LU R6, [R1+0x68] ;  /* 0x0000680001067983 */ /* 0x008e620000300800 */
[----:B------:R-:W-:Y:S02]  /*3c560*/  MOV R7, R29 ;  /* 0x0000001d00077202 */ /* 0x000fe40000000f00 */
[----:B------:R-:W3:Y:S01]  /*3c570*/  LDL.LU R29, [R1+0x2070] ;  /* 0x00207000011d7983 */ /* 0x000ee20000300800 */
[-C--:B----4-:R-:W-:Y:S03]  /*3c580*/  HMMA.16816.F32 R8, R8, R26.reuse, R12 ;  /* 0x0000001a0808723c */ /* 0x090fe6000000180c */
[----:B------:R-:W2:Y:S01]  /*3c590*/  LDL.LU.64 R14, [R1+0x2068] ;  /* 0x00206800010e7983 */ /* 0x000ea20000300a00 */
[----:B------:R-:W2:Y:S11]  /*3c5a0*/  LDL.LU.64 R12, [R1+0x2060] ;  /* 0x00206000010c7983 */ /* 0x000eb60000300a00 */
[----:B------:R-:W-:Y:S08]  /*3c5b0*/  @!UPT UIADD3 URZ, URZ, URZ, URZ ;  /* 0x0000003f3f3ff290 */ /* 0x000ff0000fffe03f */
[----:B------:R0:W-:Y:S01]  /*3c5c0*/  STL.64 [R1+0xe0], R8 ;  /* 0x0000e00801007387 */ /* 0x0001e20000100a00 */
[----:B------:R4:W-:Y:S03]  /*3c5d0*/  STL.64 [R1+0xe8], R10 ;  /* 0x0000e80a01007387 */ /* 0x0009e60000100a00 */
[----:B0-----:R-:W3:Y:S01]  /*3c5e0*/  LDL.LU R8, [R1+0x70] ;  /* 0x0000700001087983 */ /* 0x001ee20000300800 */
[----:B------:R-:W3:Y:S02]  /*3c5f0*/  LDL.LU R9, [R1+0x74] ;  /* 0x0000740001097983 */ /* 0x000ee40000300800 */
[----:B----4-:R-:W3:Y:S02]  /*3c600*/  LDL.LU R10, [R1+0x78] ;  /* 0x00007800010a7983 */ /* 0x010ee40000300800 */
[----:B------:R-:W3:Y:S01]  /*3c610*/  LDL.LU R11, [R1+0x7c] ;  /* 0x00007c00010b7983 */ /* 0x000ee20000300800 */
[-C--:B--2---:R-:W-:Y:S01]  /*3c620*/  HMMA.16816.F32 R12, R12, R26.reuse, R16 ;  /* 0x0000001a0c0c723c */ /* 0x084fe20000001810 */
[----:B------:R-:W3:Y:S01]  /*3c630*/  LDL.LU.64 R18, [R1+0x2058] ;  /* 0x0020580001127983 */ /* 0x000ee20000300a00 */
[----:B------:R-:W3:Y:S06]  /*3c640*/  LDL.LU.64 R16, [R1+0x2050] ;  /* 0x0020500001107983 */ /* 0x000eec0000300a00 */
[-C--:B-1----:R-:W-:Y:S11]  /*3c650*/  HMMA.16816.F32 R4, R20, R26.reuse, R4 ;  /* 0x0000001a1404723c */ /* 0x082ff60000001804 */
        /* <DEDUP_REMOVED lines=8> */
[----:B------:R-:W-:Y:S01]  /*3c6e0*/  IMAD.MOV.U32 R24, RZ, RZ, R11 ;  /* 0x000000ffff187224 */ /* 0x000fe200078e000b */
[----:B------:R-:W-:Y:S01]  /*3c6f0*/  MOV R25, R10 ;  /* 0x0000000a00197202 */ /* 0x000fe20000000f00 */
[----:B------:R-:W-:Y:S03]  /*3c700*/  STL.64 [R1+0xb0], R8 ;  /* 0x0000b00801007387 */ /* 0x000fe60000100a00 */
        /* <DEDUP_REMOVED lines=15> */
[----:B------:R-:W-:Y:S01]  /*3c800*/  STL [R1+0x38], R6 ;  /* 0x0000380601007387 */ /* 0x000fe20000100800 */
[----:B------:R-:W-:Y:S01]  /*3c810*/  MOV R24, R7 ;  /* 0x0000000700187202 */ /* 0x000fe20000000f00 */
        /* <DEDUP_REMOVED lines=10> */
[----:B------:R-:W-:Y:S01]  /*3c8c0*/  IMAD.MOV.U32 R9, RZ, RZ, R18 ;  /* 0x000000ffff097224 */ /* 0x000fe200078e0012 */
[----:B------:R-:W-:Y:S01]  /*3c8d0*/  MOV R8, R19 ;  /* 0x0000001300087202 */ /* 0x000fe20000000f00 */
[----:B---3--:R-:W-:Y:S01]  /*3c8e0*/  IMAD.MOV.U32 R5, RZ, RZ, R10 ;  /* 0x000000ffff057224 */ /* 0x008fe200078e000a */
[----:B------:R-:W-:Y:S01]  /*3c8f0*/  MOV R4, R11 ;  /* 0x0000000b00047202 */ /* 0x000fe20000000f00 */
[----:B------:R-:W-:Y:S01]  /*3c900*/  MOV R11, R16 ;  /* 0x00000010000b7202 */ /* 0x000fe20000000f00 */
[----:B------:R-:W-:Y:S02]  /*3c910*/  MOV R10, R17 ;  /* 0x00000011000a7202 */ /* 0x000fe40000000f00 */
[----:B------:R-:W0:Y:S02]  /*3c920*/  LDSM.16.MT88.4 R16, [R29+0x38180] ;  /* 0x038180001d10783b */ /* 0x000e240000004200 */
[----:B0-----:R-:W-:Y:S01]  /*3c930*/  IMAD.MOV.U32 R0, RZ, RZ, R18 ;  /* 0x000000ffff007224 */ /* 0x001fe200078e0012 */
[----:B------:R-:W-:-:S02]  /*3c940*/  MOV R25, R19 ;  /* 0x0000001300197202 */ /* 0x000fc40000000f00 */
[----:B------:R-:W-:Y:S02]  /*3c950*/  MOV R2, R16 ;  /* 0x0000001000027202 */ /* 0x000fe40000000f00 */
[----:B------:R-:W-:Y:S01]  /*3c960*/  MOV R3, R17 ;  /* 0x0000001100037202 */ /* 0x000fe20000000f00 */
[----:B------:R-:W2:Y:S01]  /*3c970*/  LDL.LU.64 R18, [R1+0x2048] ;  /* 0x0020480001127983 */ /* 0x000ea20000300a00 */
[----:B------:R-:W2:Y:S01]  /*3c980*/  LDL.LU.64 R16, [R1+0x2040] ;  /* 0x0020400001107983 */ /* 0x000ea20000300a00 */
[----:B------:R-:W-:-:S06]  /*3c990*/  LOP3.LUT R23, R29, 0x20, RZ, 0x3c, !PT ;  /* 0x000000201d177812 */ /* 0x000fcc00078e3cff */
[----:B------:R-:W0:Y:S04]  /*3c9a0*/  LDSM.16.MT88.4 R20, [R23+0x38000] ;  /* 0x038000001714783b */ /* 0x000e280000004200 */
[----:B0-----:R0:W-:Y:S01]  /*3c9b0*/  STL.64 [R1+0x1fa8], R22 ;  /* 0x001fa81601007387 */ /* 0x0011e20000100a00 */
[----:B------:R1:W-:Y:S02]  /*3c9c0*/  STL.64 [R1+0x1fa0], R20 ;  /* 0x001fa01401007387 */ /* 0x0003e40000100a00 */
[----:B0-----:R-:W-:Y:S01]  /*3c9d0*/  IMAD.MOV.U32 R22, RZ, RZ, R9 ;  /* 0x000000ffff167224 */ /* 0x001fe200078e0009 */
[----:B------:R-:W-:Y:S02]  /*3c9e0*/  MOV R23, R8 ;  /* 0x0000000800177202 */ /* 0x000fe40000000f00 */
[----:B-1----:R-:W-:-:S02]  /*3c9f0*/  MOV R20, R11 ;  /* 0x0000000b00147202 */ /* 0x002fc40000000f00 */
[----:B------:R-:W-:Y:S01]  /*3ca00*/  MOV R21, R10 ;  /* 0x0000000a00157202 */ /* 0x000fe20000000f00 */
[----:B------:R0:W-:Y:S04]  /*3ca10*/  STL.64 [R1+0x1fc8], R22 ;  /* 0x001fc81601007387 */ /* 0x0001e80000100a00 */
[----:B------:R1:W-:Y:S02]  /*3ca20*/  STL.64 [R1+0x1fc0], R20 ;  /* 0x001fc01401007387 */ /* 0x0003e40000100a00 */
[----:B------:R-:W3:Y:S02]  /*3ca30*/  LDL.LU R8, [R1+0x130] ;  /* 0x0001300001087983 */ /* 0x000ee40000300800 */
[----:B------:R-:W3:Y:S01]  /*3ca40*/  LDL.LU R9, [R1+0x134] ;  /* 0x0001340001097983 */ /* 0x000ee20000300800 */
[----:B------:R-:W3:Y:S01]  /*3ca50*/  LDL.LU R10, [R1+0x138] ;  /* 0x00013800010a7983 */ /* 0x000ee20000300800 */
[----:B------:R-:W3:Y:S02]  /*3ca60*/  LDL.LU R11, [R1+0x13c] ;  /* 0x00013c00010b7983 */ /* 0x000ee40000300800 */
[----:B0-----:R-:W-:Y:S01]  /*3ca70*/  IMAD.MOV.U32 R22, RZ, RZ, R5 ;  /* 0x000000ffff167224 */ /* 0x001fe200078e0005 */
[----:B------:R-:W-:-:S02]  /*3ca80*/  MOV R23, R4 ;  /* 0x0000000400177202 */ /* 0x000fc40000000f00 */
[----:B-1----:R-:W-:Y:S02]  /*3ca90*/  MOV R20, R7 ;  /* 0x0000000700147202 */ /* 0x002fe40000000f00 */
        /* <DEDUP_REMOVED lines=17> */
[----:B------:R1:W-:Y:S03]  /*3cbb0*/  STL.64 [R1+0x78], R18 ;  /* 0x0000781201007387 */ /* 0x0003e60000100a00 */
[----:B0-----:R-:W2:Y:S01]  /*3cbc0*/  LDL.LU R16, [R1+0x40] ;  /* 0x0000400001107983 */ /* 0x001ea20000300800 */
[----:B------:R-:W2:Y:S02]  /*3cbd0*/  LDL.LU R17, [R1+0x44] ;  /* 0x0000440001117983 */ /* 0x000ea40000300800 */
[----:B-1----:R-:W2:Y:S02]  /*3cbe0*/  LDL.LU R18, [R1+0x48] ;  /* 0x0000480001127983 */ /* 0x002ea40000300800 */
[----:B------:R-:W2:Y:S02]  /*3cbf0*/  LDL.LU R19, [R1+0x4c] ;  /* 0x00004c0001137983 */ /* 0x000ea40000300800 */
[----:B--2---:R-:W-:Y:S01]  /*3cc00*/  STL.64 [R1+0x1fb8], R18 ;  /* 0x001fb81201007387 */ /* 0x004fe20000100a00 */
[----:B------:R0:W-:Y:S03]  /*3cc10*/  STL.64 [R1+0x1fb0], R16 ;  /* 0x001fb01001007387 */ /* 0x0001e60000100a00 */
        /* <DEDUP_REMOVED lines=21> */
[----:B0-----:R-:W-:Y:S01]  /*3cd70*/  MOV R12, R2 ;  /* 0x00000002000c7202 */ /* 0x001fe20000000f00 */
[----:B------:R-:W-:Y:S01]  /*3cd80*/  IMAD.MOV.U32 R13, RZ, RZ, R3 ;  /* 0x000000ffff0d7224 */ /* 0x000fe200078e0003 */
[----:B------:R-:W3:Y:S01]  /*3cd90*/  LDL.LU R2, [R1+0x2014] ;  /* 0x0020140001027983 */ /* 0x000ee20000300800 */
[----:B------:R-:W2:Y:S01]  /*3cda0*/  LDL.LU R3, [R1+0x2010] ;  /* 0x0020100001037983 */ /* 0x000ea20000300800 */
[----:B-1----:R-:W-:-:S02]  /*3cdb0*/  MOV R14, R0 ;  /* 0x00000000000e7202 */ /* 0x002fc40000000f00 */
[----:B------:R-:W-:Y:S01]  /*3cdc0*/  MOV R15, R25 ;  /* 0x00000019000f7202 */ /* 0x000fe20000000f00 */
[----:B------:R-:W2:Y:S01]  /*3cdd0*/  LDL.LU R0, [R1+0x200c] ;  /* 0x00200c0001007983 */ /* 0x000ea20000300800 */
[----:B------:R-:W2:Y:S01]  /*3cde0*/  LDL.LU R25, [R1+0x2008] ;  /* 0x0020080001197983 */ /* 0x000ea20000300800 */
[----:B----4-:R-:W-:Y:S02]  /*3cdf0*/  HMMA.16816.F32 R8, R8, R26, R4 ;  /* 0x0000001a0808723c */ /* 0x010fe40000001804 */
[----:B------:R-:W4:Y:S11]  /*3ce00*/  LDL.LU.64 R4, [R1+0x2000] ;  /* 0x0020000001047983 */ /* 0x000f360000300a00 */
[----:B------:R-:W-:Y:S10]  /*3ce10*/  @!UPT UIADD3 URZ, URZ, URZ, URZ ;  /* 0x0000003f3f3ff290 */ /* 0x000ff4000fffe03f */
[----:B------:R0:W-:Y:S01]  /*3ce20*/  STL.64 [R1+0x130], R8 ;  /* 0x0001300801007387 */ /* 0x0001e20000100a00 */
[----:B------:R3:W-:Y:S03]  /*3ce30*/  STL.64 [R1+0x138], R10 ;  /* 0x0001380a01007387 */ /* 0x0007e60000100a00 */
[----:B0-----:R-:W4:Y:S01]  /*3ce40*/  LDL.LU R8, [R1+0x50] ;  /* 0x0000500001087983 */ /* 0x001f220000300800 */
[----:B---3--:R-:W-:Y:S01]  /*3ce50*/  IMAD.MOV.U32 R10, RZ, RZ, R2 ;  /* 0x000000ffff0a7224 */ /* 0x008fe200078e0002 */
[----:B--2---:R-:W-:Y:S02]  /*3ce60*/  MOV R11, R0 ;  /* 0x00000000000b7202 */ /* 0x004fe40000000f00 */
[----:B------:R-:W-:Y:S01]  /*3ce70*/  MOV R9, R3 ;  /* 0x0000000300097202 */ /* 0x000fe20000000f00 */
[-C--:B----4-:R-:W-:Y:S01]  /*3ce80*/  HMMA.16816.F32 R20, R20, R4.reuse, R16 ;  /* 0x000000041414723c */ /* 0x090fe20000001810 */
[----:B------:R-:W2:Y:S01]  /*3ce90*/  LDL.LU.64 R18, [R1+0x1ff8] ;  /* 0x001ff80001127983 */ /* 0x000ea20000300a00 */
[----:B------:R-:W2:Y:S11]  /*3cea0*/  LDL.LU.64 R16, [R1+0x1ff0] ;  /* 0x001ff00001107983 */ /* 0x000eb60000300a00 */
[----:B------:R-:W-:Y:S11]  /*3ceb0*/  @!UPT UIADD3 URZ, URZ, URZ, URZ ;  /* 0x0000003f3f3ff290 */ /* 0x000ff6000fffe03f */
[----:B------:R-:W-:Y:S01]  /*3cec0*/  IMAD.MOV.U32 R2, RZ, RZ, R22 ;  /* 0x000000ffff027224 */ /* 0x000fe200078e0016 */
[----:B------:R-:W-:Y:S02]  /*3ced0*/  MOV R0, R23 ;  /* 0x0000001700007202 */ /* 0x000fe40000000f00 */
[----:B------:R-:W-:Y:S02]  /*3cee0*/  MOV R7, R20 ;  /* 0x0000001400077202 */ /* 0x000fe40000000f00 */
[----:B------:R-:W-:Y:S01]  /*3cef0*/  MOV R3, R21 ;  /* 0x0000001500037202 */ /* 0x000fe20000000f00 */
[----:B------:R-:W2:Y:S01]  /*3cf00*/  LDL.LU.64 R22, [R1+0x1fe8] ;  /* 0x001fe80001167983 */ /* 0x000ea20000300a00 */
[----:B------:R-:W2:Y:S02]  /*3cf10*/  LDL.LU.64 R20, [R1+0x1fe0] ;  /* 0x001fe00001147983 */ /* 0x000ea40000300a00 */
[----:B------:R-:W-:Y:S02]  /*3cf20*/  STL [R1+0x1ec4], R0 ;  /* 0x001ec40001007387 */ /* 0x000fe40000100800 */
[----:B------:R-:W-:Y:S01]  /*3cf30*/  STL [R1+0x1ec0], R2 ;  /* 0x001ec00201007387 */ /* 0x000fe20000100800 */
[----:B------:R-:W-:Y:S01]  /*3cf40*/  STL [R1+0x1ebc], R3 ;  /* 0x001ebc0301007387 */ /* 0x000fe20000100800 */
[----:B------:R-:W-:Y:S01]  /*3cf50*/  STL [R1+0x1eb8], R7 ;  /* 0x001eb80701007387 */ /* 0x000fe20000100800 */
[-C--:B--2---:R-:W-:Y:S02]  /*3cf60*/  HMMA.16816.F32 R20, R20, R4.reuse, R16 ;  /* 0x000000041414723c */ /* 0x084fe40000001810 */
[----:B------:R-:W2:Y:S01]  /*3cf70*/  LDL.LU.64 R18, [R1+0x1fd8] ;  /* 0x001fd80001127983 */ /* 0x000ea20000300a00 */
[----:B------:R-:W2:Y:S11]  /*3cf80*/  LDL.LU.64 R16, [R1+0x1fd0] ;  /* 0x001fd00001107983 */ /* 0x000eb60000300a00 */
[----:B------:R-:W-:Y:S09]  /*3cf90*/  @!UPT UIADD3 URZ, URZ, URZ, URZ ;  /* 0x0000003f3f3ff290 */ /* 0x000ff2000fffe03f */
[----:B------:R-:W-:Y:S01]  /*3cfa0*/  STL.64 [R1+0xf0], R20 ;  /* 0x0000f01401007387 */ /* 0x000fe20000100a00 */
[----:B------:R0:W-:Y:S01]  /*3cfb0*/  STL [R1+0xf8], R22 ;  /* 0x0000f81601007387 */ /* 0x0001e20000100800 */
[----:B------:R-:W-:Y:S02]  /*3cfc0*/  MOV R6, R23 ;  /* 0x0000001700067202 */ /* 0x000fe40000000f00 */
[----:B0-----:R-:W2:Y:S01]  /*3cfd0*/  LDL.LU.64 R22, [R1+0x1fc8] ;  /* 0x001fc80001167983 */ /* 0x001ea20000300a00 */
[----:B------:R-:W2:Y:S02]  /*3cfe0*/  LDL.LU.64 R20, [R1+0x1fc0] ;  /* 0x001fc00001147983 */ /* 0x000ea40000300a00 */
[----:B------:R0:W-:Y:S01]  /*3cff0*/  STL [R1+0x1ec8], R6 ;  /* 0x001ec80601007387 */ /* 0x0001e20000100800 */
[-C--:B--2---:R-:W-:Y:S01]  /*3d000*/  HMMA.16816.F32 R20, R20, R4.reuse, R16 ;  /* 0x000000041414723c */ /* 0x084fe20000001810 */
[----:B------:R-:W2:Y:S01]  /*3d010*/  LDL.LU.64 R18, [R1+0x1fb8] ;  /* 0x001fb80001127983 */ /* 0x000ea20000300a00 */
[----:B------:R-:W2:Y:S11]  /*3d020*/  LDL.LU.64 R16, [R1+0x1fb0] ;  /* 0x001fb00001107983 */ /* 0x000eb60000300a00 */
[----:B------:R-:W-:Y:S11]  /*3d030*/  @!UPT UIADD3 URZ, URZ, URZ, URZ ;  /* 0x0000003f3f3ff290 */ /* 0x000ff6000fffe03f */
[----:B------:R-:W-:Y:S02]  /*3d040*/  MOV R3, R22 ;  /* 0x0000001600037202 */ /* 0x000fe40000000f00 */
[----:B------:R-:W-:Y:S02]  /*3d050*/  MOV R7, R23 ;  /* 0x0000001700077202 */ /* 0x000fe40000000f00 */
[----:B------:R-:W-:Y:S01]  /*3d060*/  MOV R0, R20 ;  /* 0x0000001400007202 */ /* 0x000fe20000000f00 */
[----:B------:R-:W-:Y:S01]  /*3d070*/  IMAD.MOV.U32 R2, RZ, RZ, R21 ;  /* 0x000000ffff027224 */ /* 0x000fe200078e0015 */
[----:B------:R-:W2:Y:S01]  /*3d080*/  LDL.LU.64 R22, [R1+0x1fa8] ;  /* 0x001fa80001167983 */ /* 0x000ea20000300a00 */
[----:B------:R-:W2:Y:S01]  /*3d090*/  LDL.LU.64 R20, [R1+0x1fa0] ;  /* 0x001fa00001147983 */ /* 0x000ea20000300a00 */
[----:B------:R-:W-:Y:S01]  /*3d0a0*/  HMMA.16816.F32 R8, R12, R4, R8 ;  /* 0x000000040c08723c */ /* 0x000fe20000001808 */
[----:B------:R-:W-:Y:S01]  /*3d0b0*/  STL [R1+0x1ed8], R7 ;  /* 0x001ed80701007387 */ /* 0x000fe20000100800 */
[----:B------:R-:W-:Y:S01]  /*3d0c0*/  STL [R1+0x1ed4], R3 ;  /* 0x001ed40301007387 */ /* 0x000fe20000100800 */
[----:B------:R-:W-:Y:S02]  /*3d0d0*/  STL [R1+0x1ed0], R2 ;  /* 0x001ed00201007387 */ /* 0x000fe40000100800 */
[----:B------:R-:W-:Y:S11]  /*3d0e0*/  STL [R1+0x1ecc], R0 ;  /* 0x001ecc0001007387 */ /* 0x000ff60000100800 */
[----:B------:R-:W-:Y:S07]  /*3d0f0*/  @!UPT UIADD3 URZ, URZ, URZ, URZ ;  /* 0x0000003f3f3ff290 */ /* 0x000fee000fffe03f */
[----:B------:R-:W-:Y:S01]  /*3d100*/  STL.64 [R1+0xa0], R8 ;  /* 0x0000a00801007387 */ /* 0x000fe20000100a00 */
[----:B------:R2:W-:Y:S01]  /*3d110*/  STL [R1+0xa8], R10 ;  /* 0x0000a80a01007387 */ /* 0x0005e20000100800 */
[----:B0-----:R-:W-:-:S05]  /*3d120*/  MOV R6, R11 ;  /* 0x0000000b00067202 */ /* 0x001fca0000000f00 */
[----:B------:R-:W-:Y:S01]  /*3d130*/  STL [R1+0x1edc], R6 ;  /* 0x001edc0601007387 */ /* 0x000fe20000100800 */
[----:B--2---:R-:W-:Y:S07]  /*3d140*/  HMMA.16816.F32 R8, R20, R4, R16 ;  /* 0x000000041408723c */ /* 0x004fee0000001810 */
[----:B------:R-:W-:Y:S11]  /*3d150*/  LOP3.LUT R18, R29, 0x20, RZ, 0x3c, !PT ;  /* 0x000000201d127812 */ /* 0x000ff600078e3cff */
[----:B------:R-:W-:Y:S06]  /*3d160*/  @!UPT UIADD3 URZ, URZ, URZ, URZ ;  /* 0x0000003f3f3ff290 */ /* 0x000fec000fffe03f */
[----:B------:R-:W-:Y:S01]  /*3d170*/  IMAD.MOV.U32 R7, RZ, RZ, R8 ;  /* 0x000000ffff077224 */ /* 0x000fe200078e0008 */
[----:B------:R-:W-:Y:S02]  /*3d180*/  MOV R3, R9 ;  /* 0x0000000900037202 */ /* 0x000fe40000000f00 */
[----:B------:R-:W-:Y:S02]  /*3d190*/  MOV R2, R10 ;  /* 0x0000000a00027202 */ /* 0x000fe40000000f00 */
[----:B------:R-:W-:Y:S02]  /*3d1a0*/  MOV R0, R11 ;  /* 0x0000000b00007202 */ /* 0x000fe40000000f00 */
[----:B------:R-:W0:Y:S04]  /*3d1b0*/  LDSM.16.MT88.4 R8, [R18+0x38080] ;  /* 0x038080001208783b */ /* 0x000e280000004200 */
[----:B------:R-:W-:Y:S01]  /*3d1c0*/  STL [R1+0x1ee8], R2 ;  /* 0x001ee80201007387 */ /* 0x000fe20000100800 */
[----:B------:R-:W-:Y:S02]  /*3d1d0*/  STL [R1+0x1ee4], R3 ;  /* 0x001ee40301007387 */ /* 0x000fe40000100800 */
[----:B------:R0:W-:Y:S02]  /*3d1e0*/  STL [R1+0x1ee0], R7 ;  /* 0x001ee00701007387 */ /* 0x0001e40000100800 */
[----:B0-----:R-:W-:Y:S01]  /*3d1f0*/  IMAD.MOV.U32 R7, RZ, RZ, R8 ;  /* 0x000000ffff077224 */ /* 0x001fe200078e0008 */
[----:B------:R-:W-:-:S02]  /*3d200*/  MOV R6, R9 ;  /* 0x0000000900067202 */ /* 0x000fc40000000f00 */
[----:B------:R-:W-:Y:S02]  /*3d210*/  MOV R3, R10 ;  /* 0x0000000a00037202 */ /* 0x000fe40000000f00 */
[----:B------:R-:W-:Y:S02]  /*3d220*/  MOV R2, R11 ;  /* 0x0000000b00027202 */ /* 0x000fe40000000f00 */
[----:B------:R-:W0:Y:S01]  /*3d230*/  LDSM.16.MT88.4 R8, [R18+0x38100] ;  /* 0x038100001208783b */ /* 0x000e220000004200 */
[----:B------:R-:W-:Y:S01]  /*3d240*/  LOP3.LUT R19, R29, 0x40, RZ, 0x3c, !PT ;  /* 0x000000401d137812 */ /* 0x000fe200078e3cff */
        /* <DEDUP_REMOVED lines=20> */
[----:B------:R-:W-:-:S03]  /*3d390*/  MOV R9, R23 ;  /* 0x0000001700097202 */ /* 0x000fc60000000f00 */
[----:B------:R0:W-:Y:S02]  /*3d3a0*/  STL.64 [R1+0x1f48], R10 ;  /* 0x001f480a01007387 */ /* 0x0001e40000100a00 */
[----:B------:R1:W-:Y:S01]  /*3d3b0*/  STL.64 [R1+0x1f40], R8 ;  /* 0x001f400801007387 */ /* 0x0003e20000100a00 */
[----:B0-----:R-:W-:Y:S02]  /*3d3c0*/  MOV R10, R17 ;  /* 0x00000011000a7202 */ /* 0x001fe40000000f00 */
[----:B------:R-:W-:Y:S01]  /*3d3d0*/  MOV R11, R16 ;  /* 0x00000010000b7202 */ /* 0x000fe20000000f00 */
[----:B-1----:R-:W-:Y:S01]  /*3d3e0*/  IMAD.MOV.U32 R8, RZ, RZ, R20 ;  /* 0x000000ffff087224 */ /* 0x002fe200078e0014 */
[----:B------:R-:W-:Y:S01]  /*3d3f0*/  MOV R9, R18 ;  /* 0x0000001200097202 */ /* 0x000fe20000000f00 */
        /* <DEDUP_REMOVED lines=9> */
[----:B------:R-:W-:Y:S02]  /*3d490*/  STL.64 [R1+0x1f80], R8 ;  /* 0x001f800801007387 */ /* 0x000fe40000100a00 */
[----:B------:R-:W1:Y:S01]  /*3d4a0*/  LDSM.16.MT88.4 R16, [R19+0x38180] ;  /* 0x038180001310783b */ /* 0x000e620000004200 */
[----:B0-----:R-:W-:Y:S03]  /*3d4b0*/  STL.64 [R1+0x1f18], R14 ;  /* 0x001f180e01007387 */ /* 0x001fe60000100a00 */
        /* <DEDUP_REMOVED lines=33> */
[----:B-1----:R-:W-:Y:S01]  /*3d6d0*/  STL.64 [R1+0x1f08], R18 ;  /* 0x001f081201007387 */ /* 0x002fe20000100a00 */
        /* <DEDUP_REMOVED lines=84> */
[----:B------:R-:W-:Y:S01]  /*3dc20*/  MOV R14, R17 ;  /* 0x00000011000e7202 */ /* 0x000fe20000000f00 */
[----:B0-----:R-:W-:Y:S01]  /*3dc30*/  IMAD.MOV.U32 R13, RZ, RZ, R18 ;  /* 0x000000ffff0d7224 */ /* 0x001fe200078e0012 */
[----:B------:R-:W-:Y:S02]  /*3dc40*/  MOV R12, R19 ;  /* 0x00000013000c7202 */ /* 0x000fe40000000f00 */
[----:B------:R-:W0:Y:S02]  /*3dc50*/  LDSM.16.MT88.4 R16, [R29+0x3a080] ;  /* 0x03a080001d10783b */ /* 0x000e240000004200 */
[----:B0-----:R-:W-:Y:S02]  /*3dc60*/  MOV R23, R16 ;  /* 0x0000001000177202 */ /* 0x001fe40000000f00 */
[----:B------:R-:W-:Y:S01]  /*3dc70*/  MOV R22, R17 ;  /* 0x0000001100167202 */ /* 0x000fe20000000f00 */
[----:B------:R-:W-:Y:S01]  /*3dc80*/  IMAD.MOV.U32 R21, RZ, RZ, R18 ;  /* 0x000000ffff157224 */ /* 0x000fe200078e0012 */
[----:B------:R-:W-:-:S02]  /*3dc90*/  MOV R20, R19 ;  /* 0x0000001300147202 */ /* 0x000fc40000000f00 */
[----:B------:R-:W0:Y:S04]  /*3dca0*/  LDSM.16.MT88.4 R16, [R29+0x3a100] ;  /* 0x03a100001d10783b */ /* 0x000e280000004200 */
[----:B------:R1:W-:Y:S01]  /*3dcb0*/  STL [R1+0x1df8], R28 ;  /* 0x001df81c01007387 */ /* 0x0003e20000100800 */
[----:B0-----:R-:W-:Y:S02]  /*3dcc0*/  MOV R27, R16 ;  /* 0x00000010001b7202 */ /* 0x001fe40000000f00 */
[----:B------:R-:W-:Y:S01]  /*3dcd0*/  MOV R26, R17 ;  /* 0x00000011001a7202 */ /* 0x000fe20000000f00 */
[----:B------:R-:W-:Y:S01]  /*3dce0*/  IMAD.MOV.U32 R25, RZ, RZ, R18 ;  /* 0x000000ffff197224 */ /* 0x000fe200078e0012 */
[----:B------:R-:W-:Y:S02]  /*3dcf0*/  MOV R24, R19 ;  /* 0x0000001300187202 */ /* 0x000fe40000000f00 */
[----:B------:R-:W0:Y:S01]  /*3dd00*/  LDSM.16.MT88.4 R16, [R29+0x3a180] ;  /* 0x03a180001d10783b */ /* 0x000e220000004200 */
[----:B-1----:R-:W-:-:S02]  /*3dd10*/  LOP3.LUT R28, R29, 0x20, RZ, 0x3c, !PT ;  /* 0x000000201d1c7812 */ /* 0x002fc400078e3cff */
[----:B0-----:R-:W-:Y:S02]  /*3dd20*/  MOV R2, R16 ;  /* 0x0000001000027202 */ /* 0x001fe40000000f00 */
[----:B------:R-:W-:Y:S01]  /*3dd30*/  MOV R3, R17 ;  /* 0x0000001100037202 */ /* 0x000fe20000000f00 */
[----:B------:R-:W-:Y:S01]  /*3dd40*/  IMAD.MOV.U32 R7, RZ, RZ, R18 ;  /* 0x000000ffff077224 */ /* 0x000fe200078e0012 */
[----:B------:R-:W-:Y:S02]  /*3dd50*/  MOV R6, R19 ;  /* 0x0000001300067202 */ /* 0x000fe40000000f00 */
[----:B------:R-:W0:Y:S04]  /*3dd60*/  LDSM.16.MT88.4 R16, [R28+0x3a000] ;  /* 0x03a000001c10783b */ /* 0x000e280000004200 */
[----:B------:R-:W-:Y:S04]  /*3dd70*/  STL [R1+0x1d50], R29 ;  /* 0x001d501d01007387 */ /* 0x000fe80000100800 */
[----:B0-----:R-:W-:Y:S01]  /*3dd80*/  STL.64 [R1+0x1e18], R18 ;  /* 0x001e181201007387 */ /* 0x001fe20000100a00 */
[----:B------:R0:W-:Y:S02]  /*3dd90*/  STL.64 [R1+0x1e10], R16 ;  /* 0x001e101001007387 */ /* 0x0001e40000100a00 */
[----:B0-----:R-:W-:-:S02]  /*3dda0*/  MOV R16, R2 ;  /* 0x0000000200107202 */ /* 0x001fc40000000f00 */
[----:B------:R-:W-:Y:S01]  /*3ddb0*/  MOV R17, R3 ;  /* 0x0000000300117202 */ /* 0x000fe20000000f00 */
[----:B------:R-:W2:Y:S01]  /*3ddc0*/  LDL.LU R2, [R1+0x1ee8] ;  /* 0x001ee80001027983 */ /* 0x000ea20000300800 */
[----:B------:R-:W3:Y:S02]  /*3ddd0*/  LDL.LU R3, [R1+0x1ee4] ;  /* 0x001ee40001037983 */ /* 0x000ee40000300800 */
[----:B------:R-:W-:Y:S02]  /*3dde0*/  IMAD.MOV.U32 R18, RZ, RZ, R7 ;  /* 0x000000ffff127224 */ /* 0x000fe400078e0007 */
[----:B------:R-:W4:Y:S01]  /*3ddf0*/  LDL.LU R7, [R1+0x1ee0] ;  /* 0x001ee00001077983 */ /* 0x000f220000300800 */
[----:B------:R-:W-:Y:S02]  /*3de00*/  MOV R19, R6 ;  /* 0x0000000600137202 */ /* 0x000fe40000000f00 */
[----:B------:R-:W4:Y:S03]  /*3de10*/  LDL.LU R6, [R1+0x1edc] ;  /* 0x001edc0001067983 */ /* 0x000f260000300800 */
[----:B------:R0:W-:Y:S01]  /*3de20*/  STL.64 [R1+0x1e38], R18 ;  /* 0x001e381201007387 */ /* 0x0001e20000100a00 */
        /* <DEDUP_REMOVED lines=13> */
[----:B------:R1:W-:Y:S01]  /*3df00*/  STL.64 [R1+0x1e78], R18 ;  /* 0x001e781201007387 */ /* 0x0003e20000100a00 */
[----:B------:R1:W-:Y:S02]  /*3df10*/  STL.64 [R1+0x1e70], R16 ;  /* 0x001e701001007387 */ /* 0x0003e40000100a00 */
[----:B-1----:R-:W-:-:S02]  /*3df20*/  MOV R18, R13 ;  /* 0x0000000d00127202 */ /* 0x002fc40000000f00 */
[----:B------:R-:W-:Y:S02]  /*3df30*/  MOV R19, R12 ;  /* 0x0000000c00137202 */ /* 0x000fe40000000f00 */
[----:B------:R-:W-:Y:S02]  /*3df40*/  MOV R16, R15 ;  /* 0x0000000f00107202 */ /* 0x000fe40000000f00 */
[----:B------:R-:W-:Y:S01]  /*3df50*/  MOV R17, R14 ;  /* 0x0000000e00117202 */ /* 0x000fe20000000f00 */
[----:B0-----:R0:W-:Y:S01]  /*3df60*/  STL.64 [R1+0x1e08], R22 ;  /* 0x001e081601007387 */ /* 0x0011e20000100a00 */
[----:B------:R3:W-:Y:S02]  /*3df70*/  STL.64 [R1+0x1e00], R20 ;  /* 0x001e001401007387 */ /* 0x0007e40000100a00 */
[----:B0-----:R-:W-:Y:S01]  /*3df80*/  IMAD.MOV.U32 R23, RZ, RZ, R0 ;  /* 0x000000ffff177224 */ /* 0x001fe200078e0000 */
[----:B--2---:R-:W-:Y:S02]  /*3df90*/  MOV R22, R2 ;  /* 0x0000000200167202 */ /* 0x004fe40000000f00 */
[----:B---3--:R-:W-:-:S02]  /*3dfa0*/  MOV R21, R3 ;  /* 0x0000000300157202 */ /* 0x008fc40000000f00 */
[----:B----4-:R-:W-:Y:S02]  /*3dfb0*/  MOV R20, R7 ;  /* 0x0000000700147202 */ /* 0x010fe40000000f00 */
[----:B------:R-:W2:Y:S01]  /*3dfc0*/  LDL.LU R7, [R1+0x1ed8] ;  /* 0x001ed80001077983 */ /* 0x000ea20000300800 */
[----:B------:R-:W3:Y:S02]  /*3dfd0*/  LDL.LU R3, [R1+0x1ed4] ;  /* 0x001ed40001037983 */ /* 0x000ee40000300800 */
[----:B------:R-:W4:Y:S02]  /*3dfe0*/  LDL.LU R2, [R1+0x1ed0] ;  /* 0x001ed00001027983 */ /* 0x000f240000300800 */
[----:B------:R-:W2:Y:S01]  /*3dff0*/  LDL.LU R0, [R1+0x1ecc] ;  /* 0x001ecc0001007983 */ /* 0x000ea20000300800 */
[----:B------:R-:W2:Y:S01]  /*3e000*/  LDL.LU R12, [R1+0x180] ;  /* 0x00018000010c7983 */ /* 0x000ea20000300800 */
[----:B------:R-:W2:Y:S02]  /*3e010*/  LDL.LU R13, [R1+0x184] ;  /* 0x00018400010d7983 */ /* 0x000ea40000300800 */
[----:B------:R-:W2:Y:S02]  /*3e020*/  LDL.LU R14, [R1+0x188] ;  /* 0x00018800010e7983 */ /* 0x000ea40000300800 */
[----:B------:R-:W2:Y:S01]  /*3e030*/  LDL.LU R15, [R1+0x18c] ;  /* 0x00018c00010f7983 */ /* 0x000ea20000300800 */
[----:B------:R-:W-:Y:S01]  /*3e040*/  STL.64 [R1+0x1e98], R18 ;  /* 0x001e981201007387 */ /* 0x000fe20000100a00 */
[----:B------:R0:W-:Y:S03]  /*3e050*/  STL.64 [R1+0x1e90], R16 ;  /* 0x001e901001007387 */ /* 0x0001e60000100a00 */
[----:B0-----:R-:W2:Y:S01]  /*3e060*/  LDL.LU R16, [R1+0x130] ;  /* 0x0001300001107983 */ /* 0x001ea20000300800 */
        /* <DEDUP_REMOVED lines=8> */
[----:B------:R-:W-:-:S02]  /*3e0f0*/  IMAD.MOV.U32 R23, RZ, RZ, R6 ;  /* 0x000000ffff177224 */ /* 0x000fc400078e0006 */
[----:B------:R-:W3:Y:S04]  /*3e100*/  LDL.LU R6, [R1+0x1ec8] ;  /* 0x001ec80001067983 */ /* 0x000ee80000300800 */
[----:B--2---:R3:W-:Y:S01]  /*3e110*/  STL.64 [R1+0x1e48], R22 ;  /* 0x001e481601007387 */ /* 0x0047e20000100a00 */
[----:B------:R0:W-:Y:S01]  /*3e120*/  STL.64 [R1+0x1e40], R20 ;  /* 0x001e401401007387 */ /* 0x0001e20000100a00 */
[----:B---3--:R-:W-:Y:S02]  /*3e130*/  MOV R22, R3 ;  /* 0x0000000300167202 */ /* 0x008fe40000000f00 */
[----:B0-----:R-:W-:Y:S02]  /*3e140*/  MOV R20, R0 ;  /* 0x0000000000147202 */ /* 0x001fe40000000f00 */
[----:B------:R-:W-:Y:S01]  /*3e150*/  MOV R23, R7 ;  /* 0x0000000700177202 */ /* 0x000fe20000000f00 */
[----:B------:R-:W2:Y:S01]  /*3e160*/  LDL.LU R0, [R1+0x1ec4] ;  /* 0x001ec40001007983 */ /* 0x000ea20000300800 */
[----:B----4-:R-:W-:-:S02]  /*3e170*/  MOV R21, R2 ;  /* 0x0000000200157202 */ /* 0x010fc40000000f00 */
[----:B------:R-:W3:Y:S02]  /*3e180*/  LDL.LU R2, [R1+0x1ec0] ;  /* 0x001ec00001027983 */ /* 0x000ee40000300800 */
[----:B------:R-:W4:Y:S01]  /*3e190*/  LDL.LU R3, [R1+0x1ebc] ;  /* 0x001ebc0001037983 */ /* 0x000f220000300800 */
[----:B------:R-:W2:Y:S01]  /*3e1a0*/  LDL.LU R7, [R1+0x1eb8] ;  /* 0x001eb80001077983 */ /* 0x000ea20000300800 */
[----:B------:R-:W-:Y:S02]  /*3e1b0*/  STL.64 [R1+0x1e68], R22 ;  /* 0x001e681601007387 */ /* 0x000fe40000100a00 */
[----:B------:R0:W-:Y:S02]  /*3e1c0*/  STL.64 [R1+0x1e60], R20 ;  /* 0x001e601401007387 */ /* 0x0001e40000100a00 */
[----:B0-----:R-:W2:Y:S01]  /*3e1d0*/  LDL.LU R20, [R1+0xf0] ;  /* 0x0000f00001147983 */ /* 0x001ea20000300800 */
[----:B------:R-:W2:Y:S02]  /*3e1e0*/  LDL.LU R21, [R1+0xf4] ;  /* 0x0000f40001157983 */ /* 0x000ea40000300800 */
[----:B------:R-:W2:Y:S02]  /*3e1f0*/  LDL.LU R22, [R1+0xf8] ;  /* 0x0000f80001167983 */ /* 0x000ea40000300800 */
[----:B------:R-:W-:-:S02]  /*3e200*/  IMAD.MOV.U32 R23, RZ, RZ, R6 ;  /* 0x000000ffff177224 */ /* 0x000fc400078e0006 */
[----:B------:R-:W3:Y:S01]  /*3e210*/  LDL.LU R6, [R1+0x1eb4] ;  /* 0x001eb40001067983 */ /* 0x000ee20000300800 */
[----:B------:R-:W-:Y:S03]  /*3e220*/  HMMA.16816.F32 R8, R8, R4, R12 ;  /* 0x000000040808723c */ /* 0x000fe6000000180c */
[----:B--2---:R-:W-:Y:S01]  /*3e230*/  STL.64 [R1+0x1e88], R22 ;  /* 0x001e881601007387 */ /* 0x004fe20000100a00 */
[----:B------:R0:W-:Y:S02]  /*3e240*/  STL.64 [R1+0x1e80], R20 ;  /* 0x001e801401007387 */ /* 0x0001e40000100a00 */
[----:B0-----:R-:W-:Y:S02]  /*3e250*/  MOV R20, R7 ;  /* 0x0000000700147202 */ /* 0x001fe40000000f00 */
[----:B------:R-:W2:Y:S01]  /*3e260*/  LDL.LU R7, [R1+0x1eb0] ;  /* 0x001eb00001077983 */ /* 0x000ea20000300800 */
[----:B------:R-:W2:Y:S02]  /*3e270*/  LDL.LU.64 R14, [R1+0x1ea8] ;  /* 0x001ea800010e7983 */ /* 0x000ea40000300a00 */
[----:B------:R-:W2:Y:S01]  /*3e280*/  LDL.LU.64 R12, [R1+0x1ea0] ;  /* 0x001ea000010c7983 */ /* 0x000ea20000300a00 */
[----:B------:R-:W-:-:S11]  /*3e290*/  MOV R23, R0 ;  /* 0x0000000000177202 */ /* 0x000fd60000000f00 */
[----:B------:R-:W-:Y:S01]  /*3e2a0*/  STL [R1+0x70], R8 ;  /* 0x0000700801007387 */ /* 0x000fe20000100800 */
[----:B------:R-:W-:Y:S02]  /*3e2b0*/  MOV R0, R11 ;  /* 0x0000000b00007202 */ /* 0x000fe40000000f00 */
[----:B------:R-:W3:Y:S01]  /*3e2c0*/  LDL R11, [R1+0xbc0] ;  /* 0x000bc000010b7983 */ /* 0x000ee20000100800 */
[----:B----4-:R-:W-:Y:S01]  /*3e2d0*/  MOV R21, R3 ;  /* 0x0000000300157202 */ /* 0x010fe20000000f00 */
[----:B--2---:R-:W-:Y:S01]  /*3e2e0*/  HMMA.16816.F32 R12, R12, R4, R16 ;  /* 0x000000040c0c723c */ /* 0x004fe20000001810 */
[----:B------:R-:W2:Y:S01]  /*3e2f0*/  LDL.LU.64 R18, [R1+0x1e98] ;  /* 0x001e980001127983 */ /* 0x000ea20000300a00 */
[----:B------:R-:W2:Y:S01]  /*3e300*/  LDL.LU.64 R16, [R1+0x1e90] ;  /* 0x001e900001107983 */ /* 0x000ea20000300a00 */
[----:B---3--:R-:W-:Y:S11]  /*3e310*/  MOV R22, R2 ;  /* 0x0000000200167202 */ /* 0x008ff60000000f00 */
[----:B------:R-:W-:Y:S09]  /*3e320*/  @!UPT UIADD3 URZ, URZ, URZ, URZ ;  /* 0x0000003f3f3ff290 */ /* 0x000ff2000fffe03f */
[----:B------:R0:W-:Y:S01]  /*3e330*/  STL.64 [R1+0x40], R12 ;  /* 0x0000400c01007387 */ /* 0x0001e20000100a00 */
[----:B------:R-:W-:Y:S02]  /*3e340*/  MOV R29, R14 ;  /* 0x0000000e001d7202 */ /* 0x000fe40000000f00 */
[----:B------:R-:W-:Y:S01]  /*3e350*/  MOV R4, R15 ;  /* 0x0000000f00047202 */ /* 0x000fe20000000f00 */
[----:B0-----:R-:W3:Y:S01]  /*3e360*/  LDL.LU R12, [R1+0x50] ;  /* 0x00005000010c7983 */ /* 0x001ee20000300800 */
[----:B------:R-:W3:Y:S02]  /*3e370*/  LDL.LU R13, [R1+0x54] ;  /* 0x00005400010d7983 */ /* 0x000ee40000300800 */
[----:B------:R-:W3:Y:S02]  /*3e380*/  LDL.LU R14, [R1+0x58] ;  /* 0x00005800010e7983 */ /* 0x000ee40000300800 */
[----:B------:R-:W3:Y:S01]  /*3e390*/  LDL.LU R15, [R1+0x5c] ;  /* 0x00005c00010f7983 */ /* 0x000ee20000300800 */
        /* <DEDUP_REMOVED lines=36> */
[----:B------:R0:W-:Y:S01]  /*3e5e0*/  STL.64 [R1+0xa0], R16 ;  /* 0x0000a01001007387 */ /* 0x0001e20000100a00 */
[----:B------:R1:W-:Y:S03]  /*3e5f0*/  STL.64 [R1+0xa8], R18 ;  /* 0x0000a81201007387 */ /* 0x0003e60000100a00 */
[----:B0-----:R-:W2:Y:S01]  /*3e600*/  LDL.LU R16, [R1+0x60] ;  /* 0x0000600001107983 */ /* 0x001ea20000300800 */
[----:B------:R-:W2:Y:S02]  /*3e610*/  LDL.LU R17, [R1+0x64] ;  /* 0x0000640001117983 */ /* 0x000ea40000300800 */
[----:B-1----:R-:W2:Y:S02]  /*3e620*/  LDL.LU R18, [R1+0x68] ;  /* 0x0000680001127983 */ /* 0x002ea40000300800 */
[----:B------:R-:W2:Y:S01]  /*3e630*/  LDL.LU R19, [R1+0x6c] ;  /* 0x00006c0001137983 */ /* 0x000ea20000300800 */
[----:B------:R-:W4:Y:S01]  /*3e640*/  LDL R5, [R1+0xd78] ;  /* 0x000d780001057983 */ /* 0x000f220000100800 */
[----:B---3--:R-:W-:Y:S01]  /*3e650*/  HMMA.16816.F32 R12, R24, R6, R12 ;  /* 0x00000006180c723c */ /* 0x008fe2000000180c */
[----:B------:R-:W-:Y:S01]  /*3e660*/  IMAD.MOV.U32 R3, RZ, RZ, R9 ;  /* 0x000000ffff037224 */ /* 0x000fe200078e0009 */
[----:B------:R-:W-:-:S06]  /*3e670*/  MOV R2, R10 ;  /* 0x0000000a00027202 */ /* 0x000fcc0000000f00 */
[----:B--2---:R-:W-:Y:S11]  /*3e680*/  HMMA.16816.F32 R16, R20, R6, R16 ;  /* 0x000000061410723c */ /* 0x004ff60000001810 */
[----:B------:R-:W-:Y:S11]  /*3e690*/  @!UPT UIADD3 URZ, URZ, URZ, URZ ;  /* 0x0000003f3f3ff290 */ /* 0x000ff6000fffe03f */
[----:B------:R-:W-:Y:S01]  /*3e6a0*/  @!UPT UIADD3 URZ, URZ, URZ, URZ ;  /* 0x0000003f3f3ff290 */ /* 0x000fe2000fffe03f */
[----:B------:R-:W-:Y:S01]  /*3e6b0*/  STL.64 [R1+0x90], R16 ;  /* 0x0000901001007387 */ /* 0x000fe20000100a00 */
[----:B------:R-:W-:Y:S02]  /*3e6c0*/  STL.64 [R1+0x98], R18 ;  /* 0x0000981201007387 */ /* 0x000fe40000100a00 */
[----:B------:R-:W-:Y:S02]  /*3e6d0*/  STL.64 [R1+0x1df0], R6 ;  /* 0x001df00601007387 */ /* 0x000fe40000100a00 */
[----:B----4-:R-:W-:Y:S01]  /*3e6e0*/  STL.64 [R1+0x1de8], R4 ;  /* 0x001de80401007387 */ /* 0x010fe20000100a00 */
[----:B------:R-:W-:Y:S01]  /*3e6f0*/  STL.64 [R1+0x60], R12 ;  /* 0x0000600c01007387 */ /* 0x000fe20000100a00 */
[----:B------:R-:W-:Y:S02]  /*3e700*/  STL.64 [R1+0x68], R14 ;  /* 0x0000680e01007387 */ /* 0x000fe40000100a00 */
[----:B------:R0:W1:Y:S01]  /*3e710*/  LDSM.16.MT88.4 R12, [R28+0x3a180] ;  /* 0x03a180001c0c783b */ /* 0x0000620000004200 */
[----:B------:R-:W2:Y:S04]  /*3e720*/  LDSM.16.MT88.4 R4, [R11+0x3a000] ;  /* 0x03a000000b04783b */ /* 0x000ea80000004200 */
[----:B0-----:R-:W3:Y:S01]  /*3e730*/  LDL.LU R28, [R1+0x1df8] ;  /* 0x001df800011c7983 */ /* 0x001ee20000300800 */
[----:B-1----:R-:W-:Y:S01]  /*3e740*/  IMAD.MOV.U32 R19, RZ, RZ, R12 ;  /* 0x000000ffff137224 */ /* 0x002fe200078e000c */
[----:B------:R-:W-:-:S02]  /*3e750*/  MOV R18, R13 ;  /* 0x0000000d00127202 */ /* 0x000fc40000000f00 */
[----:B------:R-:W-:Y:S02]  /*3e760*/  MOV R17, R14 ;  /* 0x0000000e00117202 */ /* 0x000fe40000000f00 */
[----:B------:R-:W-:Y:S01]  /*3e770*/  MOV R16, R15 ;  /* 0x0000000f00107202 */ /* 0x000fe20000000f00 */
[----:B--2---:R-:W-:Y:S02]  /*3e780*/  MOV R15, R4 ;  /* 0x00000004000f7202 */ /* 0x004fe40000000f00 */
[----:B------:R-:W-:Y:S01]  /*3e790*/  IMAD.MOV.U32 R14, RZ, RZ, R5 ;  /* 0x000000ffff0e7224 */ /* 0x000fe200078e0005 */
[----:B------:R-:W-:Y:S02]  /*3e7a0*/  MOV R13, R6 ;  /* 0x00000006000d7202 */ /* 0x000fe40000000f00 */
[----:B------:R-:W-:Y:S02]  /*3e7b0*/  MOV R12, R7 ;  /* 0x00000007000c7202 */ /* 0x000fe40000000f00 */
[----:B------:R-:W0:Y:S02]  /*3e7c0*/  LDSM.16.MT88.4 R4, [R11+0x3a080] ;  /* 0x03a080000b04783b */ /* 0x000e240000004200 */
[----:B0-----:R-:W-:-:S02]  /*3e7d0*/  MOV R23, R4 ;  /* 0x0000000400177202 */ /* 0x001fc40000000f00 */
[----:B------:R-:W-:Y:S01]  /*3e7e0*/  MOV R22, R5 ;  /* 0x0000000500167202 */ /* 0x000fe20000000f00 */
[----:B------:R-:W-:Y:S01]  /*3e7f0*/  IMAD.MOV.U32 R21, RZ, RZ, R6 ;  /* 0x000000ffff157224 */ /* 0x000fe200078e0006 */
[----:B------:R-:W-:Y:S02]  /*3e800*/  MOV R20, R7 ;  /* 0x0000000700147202 */ /* 0x000fe40000000f00 */
[----:B------:R-:W0:Y:S02]  /*3e810*/  LDSM.16.MT88.4 R4, [R11+0x3a100] ;  /* 0x03a100000b04783b */ /* 0x000e240000004200 */
[----:B------:R-:W1:Y:S04]  /*3e820*/  LDSM.16.MT88.4 R8, [R11+0x3a180] ;  /* 0x03a180000b08783b */ /* 0x000e680000004200 */
[----:B0-----:R-:W-:Y:S01]  /*3e830*/  IMAD.MOV.U32 R24, RZ, RZ, R7 ;  /* 0x000000ffff187224 */ /* 0x001fe200078e0007 */
[----:B------:R-:W-:-:S02]  /*3e840*/  MOV R25, R6 ;  /* 0x0000000600197202 */ /* 0x000fc40000000f00 */
[----:B------:R-:W-:Y:S02]  /*3e850*/  MOV R27, R4 ;  /* 0x00000004001b7202 */ /* 0x000fe40000000f00 */
[----:B------:R-:W-:Y:S01]  /*3e860*/  MOV R26, R5 ;  /* 0x00000005001a7202 */ /* 0x000fe20000000f00 */
[----:B------:R-:W2:Y:S01]  /*3e870*/  LDL.LU.64 R6, [R1+0x1df0] ;  /* 0x001df00001067983 */ /* 0x000ea20000300a00 */
[----:B------:R-:W4:Y:S02]  /*3e880*/  LDL.LU.64 R4, [R1+0x1de8] ;  /* 0x001de80001047983 */ /* 0x000f240000300a00 */
[----:B-1----:R0:W-:Y:S02]  /*3e890*/  STL.64 [R1+0x1d70], R10 ;  /* 0x001d700a01007387 */ /* 0x0021e40000100a00 */
[----:B------:R1:W-:Y:S01]  /*3e8a0*/  STL.64 [R1+0x1d68], R8 ;  /* 0x001d680801007387 */ /* 0x0003e20000100a00 */
[----:B0-----:R-:W-:Y:S02]  /*3e8b0*/  MOV R10, R25 ;  /* 0x00000019000a7202 */ /* 0x001fe40000000f00 */
[----:B------:R-:W-:-:S02]  /*3e8c0*/  MOV R11, R24 ;  /* 0x00000018000b7202 */ /* 0x000fc40000000f00 */
[----:B-1----:R-:W-:Y:S02]  /*3e8d0*/  MOV R8, R27 ;  /* 0x0000001b00087202 */ /* 0x002fe40000000f00 */
[----:B------:R-:W-:Y:S01]  /*3e8e0*/  MOV R9, R26 ;  /* 0x0000001a00097202 */ /* 0x000fe20000000f00 */
[----:B------:R0:W-:Y:S04]  /*3e8f0*/  STL.64 [R1+0x1d90], R10 ;  /* 0x001d900a01007387 */ /* 0x0001e80000100a00 */
[----:B------:R1:W-:Y:S01]  /*3e900*/  STL.64 [R1+0x1d88], R8 ;  /* 0x001d880801007387 */ /* 0x0003e20000100a00 */
[----:B0-----:R-:W-:Y:S02]  /*3e910*/  MOV R10, R21 ;  /* 0x00000015000a7202 */ /* 0x001fe40000000f00 */
[----:B------:R-:W-:Y:S01]  /*3e920*/  MOV R11, R20 ;  /* 0x00000014000b7202 */ /* 0x000fe20000000f00 */
[----:B-1----:R-:W-:Y:S01]  /*3e930*/  IMAD.MOV.U32 R8, RZ, RZ, R23 ;  /* 0x000000ffff087224 */ /* 0x002fe200078e0017 */
[----:B------:R-:W-:-:S03]  /*3e940*/  MOV R9, R22 ;  /* 0x0000001600097202 */ /* 0x000fc60000000f00 */
[----:B------:R0:W-:Y:S02]  /*3e950*/  STL.64 [R1+0x1db0], R10 ;  /* 0x001db00a01007387 */ /* 0x0001e40000100a00 */
[----:B------:R1:W-:Y:S01]  /*3e960*/  STL.64 [R1+0x1da8], R8 ;  /* 0x001da80801007387 */ /* 0x0003e20000100a00 */
[----:B0-----:R-:W-:Y:S02]  /*3e970*/  MOV R10, R13 ;  /* 0x0000000d000a7202 */ /* 0x001fe40000000f00 */
[----:B-1----:R-:W-:Y:S01]  /*3e980*/  MOV R8, R15 ;  /* 0x0000000f00087202 */ /* 0x002fe20000000f00 */
[----:B------:R-:W-:Y:S01]  /*3e990*/  IMAD.MOV.U32 R9, RZ, RZ, R14 ;  /* 0x000000ffff097224 */ /* 0x000fe200078e000e */
[----:B------:R-:W-:-:S05]  /*3e9a0*/  MOV R11, R12 ;  /* 0x0000000c000b7202 */ /* 0x000fca0000000f00 */
[----:B------:R-:W-:Y:S01]  /*3e9b0*/  STL.64 [R1+0x1dd0], R10 ;  /* 0x001dd00a01007387 */ /* 0x000fe20000100a00 */
[----:B------:R-:W-:Y:S03]  /*3e9c0*/  STL.64 [R1+0x1dc8], R8 ;  /* 0x001dc80801007387 */ /* 0x000fe60000100a00 */
[----:B---3--:R-:W0:Y:S04]  /*3e9d0*/  LDSM.16.MT88.4 R12, [R28+0x3a000] ;  /* 0x03a000001c0c783b */ /* 0x008e280000004200 */
[----:B------:R-:W-:Y:S04]  /*3e9e0*/  LDSM.16.MT88.4 R20, [R28+0x3a100] ;  /* 0x03a100001c14783b */ /* 0x000fe80000004200 */
[----:B------:R-:W-:Y:S04]  /*3e9f0*/  LDSM.16.MT88.4 R24, [R28+0x3a180] ;  /* 0x03a180001c18783b */ /* 0x000fe80000004200 */
[----:B0-----:R-:W-:Y:S01]  /*3ea00*/  STL.64 [R1+0x1d60], R14 ;  /* 0x001d600e01007387 */ /* 0x001fe20000100a00 */
[----:B------:R0:W-:Y:S03]  /*3ea10*/  STL.64 [R1+0x1d58], R12 ;  /* 0x001d580c01007387 */ /* 0x0001e60000100a00 */
[----:B0-----:R-:W3:Y:S01]  /*3ea20*/  LDL.LU R12, [R1+0xc0] ;  /* 0x0000c000010c7983 */ /* 0x001ee20000300800 */
[----:B------:R-:W3:Y:S02]  /*3ea30*/  LDL.LU R13, [R1+0xc4] ;  /* 0x0000c400010d7983 */ /* 0x000ee40000300800 */
[----:B------:R-:W2:Y:S02]  /*3ea40*/  LDL.LU R14, [R1+0xc8] ;  /* 0x0000c800010e7983 */ /* 0x000ea40000300800 */
[----:B------:R-:W2:Y:S02]  /*3ea50*/  LDL.LU R15, [R1+0xcc] ;  /* 0x0000cc00010f7983 */ /* 0x000ea40000300800 */
        /* <DEDUP_REMOVED lines=84> */
[----:B------:R-:W3:Y:S01]  /*3efa0*/  LDL.LU.64 R18, [R1+0x1d48] ;  /* 0x001d480001127983 */ /* 0x000ee20000300a00 */
[----:B------:R-:W3:Y:S11]  /*3efb0*/  LDL.LU.64 R16, [R1+0x1d40] ;  /* 0x001d400001107983 */ /* 0x000ef60000300a00 */
[----:B------:R-:W-:Y:S08]  /*3efc0*/  @!UPT UIADD3 URZ, URZ, URZ, URZ ;  /* 0x0000003f3f3ff290 */ /* 0x000ff0000fffe03f */
[----:B------:R0:W-:Y:S01]  /*3efd0*/  STL.64 [R1+0xf0], R12 ;  /* 0x0000f00c01007387 */ /* 0x0001e20000100a00 */
[----:B------:R1:W-:Y:S03]  /*3efe0*/  STL.64 [R1+0xf8], R14 ;  /* 0x0000f80e01007387 */ /* 0x0003e60000100a00 */
[----:B0-----:R-:W2:Y:S01]  /*3eff0*/  LDL.LU R12, [R1+0x70] ;  /* 0x00007000010c7983 */ /* 0x001ea20000300800 */
[----:B---3--:R-:W-:Y:S03]  /*3f000*/  HMMA.16816.F32 R16, R16, R6, R20 ;  /* 0x000000061010723c */ /* 0x008fe60000001814 */
[----:B------:R-:W3:Y:S01]  /*3f010*/  LDL.LU.64 R22, [R1+0x1d38] ;  /* 0x001d380001167983 */ /* 0x000ee20000300a00 */
[----:B------:R-:W3:Y:S01]  /*3f020*/  LDL.LU.64 R20, [R1+0x1d30] ;  /* 0x001d300001147983 */ /* 0x000ee20000300a00 */
[----:B------:R-:W-:Y:S01]  /*3f030*/  MOV R13, R3 ;  /* 0x00000003000d7202 */ /* 0x000fe20000000f00 */
[----:B-1----:R-:W-:Y:S01]  /*3f040*/  IMAD.MOV.U32 R14, RZ, RZ, R2 ;  /* 0x000000ffff0e7224 */ /* 0x002fe200078e0002 */
[----:B------:R-:W-:-:S02]  /*3f050*/  MOV R15, R0 ;  /* 0x00000000000f7202 */ /* 0x000fc40000000f00 */
[----:B----4-:R-:W-:-:S07]  /*3f060*/  MOV R11, R4 ;  /* 0x00000004000b7202 */ /* 0x010fce0000000f00 */
[-C--:B--2---:R-:W-:Y:S01]  /*3f070*/  HMMA.16816.F32 R8, R24, R6.reuse, R8 ;  /* 0x000000061808723c */ /* 0x084fe20000001808 */
[----:B------:R-:W-:Y:S06]  /*3f080*/  LDSM.16.M88.4 R24, [R5+0x40380] ;  /* 0x040380000518783b */ /* 0x000fec0000000200 */
[----:B------:R-:W-:Y:S01]  /*3f090*/  STL.64 [R1+0xc0], R16 ;  /* 0x0000c01001007387 */ /* 0x000fe20000100a00 */
[----:B------:R-:W-:Y:S11]  /*3f0a0*/  STL.64 [R1+0xc8], R18 ;  /* 0x0000c81201007387 */ /* 0x000ff60000100a00 */
[----:B------:R-:W-:Y:S05]  /*3f0b0*/  @!UPT UIADD3 URZ, URZ, URZ, URZ ;  /* 0x0000003f3f3ff290 */ /* 0x000fea000fffe03f */
[----:B------:R-:W-:Y:S02]  /*3f0c0*/  MOV R3, R9 ;  /* 0x0000000900037202 */ /* 0x000fe40000000f00 */
[----:B------:R-:W-:Y:S02]  /*3f0d0*/  MOV R2, R10 ;  /* 0x0000000a00027202 */ /* 0x000fe40000000f00 */
[----:B------:R-:W-:Y:S01]  /*3f0e0*/  MOV R0, R11 ;  /* 0x0000000b00007202 */ /* 0x000fe20000000f00 */
[----:B---3--:R-:W-:Y:S01]  /*3f0f0*/  HMMA.16816.F32 R12, R20, R6, R12 ;  /* 0x00000006140c723c */ /* 0x008fe2000000180c */
[----:B------:R-:W0:Y:S11]  /*3f100*/  LDSM.16.MT88.4 R4, [R29+0x3c080] ;  /* 0x03c080001d04783b */ /* 0x000e360000004200 */
[----:B------:R-:W-:Y:S11]  /*3f110*/  @!UPT UIADD3 URZ, URZ, URZ, URZ ;  /* 0x0000003f3f3ff290 */ /* 0x000ff6000fffe03f */
[----:B------:R-:W-:Y:S01]  /*3f120*/  STL.64 [R1+0x70], R12 ;  /* 0x0000700c01007387 */ /* 0x000fe20000100a00 */
[----:B------:R-:W-:Y:S02]  /*3f130*/  STL.64 [R1+0x78], R14 ;  /* 0x0000780e01007387 */ /* 0x000fe40000100a00 */
[----:B------:R-:W1:Y:S04]  /*3f140*/  LDSM.16.MT88.4 R12, [R29+0x3c000] ;  /* 0x03c000001d0c783b */ /* 0x000e680000004200 */
[----:B------:R1:W-:Y:S02]  /*3f150*/  STL [R1+0x50], R8 ;  /* 0x0000500801007387 */ /* 0x0003e40000100800 */
[----:B0-----:R-:W-:Y:S01]  /*3f160*/  IMAD.MOV.U32 R11, RZ, RZ, R5 ;  /* 0x000000ffff0b7224 */ /* 0x001fe200078e0005 */
[----:B------:R-:W-:-:S02]  /*3f170*/  MOV R10, R6 ;  /* 0x00000006000a7202 */ /* 0x000fc40000000f00 */
[----:B------:R-:W-:Y:S01]  /*3f180*/  MOV R9, R7 ;  /* 0x0000000700097202 */ /* 0x000fe20000000f00 */
[----:B-1----:R-:W-:Y:S01]  /*3f190*/  IMAD.MOV.U32 R8, RZ, RZ, R12 ;  /* 0x000000ffff087224 */ /* 0x002fe200078e000c */
[----:B------:R-:W-:Y:S02]  /*3f1a0*/  MOV R12, R4 ;  /* 0x00000004000c7202 */ /* 0x000fe40000000f00 */
[----:B------:R-:W0:Y:S04]  /*3f1b0*/  LDSM.16.MT88.4 R4, [R29+0x3c100] ;  /* 0x03c100001d04783b */ /* 0x000e280000004200 */
[----:B------:R1:W-:Y:S01]  /*3f1c0*/  STL [R1+0x1bfc], R0 ;  /* 0x001bfc0001007387 */ /* 0x0003e20000100800 */
[----:B------:R2:W-:Y:S02]  /*3f1d0*/  STL [R1+0x1bf8], R3 ;  /* 0x001bf80301007387 */ /* 0x0005e40000100800 */
[----:B------:R3:W-:Y:S01]  /*3f1e0*/  STL [R1+0x1bf4], R2 ;  /* 0x001bf40201007387 */ /* 0x0007e20000100800 */
[----:B-1----:R-:W-:-:S02]  /*3f1f0*/  MOV R0, R15 ;  /* 0x0000000f00007202 */ /* 0x002fc40000000f00 */
[----:B--2---:R-:W-:Y:S02]  /*3f200*/  MOV R3, R13 ;  /* 0x0000000d00037202 */ /* 0x004fe40000000f00 */
[----:B---3--:R-:W-:Y:S02]  /*3f210*/  MOV R2, R14 ;  /* 0x0000000e00027202 */ /* 0x008fe40000000f00 */
[----:B0-----:R-:W-:Y:S02]  /*3f220*/  MOV R16, R4 ;  /* 0x0000000400107202 */ /* 0x001fe40000000f00 */
[----:B------:R-:W-:Y:S01]  /*3f230*/  MOV R15, R5 ;  /* 0x00000005000f7202 */ /* 0x000fe20000000f00 */
[----:B------:R-:W-:Y:S01]  /*3f240*/  IMAD.MOV.U32 R14, RZ, RZ, R6 ;  /* 0x000000ffff0e7224 */ /* 0x000fe200078e0006 */
[----:B------:R-:W-:Y:S02]  /*3f250*/  MOV R13, R7 ;  /* 0x00000007000d7202 */ /* 0x000fe40000000f00 */
[----:B------:R-:W0:Y:S04]  /*3f260*/  LDSM.16.MT88.4 R4, [R29+0x3c180] ;  /* 0x03c180001d04783b */ /* 0x000e280000004200 */
[----:B------:R-:W-:Y:S01]  /*3f270*/  STL [R1+0x1c10], R26 ;  /* 0x001c101a01007387 */ /* 0x000fe20000100800 */
[----:B------:R-:W-:Y:S01]  /*3f280*/  STL [R1+0x1bf0], R27 ;  /* 0x001bf01b01007387 */ /* 0x000fe20000100800 */
[----:B------:R-:W-:-:S02]  /*3f290*/  LOP3.LUT R23, R29, 0x20, RZ, 0x3c, !PT ;  /* 0x000000201d177812 */ /* 0x000fc400078e3cff */
[----:B0-----:R0:W-:Y:S01]  /*3f2a0*/  STL.64 [R1+0x1cd8], R6 ;  /* 0x001cd80601007387 */ /* 0x0011e20000100a00 */
[----:B------:R1:W-:Y:S01]  /*3f2b0*/  STL.64 [R1+0x1cd0], R4 ;  /* 0x001cd00401007387 */ /* 0x0003e20000100a00 */
[----:B0-----:R-:W-:Y:S01]  /*3f2c0*/  MOV R6, R14 ;  /* 0x0000000e00067202 */ /* 0x001fe20000000f00 */
[----:B------:R-:W-:Y:S01]  /*3f2d0*/  IMAD.MOV.U32 R7, RZ, RZ, R13 ;  /* 0x000000ffff077224 */ /* 0x000fe200078e000d */
[----:B-1----:R-:W-:Y:S02]  /*3f2e0*/  MOV R4, R16 ;  /* 0x0000001000047202 */ /* 0x002fe40000000f00 */
[----:B------:R-:W-:Y:S01]  /*3f2f0*/  MOV R5, R15 ;  /* 0x0000000f00057202 */ /* 0x000fe20000000f00 */
[----:B------:R-:W-:Y:S04]  /*3f300*/  LDSM.16.MT88.4 R16, [R23+0x3c100] ;  /* 0x03c100001710783b */ /* 0x000fe80000004200 */
[----:B------:R0:W-:Y:S01]  /*3f310*/  STL.64 [R1+0x1cf8], R6 ;  /* 0x001cf80601007387 */ /* 0x0001e20000100a00 */
[----:B------:R1:W-:Y:S01]  /*3f320*/  STL.64 [R1+0x1cf0], R4 ;  /* 0x001cf00401007387 */ /* 0x0003e20000100a00 */
[----:B0-----:R-:W-:-:S02]  /*3f330*/  MOV R6, R10 ;  /* 0x0000000a00067202 */ /* 0x001fc40000000f00 */
[----:B------:R-:W-:Y:S02]  /*3f340*/  MOV R7, R9 ;  /* 0x0000000900077202 */ /* 0x000fe40000000f00 */
[----:B-1----:R-:W-:Y:S02]  /*3f350*/  MOV R4, R12 ;  /* 0x0000000c00047202 */ /* 0x002fe40000000f00 */
[----:B------:R-:W-:Y:S01]  /*3f360*/  MOV R5, R11 ;  /* 0x0000000b00057202 */ /* 0x000fe20000000f00 */
[----:B------:R-:W-:Y:S04]  /*3f370*/  LDSM.16.MT88.4 R12, [R23+0x3c080] ;  /* 0x03c08000170c783b */ /* 0x000fe80000004200 */
[----:B------:R-:W-:Y:S01]  /*3f380*/  STL.64 [R1+0x1d18], R6 ;  /* 0x001d180601007387 */ /* 0x000fe20000100a00 */
[----:B------:R0:W-:Y:S02]  /*3f390*/  STL.64 [R1+0x1d10], R4 ;  /* 0x001d100401007387 */ /* 0x0001e40000100a00 */
[----:B0-----:R-:W-:-:S02]  /*3f3a0*/  IMAD.MOV.U32 R4, RZ, RZ, R8 ;  /* 0x000000ffff047224 */ /* 0x001fc400078e0008 */
[----:B------:R-:W0:Y:S01]  /*3f3b0*/  LDSM.16.MT88.4 R8, [R23+0x3c000] ;  /* 0x03c000001708783b */ /* 0x000e220000004200 */
[----:B------:R-:W-:Y:S02]  /*3f3c0*/  MOV R5, R3 ;  /* 0x0000000300057202 */ /* 0x000fe40000000f00 */
[----:B------:R-:W-:Y:S02]  /*3f3d0*/  MOV R6, R2 ;  /* 0x0000000200067202 */ /* 0x000fe40000000f00 */
[----:B------:R-:W-:Y:S01]  /*3f3e0*/  MOV R7, R0 ;  /* 0x0000000000077202 */ /* 0x000fe20000000f00 */
[----:B------:R-:W1:Y:S04]  /*3f3f0*/  LDSM.16.MT88.4 R20, [R23+0x3c180] ;  /* 0x03c180001714783b */ /* 0x000e680000004200 */
        /* <DEDUP_REMOVED lines=45> */
[----:B------:R-:W2:Y:S02]  /*3f6d0*/  LDL.LU.64 R4, [R1+0x1d10] ;  /* 0x001d100001047983 */ /* 0x000ea40000300a00 */
[----:B------:R-:W-:Y:S02]  /*3f6e0*/  STL [R1+0x1c1c], R2 ;  /* 0x001c1c0201007387 */ /* 0x000fe40000100800 */
[----:B------:R-:W-:Y:S01]  /*3f6f0*/  STL [R1+0x1c18], R0 ;  /* 0x001c180001007387 */ /* 0x000fe20000100800 */
[----:B------:R-:W-:Y:S01]  /*3f700*/  STL [R1+0x1c14], R3 ;  /* 0x001c140301007387 */ /* 0x000fe20000100800 */
        /* <DEDUP_REMOVED lines=38> */
[----:B------:R-:W3:Y:S06]  /*3f970*/  LDL.LU.64 R16, [R1+0x1ca0] ;  /* 0x001ca00001107983 */ /* 0x000eec0000300a00 */
[-C--:B-1----:R-:W-:Y:S01]  /*3f980*/  HMMA.16816.F32 R4, R20, R24.reuse, R4 ;  /* 0x000000181404723c */ /* 0x082fe20000001804 */
[----:B------:R-:W-:Y:S01]  /*3f990*/  LOP3.LUT R26, R29, 0x40, RZ, 0x3c, !PT ;  /* 0x000000401d1a7812 */ /* 0x000fe200078e3cff */
[----:B------:R-:W-:Y:S11]  /*3f9a0*/  LDSM.16.MT88.4 R20, [R28+0x3c180] ;  /* 0x03c180001c14783b */ /* 0x000ff60000004200 */
[----:B------:R-:W-:Y:S02]  /*3f9b0*/  @!UPT UIADD3 URZ, URZ, URZ, URZ ;  /* 0x0000003f3f3ff290 */ /* 0x000fe4000fffe03f */
[----:B------:R-:W-:Y:S01]  /*3f9c0*/  STL.64 [R1+0xe0], R12 ;  /* 0x0000e00c01007387 */ /* 0x000fe20000100a00 */
[----:B------:R-:W-:Y:S01]  /*3f9d0*/  STL.64 [R1+0xe8], R14 ;  /* 0x0000e80e01007387 */ /* 0x000fe20000100a00 */
[----:B---3--:R-:W-:Y:S11]  /*3f9e0*/  HMMA.16816.F32 R8, R16, R24, R8 ;  /* 0x000000181008723c */ /* 0x008ff60000001808 */
[----:B------:R-:W-:Y:S11]  /*3f9f0*/  @!UPT UIADD3 URZ, URZ, URZ, URZ ;  /* 0x0000003f3f3ff290 */ /* 0x000ff6000fffe03f */
[----:B------:R-:W-:Y:S01]  /*3fa00*/  @!UPT UIADD3 URZ, URZ, URZ, URZ ;  /* 0x0000003f3f3ff290 */ /* 0x000fe2000fffe03f */
[----:B------:R-:W-:Y:S01]  /*3fa10*/  STL.64 [R1+0xb0], R8 ;  /* 0x0000b00801007387 */ /* 0x000fe20000100a00 */
[----:B------:R-:W-:Y:S02]  /*3fa20*/  STL.64 [R1+0xb8], R10 ;  /* 0x0000b80a01007387 */ /* 0x000fe40000100a00 */
[----:B------:R-:W-:Y:S02]  /*3fa30*/  STL [R1+0x1c98], R27 ;  /* 0x001c981b01007387 */ /* 0x000fe40000100800 */
[----:B------:R-:W-:Y:S01]  /*3fa40*/  STL.64 [R1+0x1c90], R24 ;  /* 0x001c901801007387 */ /* 0x000fe20000100a00 */
[----:B------:R-:W-:Y:S01]  /*3fa50*/  STL.64 [R1+0xa0], R4 ;  /* 0x0000a00401007387 */ /* 0x000fe20000100a00 */
[----:B------:R-:W-:Y:S02]  /*3fa60*/  STL.64 [R1+0xa8], R6 ;  /* 0x0000a80601007387 */ /* 0x000fe40000100a00 */
[----:B------:R-:W0:Y:S02]  /*3fa70*/  LDSM.16.MT88.4 R4, [R26+0x3c000] ;  /* 0x03c000001a04783b */ /* 0x000e240000004200 */
[----:B0-----:R-:W-:-:S02]  /*3fa80*/  MOV R12, R4 ;  /* 0x00000004000c7202 */ /* 0x001fc40000000f00 */
[----:B------:R-:W-:Y:S01]  /*3fa90*/  MOV R3, R5 ;  /* 0x0000000500037202 */ /* 0x000fe20000000f00 */
[----:B------:R-:W-:Y:S01]  /*3faa0*/  IMAD.MOV.U32 R2, RZ, RZ, R6 ;  /* 0x000000ffff027224 */ /* 0x000fe200078e0006 */
[----:B------:R-:W-:Y:S02]  /*3fab0*/  MOV R0, R7 ;  /* 0x0000000700007202 */ /* 0x000fe40000000f00 */
[----:B------:R-:W0:Y:S02]  /*3fac0*/  LDSM.16.MT88.4 R4, [R26+0x3c080] ;  /* 0x03c080001a04783b */ /* 0x000e240000004200 */
[----:B0-----:R-:W-:Y:S02]  /*3fad0*/  MOV R16, R4 ;  /* 0x0000000400107202 */ /* 0x001fe40000000f00 */
[----:B------:R-:W-:Y:S02]  /*3fae0*/  MOV R15, R5 ;  /* 0x00000005000f7202 */ /* 0x000fe40000000f00 */
[----:B------:R-:W-:Y:S01]  /*3faf0*/  MOV R14, R6 ;  /* 0x00000006000e7202 */ /* 0x000fe20000000f00 */
[----:B------:R-:W-:-:S02]  /*3fb00*/  IMAD.MOV.U32 R13, RZ, RZ, R7 ;  /* 0x000000ffff0d7224 */ /* 0x000fc400078e0007 */
[----:B------:R-:W0:Y:S02]  /*3fb10*/  LDSM.16.MT88.4 R4, [R26+0x3c100] ;  /* 0x03c100001a04783b */ /* 0x000e240000004200 */
[----:B0-----:R-:W-:Y:S02]  /*3fb20*/  MOV R11, R4 ;  /* 0x00000004000b7202 */ /* 0x001fe40000000f00 */
[----:B------:R-:W-:Y:S02]  /*3fb30*/  MOV R10, R5 ;  /* 0x00000005000a7202 */ /* 0x000fe40000000f00 */
[----:B------:R-:W-:Y:S02]  /*3fb40*/  MOV R9, R6 ;  /* 0x0000000600097202 */ /* 0x000fe40000000f00 */
[----:B------:R-:W-:Y:S02]  /*3fb50*/  MOV R8, R7 ;  /* 0x0000000700087202 */ /* 0x000fe40000000f00 */
[----:B------:R-:W0:Y:S02]  /*3fb60*/  LDSM.16.MT88.4 R4, [R26+0x3c180] ;  /* 0x03c180001a04783b */ /* 0x000e240000004200 */
[----:B------:R-:W-:Y:S02]  /*3fb70*/  LDSM.16.MT88.4 R24, [R29+0x3e000] ;  /* 0x03e000001d18783b */ /* 0x000fe40000004200 */
[----:B0-----:R0:W-:Y:S02]  /*3fb80*/  STL.64 [R1+0x1c38], R6 ;  /* 0x001c380601007387 */ /* 0x0011e40000100a00 */
        /* <DEDUP_REMOVED lines=17> */
[----:B------:R-:W-:Y:S01]  /*3fca0*/  IMAD.MOV.U32 R5, RZ, RZ, R15 ;  /* 0x000000ffff057224 */ /* 0x000fe200078e000f */
        /* <DEDUP_REMOVED lines=8> */
[----:B------:R-:W3:Y:S01]  /*3fd30*/  LDL.LU R11, [R1+0x13c] ;  /* 0x00013c00010b7983 */ /* 0x000ee20000300800 */
[----:B------:R-:W-:-:S02]  /*3fd40*/  MOV R4, R12 ;  /* 0x0000000c00047202 */ /* 0x000fc40000000f00 */
[----:B------:R-:W0:Y:S04]  /*3fd50*/  LDSM.16.MT88.4 R12, [R28+0x3c080] ;  /* 0x03c080001c0c783b */ /* 0x000e280000004200 */
[----:B---3--:R-:W-:Y:S01]  /*3fd60*/  STL.64 [R1+0x1c68], R10 ;  /* 0x001c680a01007387 */ /* 0x008fe20000100a00 */
[----:B--2---:R1:W-:Y:S03]  /*3fd70*/  STL.64 [R1+0x1c60], R8 ;  /* 0x001c600801007387 */ /* 0x0043e60000100a00 */
[----:B-1----:R-:W2:Y:S01]  /*3fd80*/  LDL.LU R8, [R1+0x170] ;  /* 0x0001700001087983 */ /* 0x002ea20000300800 */
[----:B------:R-:W2:Y:S02]  /*3fd90*/  LDL.LU R9, [R1+0x174] ;  /* 0x0001740001097983 */ /* 0x000ea40000300800 */
[----:B------:R-:W3:Y:S02]  /*3fda0*/  LDL.LU R10, [R1+0x178] ;  /* 0x00017800010a7983 */ /* 0x000ee40000300800 */
[----:B------:R-:W3:Y:S01]  /*3fdb0*/  LDL.LU R11, [R1+0x17c] ;  /* 0x00017c00010b7983 */ /* 0x000ee20000300800 */
[----:B------:R-:W-:Y:S01]  /*3fdc0*/  MOV R5, R3 ;  /* 0x0000000300057202 */ /* 0x000fe20000000f00 */
[----:B------:R-:W-:-:S02]  /*3fdd0*/  MOV R3, R26 ;  /* 0x0000001a00037202 */ /* 0x000fc40000000f00 */
[----:B------:R-:W-:Y:S01]  /*3fde0*/  IMAD.MOV.U32 R6, RZ, RZ, R2 ;  /* 0x000000ffff067224 */ /* 0x000fe200078e0002 */
[----:B------:R-:W-:Y:S01]  /*3fdf0*/  MOV R7, R0 ;  /* 0x0000000000077202 */ /* 0x000fe20000000f00 */
[----:B------:R-:W-:Y:S01]  /*3fe00*/  IMAD.MOV.U32 R26, RZ, RZ, R27 ;  /* 0x000000ffff1a7224 */ /* 0x000fe200078e001b */
[----:B------:R-:W-:Y:S02]  /*3fe10*/  MOV R2, R24 ;  /* 0x0000001800027202 */ /* 0x000fe40000000f00 */
[----:B------:R-:W-:Y:S01]  /*3fe20*/  MOV R0, R25 ;  /* 0x0000001900007202 */ /* 0x000fe20000000f00 */
        /* <DEDUP_REMOVED lines=24> */
[----:B------:R-:W-:Y:S01]  /*3ffb0*/  STL [R1+0x1b08], R28 ;  /* 0x001b081c01007387 */ /* 0x000fe20000100800 */
[----:B------:R-:W2:Y:S02]  /*3ffc0*/  LDL.LU R27, [R1+0x1c98] ;  /* 0x001c9800011b7983 */ /* 0x000ea40000300800 */
        /* <DEDUP_REMOVED lines=30> */
[----:B------:R1:W-:Y:S01]  /*401b0*/  STL [R1+0x128], R6 ;  /* 0x0001280601007387 */ /* 0x0003e20000100800 */
[----:B------:R-:W-:Y:S01]  /*401c0*/  MOV R28, R7 ;  /* 0x00000007001c7202 */ /* 0x000fe20000000f00 */
[----:B------:R-:W-:Y:S01]  /*401d0*/  IMAD.MOV.U32 R7, RZ, RZ, R26 ;  /* 0x000000ffff077224 */ /* 0x000fe200078e001a */
[----:B0-----:R-:W-:Y:S02]  /*401e0*/  MOV R4, R2 ;  /* 0x0000000200047202 */ /* 0x001fe40000000f00 */
[----:B------:R-:W-:Y:S01]  /*401f0*/  MOV R5, R0 ;  /* 0x0000000000057202 */ /* 0x000fe20000000f00 */
[----:B------:R-:W2:Y:S01]  /*40200*/  LDL.LU R2, [R1+0x1c1c] ;  /* 0x001c1c0001027983 */ /* 0x000ea20000300800 */
[----:B------:R-:W2:Y:S01]  /*40210*/  LDL.LU R0, [R1+0x1c18] ;  /* 0x001c180001007983 */ /* 0x000ea20000300800 */
[----:B-1----:R-:W-:Y:S02]  /*40220*/  MOV R6, R3 ;  /* 0x0000000300067202 */ /* 0x002fe40000000f00 */
[----:B------:R-:W4:Y:S01]  /*40230*/  LDL.LU R3, [R1+0x1c14] ;  /* 0x001c140001037983 */ /* 0x000f220000300800 */
[----:B------:R-:W4:Y:S02]  /*40240*/  LDL.LU R26, [R1+0x1c10] ;  /* 0x001c1000011a7983 */ /* 0x000f240000300800 */
[----:B------:R-:W-:Y:S01]  /*40250*/  STL [R1+0x1b40], R28 ;  /* 0x001b401c01007387 */ /* 0x000fe20000100800 */
[----:B---3--:R-:W-:Y:S01]  /*40260*/  HMMA.16816.F32 R8, R8, R24, R12 ;  /* 0x000000180808723c */ /* 0x008fe2000000180c */
[----:B------:R-:W3:Y:S01]  /*40270*/  LDL.LU.64 R14, [R1+0x1c08] ;  /* 0x001c0800010e7983 */ /* 0x000ee20000300a00 */
[----:B------:R-:W3:Y:S11]  /*40280*/  LDL.LU.64 R12, [R1+0x1c00] ;  /* 0x001c0000010c7983 */ /* 0x000ef60000300a00 */
[----:B------:R-:W-:Y:S10]  /*40290*/  @!UPT UIADD3 URZ, URZ, URZ, URZ ;  /* 0x0000003f3f3ff290 */ /* 0x000ff4000fffe03f */
[----:B------:R2:W-:Y:S01]  /*402a0*/  STL.64 [R1+0x100], R8 ;  /* 0x0001000801007387 */ /* 0x0005e20000100a00 */
[----:B------:R0:W-:Y:S01]  /*402b0*/  STL.64 [R1+0x108], R10 ;  /* 0x0001080a01007387 */ /* 0x0001e20000100a00 */
[----:B--2---:R-:W-:Y:S02]  /*402c0*/  MOV R8, R0 ;  /* 0x0000000000087202 */ /* 0x004fe40000000f00 */
[----:B0-----:R-:W-:Y:S01]  /*402d0*/  MOV R10, R2 ;  /* 0x00000002000a7202 */ /* 0x001fe20000000f00 */
[----:B------:R-:W2:Y:S01]  /*402e0*/  LDL.LU R0, [R1+0x1bfc] ;  /* 0x001bfc0001007983 */ /* 0x000ea20000300800 */
[----:B----4-:R-:W-:Y:S02]  /*402f0*/  MOV R9, R3 ;  /* 0x0000000300097202 */ /* 0x010fe40000000f00 */
[----:B------:R-:W4:Y:S02]  /*40300*/  LDL.LU R3, [R1+0x1bf8] ;  /* 0x001bf80001037983 */ /* 0x000f240000300800 */
[----:B------:R-:W2:Y:S01]  /*40310*/  LDL.LU R2, [R1+0x1bf4] ;  /* 0x001bf40001027983 */ /* 0x000ea20000300800 */
[----:B------:R-:W-:-:S02]  /*40320*/  MOV R11, R27 ;  /* 0x0000001b000b7202 */ /* 0x000fc40000000f00 */
        /* <DEDUP_REMOVED lines=10> */
[----:B------:R-:W3:Y:S02]  /*403d0*/  LDL.LU.64 R20, [R1+0x1bd0] ;  /* 0x001bd00001147983 */ /* 0x000ee40000300a00 */
[----:B----4-:R-:W-:Y:S01]  /*403e0*/  IMAD.MOV.U32 R13, RZ, RZ, R3 ;  /* 0x000000ffff0d7224 */ /* 0x010fe200078e0003 */
[----:B--2---:R-:W-:-:S02]  /*403f0*/  MOV R14, R2 ;  /* 0x00000002000e7202 */ /* 0x004fc40000000f00 */
[----:B------:R-:W-:Y:S01]  /*40400*/  MOV R15, R0 ;  /* 0x00000000000f7202 */ /* 0x000fe20000000f00 */
[----:B------:R-:W-:Y:S11]  /*40410*/  HMMA.16816.F32 R4, R4, R26, R8 ;  /* 0x0000001a0404723c */ /* 0x000ff60000001808 */
[----:B------:R-:W-:Y:S11]  /*40420*/  @!UPT UIADD3 URZ, URZ, URZ, URZ ;  /* 0x0000003f3f3ff290 */ /* 0x000ff6000fffe03f */
[----:B------:R-:W-:Y:S02]  /*40430*/  @!UPT UIADD3 URZ, URZ, URZ, URZ ;  /* 0x0000003f3f3ff290 */ /* 0x000fe4000fffe03f */
[----:B------:R-:W-:Y:S02]  /*40440*/  MOV R0, R4 ;  /* 0x0000000400007202 */ /* 0x000fe40000000f00 */
[----:B------:R-:W-:Y:S02]  /*40450*/  MOV R2, R5 ;  /* 0x0000000500027202 */ /* 0x000fe40000000f00 */
[----:B------:R-:W-:Y:S02]  /*40460*/  MOV R3, R7 ;  /* 0x0000000700037202 */ /* 0x000fe40000000f00 */
[----:B------:R-:W-:Y:S01]  /*40470*/  LOP3.LUT R28, R29, 0x20, RZ, 0x3c, !PT ;  /* 0x000000201d1c7812 */ /* 0x000fe200078e3cff */
[----:B---3--:R-:W-:Y:S01]  /*40480*/  HMMA.16816.F32 R12, R20, R24, R12 ;  /* 0x00000018140c723c */ /* 0x008fe2000000180c */
[----:B------:R-:W2:Y:S01]  /*40490*/  LDL R25, [R1+0xbc0] ;  /* 0x000bc00001197983 */ /* 0x000ea20000100800 */
[----:B------:R-:W-:Y:S02]  /*404a0*/  STL.64 [R1+0xd0], R16 ;  /* 0x0000d01001007387 */ /* 0x000fe40000100a00 */
[----:B------:R-:W-:Y:S03]  /*404b0*/  STL.64 [R1+0xd8], R18 ;  /* 0x0000d81201007387 */ /* 0x000fe60000100a00 */
[----:B------:R-:W-:Y:S11]  /*404c0*/  IMAD.MOV.U32 R24, RZ, RZ, R6 ;  /* 0x000000ffff187224 */ /* 0x000ff600078e0006 */
[----:B------:R-:W-:Y:S05]  /*404d0*/  @!UPT UIADD3 URZ, URZ, URZ, URZ ;  /* 0x0000003f3f3ff290 */ /* 0x000fea000fffe03f */
[----:B------:R-:W-:Y:S01]  /*404e0*/  STL.64 [R1+0xc0], R12 ;  /* 0x0000c00c01007387 */ /* 0x000fe20000100a00 */
[----:B------:R-:W-:Y:S02]  /*404f0*/  STL.64 [R1+0xc8], R14 ;  /* 0x0000c80e01007387 */ /* 0x000fe40000100a00 */
[----:B------:R-:W-:Y:S02]  /*40500*/  STL.64 [R1+0x70], R4 ;  /* 0x0000700401007387 */ /* 0x000fe40000100a00 */
[----:B------:R-:W-:Y:S02]  /*40510*/  STL.64 [R1+0x78], R6 ;  /* 0x0000780601007387 */ /* 0x000fe40000100a00 */
[----:B------:R-:W0:Y:S04]  /*40520*/  LDSM.16.MT88.4 R4, [R29+0x3e080] ;  /* 0x03e080001d04783b */ /* 0x000e280000004200 */
[----:B------:R1:W-:Y:S01]  /*40530*/  STL [R1+0x1b48], R2 ;  /* 0x001b480201007387 */ /* 0x0003e20000100800 */
[----:B------:R3:W-:Y:S01]  /*40540*/  STL [R1+0x1b44], R0 ;  /* 0x001b440001007387 */ /* 0x0007e20000100800 */
[----:B0-----:R-:W-:-:S02]  /*40550*/  MOV R13, R4 ;  /* 0x00000004000d7202 */ /* 0x001fc40000000f00 */
[----:B------:R-:W-:Y:S02]  /*40560*/  MOV R12, R5 ;  /* 0x00000005000c7202 */ /* 0x000fe40000000f00 */
[----:B-1----:R-:W-:Y:S01]  /*40570*/  MOV R2, R6 ;  /* 0x0000000600027202 */ /* 0x002fe20000000f00 */
[----:B---3--:R-:W-:Y:S02]  /*40580*/  IMAD.MOV.U32 R0, RZ, RZ, R7 ;  /* 0x000000ffff007224 */ /* 0x008fe400078e0007 */
[----:B------:R-:W0:Y:S02]  /*40590*/  LDSM.16.MT88.4 R4, [R29+0x3e100] ;  /* 0x03e100001d04783b */ /* 0x000e240000004200 */
[----:B0-----:R-:W-:Y:S02]  /*405a0*/  MOV R17, R4 ;  /* 0x0000000400117202 */ /* 0x001fe40000000f00 */
[----:B------:R-:W-:Y:S02]  /*405b0*/  MOV R16, R5 ;  /* 0x0000000500107202 */ /* 0x000fe40000000f00 */
[----:B------:R-:W-:-:S02]  /*405c0*/  MOV R15, R6 ;  /* 0x00000006000f7202 */ /* 0x000fc40000000f00 */
[----:B------:R-:W-:Y:S02]  /*405d0*/  MOV R14, R7 ;  /* 0x00000007000e7202 */ /* 0x000fe40000000f00 */
[----:B------:R-:W0:Y:S02]  /*405e0*/  LDSM.16.MT88.4 R4, [R29+0x3e180] ;  /* 0x03e180001d04783b */ /* 0x000e240000004200 */
[----:B0-----:R-:W-:Y:S01]  /*405f0*/  IMAD.MOV.U32 R11, RZ, RZ, R4 ;  /* 0x000000ffff0b7224 */ /* 0x001fe200078e0004 */
[----:B------:R-:W-:Y:S02]  /*40600*/  MOV R10, R5 ;  /* 0x00000005000a7202 */ /* 0x000fe40000000f00 */
[----:B------:R-:W-:Y:S02]  /*40610*/  MOV R9, R6 ;  /* 0x0000000600097202 */ /* 0x000fe40000000f00 */
[----:B------:R-:W-:Y:S02]  /*40620*/  MOV R8, R7 ;  /* 0x0000000700087202 */ /* 0x000fe40000000f00 */
[----:B------:R-:W0:Y:S04]  /*40630*/  LDSM.16.MT88.4 R4, [R28+0x3e000] ;  /* 0x03e000001c04783b */ /* 0x000e280000004200 */
[----:B------:R-:W-:Y:S04]  /*40640*/  STL [R1+0x12c8], R29 ;  /* 0x0012c81d01007387 */ /* 0x000fe80000100800 */
[----:B0-----:R0:W-:Y:S01]  /*40650*/  STL.64 [R1+0x1b68], R6 ;  /* 0x001b680601007387 */ /* 0x0011e20000100a00 */
        /* <DEDUP_REMOVED lines=14> */
[----:B------:R-:W-:Y:S01]  /*40740*/  IMAD.MOV.U32 R6, RZ, RZ, R15 ;  /* 0x000000ffff067224 */ /* 0x000fe200078e000f */
[----:B------:R-:W-:-:S02]  /*40750*/  MOV R7, R14 ;  /* 0x0000000e00077202 */ /* 0x000fc40000000f00 */
[----:B------:R-:W-:Y:S02]  /*40760*/  MOV R4, R17 ;  /* 0x0000001100047202 */ /* 0x000fe40000000f00 */
[----:B------:R-:W-:Y:S02]  /*40770*/  MOV R5, R16 ;  /* 0x0000001000057202 */ /* 0x000fe40000000f00 */
[----:B------:R-:W-:Y:S04]  /*40780*/  LDSM.16.MT88.4 R16, [R28+0x3e180] ;  /* 0x03e180001c10783b */ /* 0x000fe80000004200 */
[----:B------:R-:W-:Y:S01]  /*40790*/  STL.64 [R1+0x1ba8], R6 ;  /* 0x001ba80601007387 */ /* 0x000fe20000100a00 */
[----:B------:R-:W-:Y:S03]  /*407a0*/  STL.64 [R1+0x1ba0], R4 ;  /* 0x001ba00401007387 */ /* 0x000fe60000100a00 */
[----:B--2---:R-:W-:Y:S04]  /*407b0*/  LDSM.16.MT88.4 R20, [R25+0x3e000] ;  /* 0x03e000001914783b */ /* 0x004fe80000004200 */
[----:B----4-:R-:W-:Y:S01]  /*407c0*/  STL.64 [R1+0x1b78], R10 ;  /* 0x001b780a01007387 */ /* 0x010fe20000100a00 */
[----:B---3--:R0:W-:Y:S03]  /*407d0*/  STL.64 [R1+0x1b70], R8 ;  /* 0x001b700801007387 */ /* 0x0081e60000100a00 */
        /* <DEDUP_REMOVED lines=17> */
[----:B------:R-:W3:Y:S01]  /*408f0*/  LDL.LU R11, [R1+0x15c] ;  /* 0x00015c00010b7983 */ /* 0x000ee20000300800 */
[----:B0-----:R-:W-:-:S02]  /*40900*/  MOV R28, R6 ;  /* 0x00000006001c7202 */ /* 0x001fc40000000f00 */
[----:B------:R-:W-:Y:S02]  /*40910*/  MOV R29, R7 ;  /* 0x00000007001d7202 */ /* 0x000fe40000000f00 */
[----:B------:R-:W-:Y:S02]  /*40920*/  MOV R2, R4 ;  /* 0x0000000400027202 */ /* 0x000fe40000000f00 */
        /* <DEDUP_REMOVED lines=25> */
[----:B------:R-:W2:Y:S01]  /*40ac0*/  LDL.LU.64 R6, [R1+0x1bc8] ;  /* 0x001bc80001067983 */ /* 0x000ea20000300a00 */
        /* <DEDUP_REMOVED lines=36> */
[----:B------:R-:W2:Y:S01]  /*40d10*/  LDL.LU R28, [R1+0x1b40] ;  /* 0x001b4000011c7983 */ /* 0x000ea20000300800 */
[-C--:B---3--:R-:W-:Y:S03]  /*40d20*/  HMMA.16816.F32 R8, R8, R26.reuse, R12 ;  /* 0x0000001a0808723c */ /* 0x088fe6000000180c */
[----:B------:R-:W4:Y:S01]  /*40d30*/  LDL.LU.64 R14, [R1+0x1b38] ;  /* 0x001b3800010e7983 */ /* 0x000f220000300a00 */
[----:B------:R-:W4:Y:S01]  /*40d40*/  LDL.LU.64 R12, [R1+0x1b30] ;  /* 0x001b3000010c7983 */ /* 0x000f220000300a00 */
[----:B------:R-:W-:Y:S11]  /*40d50*/  MOV R7, R29 ;  /* 0x0000001d00077202 */ /* 0x000ff60000000f00 */
[----:B------:R-:W-:Y:S07]  /*40d60*/  @!UPT UIADD3 URZ, URZ, URZ, URZ ;  /* 0x0000003f3f3ff290 */ /* 0x000fee000fffe03f */
[----:B------:R0:W-:Y:S01]  /*40d70*/  STL.64 [R1+0x20], R8 ;  /* 0x0000200801007387 */ /* 0x0001e20000100a00 */
[----:B------:R1:W-:Y:S01]  /*40d80*/  STL.64 [R1+0x28], R10 ;  /* 0x0000280a01007387 */ /* 0x0003e20000100a00 */
[----:B------:R-:W-:Y:S02]  /*40d90*/  MOV R29, R11 ;  /* 0x0000000b001d7202 */ /* 0x000fe40000000f00 */
[----:B0-----:R-:W3:Y:S01]  /*40da0*/  LDL.LU R8, [R1+0x80] ;  /* 0x0000800001087983 */ /* 0x001ee20000300800 */
[----:B------:R-:W3:Y:S02]  /*40db0*/  LDL.LU R9, [R1+0x84] ;  /* 0x0000840001097983 */ /* 0x000ee40000300800 */
[----:B-1----:R-:W3:Y:S02]  /*40dc0*/  LDL.LU R10, [R1+0x88] ;  /* 0x00008800010a7983 */ /* 0x002ee40000300800 */
[----:B------:R-:W3:Y:S01]  /*40dd0*/  LDL.LU R11, [R1+0x8c] ;  /* 0x00008c00010b7983 */ /* 0x000ee20000300800 */
[----:B------:R-:W-:Y:S01]  /*40de0*/  STL [R1+0x1aac], R29 ;  /* 0x001aac1d01007387 */ /* 0x000fe20000100800 */
[-C--:B----4-:R-:W-:Y:S03]  /*40df0*/  HMMA.16816.F32 R12, R12, R26.reuse, R16 ;  /* 0x0000001a0c0c723c */ /* 0x090fe60000001810 */
[----:B------:R-:W4:Y:S01]  /*40e00*/  LDL.LU.64 R18, [R1+0x1b28] ;  /* 0x001b280001127983 */ /* 0x000f220000300a00 */
[----:B------:R-:W4:Y:S11]  /*40e10*/  LDL.LU.64 R16, [R1+0x1b20] ;  /* 0x001b200001107983 */ /* 0x000f360000300a00 */
[----:B------:R-:W-:Y:S08]  /*40e20*/  @!UPT UIADD3 URZ, URZ, URZ, URZ ;  /* 0x0000003f3f3ff290 */ /* 0x000ff0000fffe03f */
[----:B------:R0:W-:Y:S01]  /*40e30*/  STL.64 [R1+0xb0], R12 ;  /* 0x0000b00c01007387 */ /* 0x0001e20000100a00 */
[----:B------:R1:W-:Y:S03]  /*40e40*/  STL.64 [R1+0xb8], R14 ;  /* 0x0000b80e01007387 */ /* 0x0003e60000100a00 */
[----:B0-----:R-:W2:Y:S01]  /*40e50*/  LDL.LU R12, [R1+0x90] ;  /* 0x00009000010c7983 */ /* 0x001ea20000300800 */
[----:B------:R-:W2:Y:S02]  /*40e60*/  LDL.LU R13, [R1+0x94] ;  /* 0x00009400010d7983 */ /* 0x000ea40000300800 */
[----:B-1----:R-:W2:Y:S02]  /*40e70*/  LDL.LU R14, [R1+0x98] ;  /* 0x00009800010e7983 */ /* 0x002ea40000300800 */
[----:B------:R-:W2:Y:S01]  /*40e80*/  LDL.LU R15, [R1+0x9c] ;  /* 0x00009c00010f7983 */ /* 0x000ea20000300800 */
[-C--:B----4-:R-:W-:Y:S01]  /*40e90*/  HMMA.16816.F32 R16, R16, R26.reuse, R20 ;  /* 0x0000001a1010723c */ /* 0x090fe20000001814 */
[----:B------:R-:W2:Y:S01]  /*40ea0*/  LDL.LU.64 R22, [R1+0x1b18] ;  /* 0x001b180001167983 */ /* 0x000ea20000300a00 */
[----:B------:R-:W2:Y:S11]  /*40eb0*/  LDL.LU.64 R20, [R1+0x1b10] ;  /* 0x001b100001147983 */ /* 0x000eb60000300a00 */
[----:B------:R-:W-:Y:S10]  /*40ec0*/  @!UPT UIADD3 URZ, URZ, URZ, URZ ;  /* 0x0000003f3f3ff290 */ /* 0x000ff4000fffe03f */
[----:B------:R-:W-:Y:S01]  /*40ed0*/  STL.64 [R1+0xa0], R16 ;  /* 0x0000a01001007387 */ /* 0x000fe20000100a00 */
[----:B------:R2:W-:Y:S02]  /*40ee0*/  STL.64 [R1+0xa8], R18 ;  /* 0x0000a81201007387 */ /* 0x0005e40000100a00 */
[-C--:B--2---:R-:W-:Y:S08]  /*40ef0*/  HMMA.16816.F32 R16, R20, R26.reuse, R12 ;  /* 0x0000001a1410723c */ /* 0x084ff0000000180c */
[----:B---3--:R-:W-:Y:S11]  /*40f00*/  HMMA.16816.F32 R12, R4, R26, R8 ;  /* 0x0000001a040c723c */ /* 0x008ff60000001808 */
[----:B------:R-:W-:Y:S11]  /*40f10*/  @!UPT UIADD3 URZ, URZ, URZ, URZ ;  /* 0x0000003f3f3ff290 */ /* 0x000ff6000fffe03f */
[----:B------:R-:W-:Y:S01]  /*40f20*/  @!UPT UIADD3 URZ, URZ, URZ, URZ ;  /* 0x0000003f3f3ff290 */ /* 0x000fe2000fffe03f */
[----:B------:R-:W-:Y:S01]  /*40f30*/  STL [R1+0x1ab8], R13 ;  /* 0x001ab80d01007387 */ /* 0x000fe20000100800 */
[----:B------:R-:W-:Y:S02]  /*40f40*/  STL.64 [R1+0x10], R16 ;  /* 0x0000101001007387 */ /* 0x000fe40000100a00 */
[----:B------:R-:W-:Y:S02]  /*40f50*/  STL.64 [R1+0x18], R18 ;  /* 0x0000181201007387 */ /* 0x000fe40000100a00 */
[----:B------:R-:W-:Y:S01]  /*40f60*/  STL [R1+0x1ab4], R14 ;  /* 0x001ab40e01007387 */ /* 0x000fe20000100800 */
[----:B------:R-:W-:Y:S01]  /*40f70*/  STL [R1+0x1ab0], R15 ;  /* 0x001ab00f01007387 */ /* 0x000fe20000100800 */
[----:B------:R0:W-:Y:S02]  /*40f80*/  STL [R1+0x1ad8], R12 ;  /* 0x001ad80c01007387 */ /* 0x0001e40000100800 */
[----:B------:R-:W-:Y:S02]  /*40f90*/  FMUL R0, R0, c[0x0][0x188] ;  /* 0x0000620000007a20 */ /* 0x000fe40000400000 */
[----:B------:R-:W-:-:S02]  /*40fa0*/  FMUL R2, R2, c[0x0][0x188] ;  /* 0x0000620002027a20 */ /* 0x000fc40000400000 */
[----:B------:R-:W-:Y:S02]  /*40fb0*/  FMUL R4, R24, c[0x0][0x188] ;  /* 0x0000620018047a20 */ /* 0x000fe40000400000 */
[----:B------:R-:W-:Y:S01]  /*40fc0*/  FMUL R3, R3, c[0x0][0x188] ;  /* 0x0000620003037a20 */ /* 0x000fe20000400000 */
[----:B------:R-:W-:Y:S04]  /*40fd0*/  LDSM.16.MT88.4 R16, [R25+0x3e180] ;  /* 0x03e180001910783b */ /* 0x000fe80000004200 */
[----:B0-----:R-:W2:Y:S04]  /*40fe0*/  LDL.LU R12, [R1+0x120] ;  /* 0x00012000010c7983 */ /* 0x001ea80000300800 */
[----:B--2---:R-:W-:Y:S01]  /*40ff0*/  STL [R1+0x1adc], R12 ;  /* 0x001adc0c01007387 */ /* 0x004fe20000100800 */
[----:B------:R-:W2:Y:S03]  /*41000*/  LDL.LU R13, [R1+0x124] ;  /* 0x00012400010d7983 */ /* 0x000ea60000300800 */
[----:B--2---:R-:W-:Y:S01]  /*41010*/  STL [R1+0x1ae0], R13 ;  /* 0x001ae00d01007387 */ /* 0x004fe20000100800 */
[----:B------:R-:W2:Y:S02]  /*41020*/  LDL.LU R14, [R1+0x128] ;  /* 0x00012800010e7983 */ /* 0x000ea40000300800 */
[----:B------:R-:W-:Y:S01]  /*41030*/  IMAD.MOV.U32 R15, RZ, RZ, R28 ;  /* 0x000000ffff0f7224 */ /* 0x000fe200078e001c */
[----:B------:R-:W-:Y:S01]  /*41040*/  FMNMX R2, R0, R2, !PT ;  /* 0x0000000200027209 */ /* 0x000fe20007800000 */
[----:B------:R-:W-:-:S02]  /*41050*/  FMNMX R0, R4, R3, !PT ;  /* 0x0000000304007209 */ /* 0x000fc40007800000 */
[----:B------:R-:W0:Y:S04]  /*41060*/  LDSM.16.MT88.4 R4, [R25+0x3e100] ;  /* 0x03e100001904783b */ /* 0x000e280000004200 */
[----:B--2---:R-:W-:Y:S01]  /*41070*/  STL [R1+0x1ae4], R14 ;  /* 0x001ae40e01007387 */ /* 0x004fe20000100800 */
[----:B------:R-:W2:Y:S02]  /*41080*/  LDL.LU R28, [R1+0x1b08] ;  /* 0x001b0800011c7983 */ /* 0x000ea40000300800 */
[----:B0-----:R-:W-:Y:S02]  /*41090*/  STL.64 [R1+0x1b00], R6 ;  /* 0x001b000601007387 */ /* 0x001fe40000100a00 */
[----:B------:R-:W-:Y:S01]  /*410a0*/  STL.64 [R1+0x1af8], R4 ;  /* 0x001af80401007387 */ /* 0x000fe20000100a00 */
[----:B------:R-:W-:Y:S01]  /*410b0*/  STL.64 [R1+0x1af0], R18 ;  /* 0x001af01201007387 */ /* 0x000fe20000100a00 */
[----:B------:R0:W-:Y:S03]  /*410c0*/  STL.64 [R1+0x1ae8], R16 ;  /* 0x001ae81001007387 */ /* 0x0001e60000100a00 */
[----:B0-----:R-:W3:Y:S01]  /*410d0*/  LDL.LU R16, [R1+0x130] ;  /* 0x0001300001107983 */ /* 0x001ee20000300800 */
[----:B------:R-:W3:Y:S02]  /*410e0*/  LDL.LU R17, [R1+0x134] ;  /* 0x0001340001117983 */ /* 0x000ee40000300800 */
[----:B------:R-:W3:Y:S02]  /*410f0*/  LDL.LU R18, [R1+0x138] ;  /* 0x0001380001127983 */ /* 0x000ee40000300800 */
[----:B------:R-:W3:Y:S01]  /*41100*/  LDL.LU R19, [R1+0x13c] ;  /* 0x00013c0001137983 */ /* 0x000ee20000300800 */
[----:B--2---:R-:W0:Y:S04]  /*41110*/  LDSM.16.MT88.4 R4, [R28+0x3e100] ;  /* 0x03e100001c04783b */ /* 0x004e280000004200 */
[----:B------:R-:W-:Y:S04]  /*41120*/  LDSM.16.MT88.4 R8, [R28+0x3e000] ;  /* 0x03e000001c08783b */ /* 0x000fe80000004200 */
[----:B------:R-:W-:Y:S04]  /*41130*/  LDSM.16.MT88.4 R20, [R28+0x3e080] ;  /* 0x03e080001c14783b */ /* 0x000fe80000004200 */
[----:B0-----:R-:W-:Y:S01]  /*41140*/  STL.64 [R1+0x30], R4 ;  /* 0x0000300401007387 */ /* 0x001fe20000100a00 */
[----:B------:R-:W-:Y:S01]  /*41150*/  STL [R1+0x38], R6 ;  /* 0x0000380601007387 */ /* 0x000fe20000100800 */
[----:B------:R-:W-:-:S02]  /*41160*/  MOV R25, R7 ;  /* 0x0000000700197202 */ /* 0x000fc40000000f00 */
[----:B------:R-:W0:Y:S04]  /*41170*/  LDSM.16.MT88.4 R4, [R28+0x3e180] ;  /* 0x03e180001c04783b */ /* 0x000e280000004200 */
[----:B------:R-:W1:Y:S04]  /*41180*/  SHFL.BFLY PT, R3, R2, 0x2, 0x1f ;  /* 0x0c401f0002037f89 */ /* 0x000e6800000e0000 */
[----:B------:R-:W2:Y:S01]  /*41190*/  SHFL.BFLY PT, R24, R0, 0x2, 0x1f ;  /* 0x0c401f0000187f89 */ /* 0x000ea200000e0000 */
[----:B------:R-:W-:Y:S01]  /*411a0*/  BAR.SYNC.DEFER_BLOCKING 0x0 ;  /* 0x0000000000007b1d */ /* 0x000fe20000010000 */
[----:B0-----:R-:W-:Y:S01]  /*411b0*/  MOV R12, R6 ;  /* 0x00000006000c7202 */ /* 0x001fe20000000f00 */
[----:B------:R-:W-:Y:S01]  /*411c0*/  IMAD.MOV.U32 R29, RZ, RZ, R7 ;  /* 0x000000ffff1d7224 */ /* 0x000fe200078e0007 */
[----:B------:R-:W-:-:S02]  /*411d0*/  MOV R14, R4 ;  /* 0x00000004000e7202 */ /* 0x000fc40000000f00 */
[----:B------:R-:W-:Y:S01]  /*411e0*/  MOV R13, R5 ;  /* 0x00000005000d7202 */ /* 0x000fe20000000f00 */
[----:B------:R-:W3:Y:S01]  /*411f0*/  LDL.LU.64 R6, [R1+0x1b00] ;  /* 0x001b000001067983 */ /* 0x000ee20000300a00 */
[----:B------:R-:W3:Y:S02]  /*41200*/  LDL.LU.64 R4, [R1+0x1af8] ;  /* 0x001af80001047983 */ /* 0x000ee40000300a00 */
[----:B---3--:R-:W-:Y:S01]  /*41210*/  HMMA.16816.F32 R4, R4, R26, R16 ;  /* 0x0000001a0404723c */ /* 0x008fe20000001810 */
[----:B------:R-:W3:Y:S01]  /*41220*/  LDL.LU.64 R18, [R1+0x1af0] ;  /* 0x001af00001127983 */ /* 0x000ee20000300a00 */
[----:B------:R-:W3:Y:S11]  /*41230*/  LDL.LU.64 R16, [R1+0x1ae8] ;  /* 0x001ae80001107983 */ /* 0x000ef60000300a00 */
[----:B------:R-:W-:Y:S10]  /*41240*/  @!UPT UIADD3 URZ, URZ, URZ, URZ ;  /* 0x0000003f3f3ff290 */ /* 0x000ff4000fffe03f */
[----:B------:R0:W-:Y:S01]  /*41250*/  STL [R1+0x1a80], R4 ;  /* 0x001a800401007387 */ /* 0x0001e20000100800 */
[----:B------:R4:W-:Y:S02]  /*41260*/  STL [R1+0x1a7c], R5 ;  /* 0x001a7c0501007387 */ /* 0x0009e40000100800 */
[----:B------:R1:W-:Y:S02]  /*41270*/  STL [R1+0x1a78], R6 ;  /* 0x001a780601007387 */ /* 0x0003e40000100800 */
[----:B------:R1:W-:Y:S01]  /*41280*/  STL [R1+0x1a74], R7 ;  /* 0x001a740701007387 */ /* 0x0003e20000100800 */
[----:B0-----:R-:W-:Y:S02]  /*41290*/  MOV R4, R14 ;  /* 0x0000000e00047202 */ /* 0x001fe40000000f00 */
[----:B----4-:R-:W-:Y:S01]  /*412a0*/  MOV R5, R13 ;  /* 0x0000000d00057202 */ /* 0x010fe20000000f00 */
[----:B------:R-:W3:Y:S01]  /*412b0*/  LDL.LU R14, [R1+0x1ae4] ;  /* 0x001ae400010e7983 */ /* 0x000ee20000300800 */
[----:B------:R-:W3:Y:S01]  /*412c0*/  LDL.LU R13, [R1+0x1ae0] ;  /* 0x001ae000010d7983 */ /* 0x000ee20000300800 */
[----:B-1----:R-:W-:-:S02]  /*412d0*/  MOV R6, R12 ;  /* 0x0000000c00067202 */ /* 0x002fc40000000f00 */
[----:B------:R-:W3:Y:S01]  /*412e0*/  LDL.LU R12, [R1+0x1adc] ;  /* 0x001adc00010c7983 */ /* 0x000ee20000300800 */
[----:B------:R-:W-:-:S05]  /*412f0*/  MOV R7, R29 ;  /* 0x0000001d00077202 */ /* 0x000fca0000000f00 */
[----:B------:R-:W-:Y:S01]  /*41300*/  STL.64 [R1+0x1ad0], R6 ;  /* 0x001ad00601007387 */ /* 0x000fe20000100a00 */
[----:B------:R0:W-:Y:S03]  /*41310*/  STL.64 [R1+0x1ac8], R4 ;  /* 0x001ac80401007387 */ /* 0x0001e60000100a00 */
[----:B0-----:R-:W4:Y:S01]  /*41320*/  LDL.LU R4, [R1+0xd0] ;  /* 0x0000d00001047983 */ /* 0x001f220000300800 */
[----:B------:R-:W4:Y:S02]  /*41330*/  LDL.LU R5, [R1+0xd4] ;  /* 0x0000d40001057983 */ /* 0x000f240000300800 */
[----:B------:R-:W4:Y:S02]  /*41340*/  LDL.LU R6, [R1+0xd8] ;  /* 0x0000d80001067983 */ /* 0x000f240000300800 */
[----:B------:R-:W4:Y:S01]  /*41350*/  LDL.LU R7, [R1+0xdc] ;  /* 0x0000dc0001077983 */ /* 0x000f220000300800 */
[-C--:B---3--:R-:W-:Y:S01]  /*41360*/  HMMA.16816.F32 R16, R16, R26.reuse, R12 ;  /* 0x0000001a1010723c */ /* 0x088fe2000000180c */
[----:B------:R-:W3:Y:S11]  /*41370*/  LDL.LU R12, [R1+0x1ad8] ;  /* 0x001ad800010c7983 */ /* 0x000ef60000300800 */
[----:B------:R-:W-:Y:S11]  /*41380*/  @!UPT UIADD3 URZ, URZ, URZ, URZ ;  /* 0x0000003f3f3ff290 */ /* 0x000ff6000fffe03f */
[----:B------:R0:W-:Y:S01]  /*41390*/  STL [R1+0x1a8c], R16 ;  /* 0x001a8c1001007387 */ /* 0x0001e20000100800 */
[----:B------:R1:W-:Y:S02]  /*413a0*/  STL [R1+0x1a88], R17 ;  /* 0x001a881101007387 */ /* 0x0003e40000100800 */
[----:B------:R2:W-:Y:S02]  /*413b0*/  STL [R1+0x1a84], R18 ;  /* 0x001a841201007387 */ /* 0x0005e40000100800 */
[----:B------:R4:W-:Y:S01]  /*413c0*/  STL [R1+0x1a70], R19 ;  /* 0x001a701301007387 */ /* 0x0009e20000100800 */
[----:B0-----:R-:W3:Y:S01]  /*413d0*/  LDL.LU R16, [R1+0x100] ;  /* 0x0001000001107983 */ /* 0x001ee20000300800 */
[----:B-1----:R-:W3:Y:S02]  /*413e0*/  LDL.LU R17, [R1+0x104] ;  /* 0x0001040001117983 */ /* 0x002ee40000300800 */
[----:B--2---:R-:W3:Y:S02]  /*413f0*/  LDL.LU R18, [R1+0x108] ;  /* 0x0001080001127983 */ /* 0x004ee40000300800 */
[----:B----4-:R-:W3:Y:S02]  /*41400*/  LDL.LU R19, [R1+0x10c] ;  /* 0x00010c0001137983 */ /* 0x010ee40000300800 */
[-C--:B---3--:R-:W-:Y:S11]  /*41410*/  HMMA.16816.F32 R8, R8, R26.reuse, R16 ;  /* 0x0000001a0808723c */ /* 0x088ff60000001810 */
[----:B------:R-:W-:Y:S11]  /*41420*/  @!UPT UIADD3 URZ, URZ, URZ, URZ ;  /* 0x0000003f3f3ff290 */ /* 0x000ff6000fffe03f */
[----:B------:R-:W-:Y:S01]  /*41430*/  @!UPT UIADD3 URZ, URZ, URZ, URZ ;  /* 0x0000003f3f3ff290 */ /* 0x000fe2000fffe03f */
[----:B------:R0:W-:Y:S01]  /*41440*/  STL.64 [R1], R8 ;  /* 0x0000000801007387 */ /* 0x0001e20000100a00 */
[----:B------:R-:W-:Y:S02]  /*41450*/  IMAD.MOV.U32 R14, RZ, RZ, R8 ;  /* 0x000000ffff0e7224 */ /* 0x000fe400078e0008 */
[----:B------:R1:W-:Y:S01]  /*41460*/  STL.64 [R1+0x8], R10 ;  /* 0x0000080a01007387 */ /* 0x0003e20000100a00 */
[----:B------:R-:W-:Y:S02]  /*41470*/  MOV R15, R9 ;  /* 0x00000009000f7202 */ /* 0x000fe40000000f00 */
[----:B------:R-:W-:Y:S02]  /*41480*/  MOV R19, R10 ;  /* 0x0000000a00137202 */ /* 0x000fe40000000f00 */
[----:B------:R-:W-:Y:S01]  /*41490*/  MOV R29, R11 ;  /* 0x0000000b001d7202 */ /* 0x000fe20000000f00 */
[----:B0-----:R-:W2:Y:S01]  /*414a0*/  LDL.LU R8, [R1+0xf0] ;  /* 0x0000f00001087983 */ /* 0x001ea20000300800 */
[----:B------:R-:W2:Y:S02]  /*414b0*/  LDL.LU R9, [R1+0xf4] ;  /* 0x0000f40001097983 */ /* 0x000ea40000300800 */
[----:B-1----:R-:W2:Y:S02]  /*414c0*/  LDL.LU R10, [R1+0xf8] ;  /* 0x0000f800010a7983 */ /* 0x002ea40000300800 */
[----:B------:R-:W2:Y:S01]  /*414d0*/  LDL.LU R11, [R1+0xfc] ;  /* 0x0000fc00010b7983 */ /* 0x000ea20000300800 */
[----:B------:R-:W-:Y:S01]  /*414e0*/  STL.64 [R1+0x1ac0], R14 ;  /* 0x001ac00e01007387 */ /* 0x000fe20000100a00 */
[----:B------:R0:W-:Y:S03]  /*414f0*/  STL [R1+0x1abc], R12 ;  /* 0x001abc0c01007387 */ /* 0x0001e60000100800 */
[----:B0-----:R-:W3:Y:S01]  /*41500*/  LDL.LU R12, [R1+0xc0] ;  /* 0x0000c000010c7983 */ /* 0x001ee20000300800 */
[----:B------:R-:W3:Y:S02]  /*41510*/  LDL.LU R13, [R1+0xc4] ;  /* 0x0000c400010d7983 */ /* 0x000ee40000300800 */
[----:B------:R-:W3:Y:S02]  /*41520*/  LDL.LU R14, [R1+0xc8] ;  /* 0x0000c800010e7983 */ /* 0x000ee40000300800 */
[----:B------:R-:W3:Y:S01]  /*41530*/  LDL.LU R15, [R1+0xcc] ;  /* 0x0000cc00010f7983 */ /* 0x000ee20000300800 */
[----:B--2---:R-:W-:Y:S01]  /*41540*/  HMMA.16816.F32 R8, R20, R26, R8 ;  /* 0x0000001a1408723c */ /* 0x004fe20000001808 */
[----:B------:R-:W2:Y:S01]  /*41550*/  LDL.LU R20, [R1+0x30] ;  /* 0x0000300001147983 */ /* 0x000ea20000300800 */
[----:B------:R-:W2:Y:S02]  /*41560*/  LDL.LU R21, [R1+0x34] ;  /* 0x0000340001157983 */ /* 0x000ea40000300800 */
[----:B------:R-:W2:Y:S03]  /*41570*/  LDL.LU R22, [R1+0x38] ;  /* 0x0000380001167983 */ /* 0x000ea60000300800 */
[----:B------:R-:W-:-:S07]  /*41580*/  MOV R23, R25 ;  /* 0x0000001900177202 */ /* 0x000fce0000000f00 */
[----:B--2---:R-:W-:Y:S01]  /*41590*/  HMMA.16816.F32 R20, R20, R26, R4 ;  /* 0x0000001a1414723c */ /* 0x004fe20000001804 */
[----:B------:R-:W3:Y:S01]  /*415a0*/  LDL.LU.64 R6, [R1+0x1ad0] ;  /* 0x001ad00001067983 */ /* 0x000ee20000300a00 */
[----:B------:R-:W3:Y:S01]  /*415b0*/  LDL.LU.64 R4, [R1+0x1ac8] ;  /* 0x001ac80001047983 */ /* 0x000ee20000300a00 */
[----:B------:R-:W-:Y:S02]  /*415c0*/  FMNMX R2, R2, R3, !PT ;  /* 0x0000000302027209 */ /* 0x000fe40007800000 */
[----:B------:R-:W-:-:S03]  /*415d0*/  FMNMX R0, R0, R24, !PT ;  /* 0x0000001800007209 */ /* 0x000fc60007800000 */
[----:B------:R-:W0:Y:S11]  /*415e0*/  SHFL.BFLY PT, R3, R2, 0x1, 0x1f ;  /* 0x0c201f0002037f89 */ /* 0x000e3600000e0000 */
[----:B------:R-:W-:Y:S04]  /*415f0*/  @!UPT UIADD3 URZ, URZ, URZ, URZ ;  /* 0x0000003f3f3ff290 */ /* 0x000fe8000fffe03f */
[----:B------:R1:W-:Y:S04]  /*41600*/  STL [R1+0x1a9c], R20 ;  /* 0x001a9c1401007387 */ /* 0x0003e80000100800 */
[----:B-1----:R-:W2:Y:S01]  /*41610*/  LDL R20, [R1+0x1c] ;  /* 0x00001c0001147983 */ /* 0x002ea20000100800 */
[----:B------:R1:W-:Y:S03]  /*41620*/  STL [R1+0x1a98], R21 ;  /* 0x001a981501007387 */ /* 0x0003e60000100800 */
[----:B-1----:R-:W4:Y:S01]  /*41630*/  LDL R21, [R1+0x18] ;  /* 0x0000180001157983 */ /* 0x002f220000100800 */
[----:B------:R1:W-:Y:S03]  /*41640*/  STL [R1+0x1a94], R22 ;  /* 0x001a941601007387 */ /* 0x0003e60000100800 */
[----:B-1----:R-:W2:Y:S01]  /*41650*/  LDL R22, [R1+0x10] ;  /* 0x0000100001167983 */ /* 0x002ea20000100800 */
[----:B------:R1:W-:Y:S01]  /*41660*/  STL [R1+0x1a90], R23 ;  /* 0x001a901701007387 */ /* 0x0003e20000100800 */
[----:B0-----:R-:W-:-:S02]  /*41670*/  FMNMX R2, R2, R3, !PT ;  /* 0x0000000302027209 */ /* 0x001fc40007800000 */
[----:B-1----:R-:W2:Y:S01]  /*41680*/  LDL R23, [R1+0x14] ;  /* 0x0000140001177983 */ /* 0x002ea20000100800 */
[----:B---3--:R-:W-:Y:S03]  /*41690*/  HMMA.16816.F32 R24, R4, R26, R12 ;  /* 0x0000001a0418723c */ /* 0x008fe6000000180c */
[----:B------:R-:W3:Y:S01]  /*416a0*/  LDL.LU.64 R14, [R1+0x1ac0] ;  /* 0x001ac000010e7983 */ /* 0x000ee20000300a00 */
[----:B------:R-:W3:Y:S02]  /*416b0*/  LDL.LU R12, [R1+0x1abc] ;  /* 0x001abc00010c7983 */ /* 0x000ee40000300800 */
[----:B------:R-:W3:Y:S02]  /*416c0*/  LDL R16, [R1+0x60] ;  /* 0x0000600001107983 */ /* 0x000ee40000100800 */
[----:B------:R-:W3:Y:S01]  /*416d0*/  LDL R18, [R1+0x64] ;  /* 0x0000640001127983 */ /* 0x000ee20000100800 */
[----:B------:R-:W3:Y:S04]  /*416e0*/  LDL R7, [R1+0x68] ;  /* 0x0000680001077983 */ /* 0x000ee80000100800 */
[----:B------:R-:W3:Y:S04]  /*416f0*/  LDL R17, [R1+0x6c] ;  /* 0x00006c0001117983 */ /* 0x000ee80000100800 */
[----:B------:R-:W3:Y:S04]  /*41700*/  LDL R5, [R1+0x20] ;  /* 0x0000200001057983 */ /* 0x000ee80000100800 */
[----:B------:R-:W3:Y:S04]  /*41710*/  LDL R6, [R1+0x24] ;  /* 0x0000240001067983 */ /* 0x000ee80000100800 */
[----:B------:R-:W3:Y:S04]  /*41720*/  LDL R4, [R1+0x28] ;  /* 0x0000280001047983 */ /* 0x000ee80000100800 */
[----:B------:R0:W-:Y:S04]  /*41730*/  STL [R1+0x1aa8], R25 ;  /* 0x001aa81901007387 */ /* 0x0001e80000100800 */
[----:B0-----:R-:W3:Y:S01]  /*41740*/  LDL R25, [R1+0x4c] ;  /* 0x00004c0001197983 */ /* 0x001ee20000100800 */
[----:B------:R0:W-:Y:S03]  /*41750*/  STL [R1+0x1aa4], R26 ;  /* 0x001aa41a01007387 */ /* 0x0001e60000100800 */
[----:B0-----:R-:W3:Y:S01]  /*41760*/  LDL R26, [R1+0x48] ;  /* 0x00004800011a7983 */ /* 0x001ee20000100800 */
[----:B------:R0:W-:Y:S02]  /*41770*/  STL [R1+0x1aa0], R27 ;  /* 0x001aa01b01007387 */ /* 0x0001e40000100800 */
[----:B------:R-:W3:Y:S01]  /*41780*/  LDL R3, [R1+0x40] ;  /* 0x0000400001037983 */ /* 0x000ee20000100800 */
[----:B0-----:R-:W4:Y:S04]  /*41790*/  LDL R27, [R1+0x44] ;  /* 0x00004400011b7983 */ /* 0x001f280000100800 */
[----:B------:R-:W0:Y:S04]  /*417a0*/  SHFL.BFLY PT, R28, R0, 0x1, 0x1f ;  /* 0x0c201f00001c7f89 */ /* 0x000e2800000e0000 */
[----:B------:R-:W1:Y:S01]  /*417b0*/  S2R R13, SR_TID.X ;  /* 0x00000000000d7919 */ /* 0x000e620000002100 */
[----:B0-----:R-:W-:-:S03]  /*417c0*/  FMNMX R0, R0, R28, !PT ;  /* 0x0000001c00007209 */ /* 0x001fc60007800000 */
[----:B------:R-:W0:Y:S01]  /*417d0*/  S2R R28, SR_TID.X ;  /* 0x00000000001c7919 */ /* 0x000e220000002100 */
[----:B-1----:R-:W-:-:S05]  /*417e0*/  IMAD.SHL.U32 R13, R13, 0x2, RZ ;  /* 0x000000020d0d7824 */ /* 0x002fca00078e00ff */
[----:B------:R-:W-:Y:S02]  /*417f0*/  LOP3.LUT R13, R13, 0x38, RZ, 0xc0, !PT ;  /* 0x000000380d0d7812 */ /* 0x000fe400078ec0ff */
[----:B0-----:R-:W-:-:S04]  /*41800*/  SHF.R.U32.HI R28, RZ, 0x3, R28 ;  /* 0x00000003ff1c7819 */ /* 0x001fc8000001161c */
[----:B------:R-:W-:-:S04]  /*41810*/  LOP3.LUT R28, R28, 0x4, RZ, 0xc0, !PT ;  /* 0x000000041c1c7812 */ /* 0x000fc800078ec0ff */
[----:B------:R-:W-:Y:S01]  /*41820*/  IADD3 R28, R13, R28, RZ ;  /* 0x0000001c0d1c7210 */ /* 0x000fe20007ffe0ff */
[----:B--2---:R-:W-:Y:S01]  /*41830*/  FMUL R22, R22, c[0x0][0x188] ;  /* 0x0000620016167a20 */ /* 0x004fe20000400000 */
[----:B------:R-:W2:Y:S04]  /*41840*/  LDL.LU R13, [R1+0x1ab8] ;  /* 0x001ab800010d7983 */ /* 0x000ea80000300800 */
[----:B------:R-:W-:Y:S01]  /*41850*/  @P0 STS [R28+0x40000], R2 ;  /* 0x040000021c000388 */ /* 0x000fe20000000800 */
[----:B------:R0:W-:Y:S02]  /*41860*/  @P0 STS [R28+0x40040], R0 ;  /* 0x040040001c000388 */ /* 0x0001e40000000800 */
[----:B0-----:R-:W-:Y:S02]  /*41870*/  FMUL R28, R23, c[0x0][0x188] ;  /* 0x00006200171c7a20 */ /* 0x001fe40000400000 */
[----:B------:R-:W-:-:S02]  /*41880*/  FMUL R19, R19, c[0x0][0x188] ;  /* 0x0000620013137a20 */ /* 0x000fc40000400000 */
[----:B---3--:R-:W-:Y:S02]  /*41890*/  FMUL R2, R3, c[0x0][0x188] ;  /* 0x0000620003027a20 */ /* 0x008fe40000400000 */
[----:B------:R-:W-:Y:S02]  /*418a0*/  FMUL R3, R26, c[0x0][0x188] ;  /* 0x000062001a037a20 */ /* 0x000fe40000400000 */
[----:B----4-:R-:W-:-:S05]  /*418b0*/  FMUL R0, R27, c[0x0][0x188] ;  /* 0x000062001b007a20 */ /* 0x010fca0000400000 */
[----:B------:R-:W-:Y:S01]  /*418c0*/  FMNMX R0, R2, R0, !PT ;  /* 0x0000000002007209 */ /* 0x000fe20007800000 */
[----:B------:R-:W-:-:S05]  /*418d0*/  FMUL R2, R25, c[0x0][0x188] ;  /* 0x0000620019027a20 */ /* 0x000fca0000400000 */
[----:B------:R-:W-:Y:S01]  /*418e0*/  FMNMX R2, R3, R2, !PT ;  /* 0x0000000203027209 */ /* 0x000fe20007800000 */
[----:B------:R-:W-:Y:S02]  /*418f0*/  FMNMX R3, R22, R28, !PT ;  /* 0x0000001c16037209 */ /* 0x000fe40007800000 */
[----:B------:R-:W-:Y:S02]  /*41900*/  FMUL R22, R21, c[0x0][0x188] ;  /* 0x0000620015167a20 */ /* 0x000fe40000400000 */
[----:B------:R-:W-:Y:S02]  /*41910*/  FMUL R28, R20, c[0x0][0x188] ;  /* 0x00006200141c7a20 */ /* 0x000fe40000400000 */
[----:B------:R-:W-:Y:S02]  /*41920*/  FMUL R20, R14, c[0x0][0x188] ;  /* 0x000062000e147a20 */ /* 0x000fe40000400000 */
[----:B------:R-:W-:Y:S01]  /*41930*/  FMUL R21, R15, c[0x0][0x188] ;  /* 0x000062000f157a20 */ /* 0x000fe20000400000 */
[----:B------:R-:W3:Y:S01]  /*41940*/  LDL.LU R14, [R1+0x1ab4] ;  /* 0x001ab400010e7983 */ /* 0x000ee20000300800 */
[----:B------:R-:W4:Y:S03]  /*41950*/  LDL.LU R15, [R1+0x1ab0] ;  /* 0x001ab000010f7983 */ /* 0x000f260000300800 */
[----:B------:R-:W-:Y:S01]  /*41960*/  FMNMX R25, R20, R21, !PT ;  /* 0x0000001514197209 */ /* 0x000fe20007800000 */
[----:B------:R-:W-:-:S02]  /*41970*/  FMUL R20, R29, c[0x0][0x188] ;  /* 0x000062001d147a20 */ /* 0x000fc40000400000 */
[----:B------:R-:W3:Y:S03]  /*41980*/  LDL.LU R29, [R1+0x1aac] ;  /* 0x001aac00011d7983 */ /* 0x000ee60000300800 */
[----:B------:R-:W-:Y:S02]  /*41990*/  FMNMX R23, R19, R20, !PT ;  /* 0x0000001413177209 */ /* 0x000fe40007800000 */
[----:B------:R-:W4:Y:S04]  /*419a0*/  LDL R20, [R1+0x150] ;  /* 0x0001500001147983 */ /* 0x000f280000100800 */
[----:B------:R-:W4:Y:S01]  /*419b0*/  LDL R19, [R1+0x154] ;  /* 0x0001540001137983 */ /* 0x000f220000100800 */
[----:B------:R-:W-:-:S02]  /*419c0*/  FMUL R16, R16, c[0x0][0x188] ;  /* 0x0000620010107a20 */ /* 0x000fc40000400000 */
[----:B------:R-:W-:Y:S02]  /*419d0*/  FMUL R18, R18, c[0x0][0x188] ;  /* 0x0000620012127a20 */ /* 0x000fe40000400000 */
[----:B------:R-:W-:Y:S02]  /*419e0*/  FMUL R7, R7, c[0x0][0x188] ;  /* 0x0000620007077a20 */ /* 0x000fe40000400000 */
[----:B------:R-:W-:Y:S02]  /*419f0*/  FMUL R17, R17, c[0x0][0x188] ;  /* 0x0000620011117a20 */ /* 0x000fe40000400000 */
[----:B------:R-:W-:Y:S02]  /*41a00*/  FMUL R5, R5, c[0x0][0x188] ;  /* 0x0000620005057a20 */ /* 0x000fe40000400000 */
[----:B------:R-:W-:Y:S01]  /*41a10*/  FMUL R6, R6, c[0x0][0x188] ;  /* 0x0000620006067a20 */ /* 0x000fe20000400000 */
[----:B------:R-:W-:Y:S01]  /*41a20*/  FMNMX R16, R16, R18, !PT ;  /* 0x0000001210107209 */ /* 0x000fe20007800000 */
[----:B------:R-:W-:Y:S01]  /*41a30*/  FMUL R4, R4, c[0x0][0x188] ;  /* 0x0000620004047a20 */ /* 0x000fe20000400000 */
[----:B------:R-:W-:-:S02]  /*41a40*/  FMNMX R17, R7, R17, !PT ;  /* 0x0000001107117209 */ /* 0x000fc40007800000 */
[----:B------:R-:W-:Y:S01]  /*41a50*/  FMNMX R18, R5, R6, !PT ;  /* 0x0000000605127209 */ /* 0x000fe20007800000 */
[----:B------:R-:W-:Y:S01]  /*41a60*/  FMUL R5, R12, c[0x0][0x188] ;  /* 0x000062000c057a20 */ /* 0x000fe20000400000 */
[----:B------:R0:W-:Y:S01]  /*41a70*/  STL [R1+0x1a44], R12 ;  /* 0x001a440c01007387 */ /* 0x0001e20000100800 */
[----:B------:R-:W-:Y:S01]  /*41a80*/  FMNMX R28, R22, R28, !PT ;  /* 0x0000001c161c7209 */ /* 0x000fe20007800000 */
[----:B--2---:R-:W-:Y:S02]  /*41a90*/  FMUL R6, R13, c[0x0][0x188] ;  /* 0x000062000d067a20 */ /* 0x004fe40000400000 */
[----:B------:R-:W-:Y:S02]  /*41aa0*/  STL [R1+0x1a38], R13 ;  /* 0x001a380d01007387 */ /* 0x000fe40000100800 */
[----:B------:R-:W1:Y:S02]  /*41ab0*/  SHFL.BFLY PT, R13, R0, 0x2, 0x1f ;  /* 0x0c401f00000d7f89 */ /* 0x000e6400000e0000 */
[----:B---3--:R-:W-:Y:S01]  /*41ac0*/  FMUL R7, R29, c[0x0][0x188] ;  /* 0x000062001d077a20 */ /* 0x008fe20000400000 */
[----:B------:R-:W-:Y:S01]  /*41ad0*/  FMNMX R29, R5, R6, !PT ;  /* 0x00000006051d7209 */ /* 0x000fe20007800000 */
[----:B------:R-:W-:Y:S01]  /*41ae0*/  FMUL R5, R8, c[0x0][0x188] ;  /* 0x0000620008057a20 */ /* 0x000fe20000400000 */
[----:B------:R-:W2:Y:S02]  /*41af0*/  SHFL.BFLY PT, R6, R2, 0x2, 0x1f ;  /* 0x0c401f0002067f89 */ /* 0x000ea400000e0000 */
[----:B------:R-:W-:Y:S01]  /*41b00*/  FMNMX R4, R4, R7, !PT ;  /* 0x0000000704047209 */ /* 0x000fe20007800000 */
[----:B------:R-:W-:-:S05]  /*41b10*/  FMUL R7, R9, c[0x0][0x188] ;  /* 0x0000620009077a20 */ /* 0x000fca0000400000 */
[----:B------:R-:W-:Y:S02]  /*41b20*/  FMNMX R22, R5, R7, !PT ;  /* 0x0000000705167209 */ /* 0x000fe40007800000 */
[----:B------:R-:W3:Y:S01]  /*41b30*/  SHFL.BFLY PT, R7, R3, 0x2, 0x1f ;  /* 0x0c401f0003077f89 */ /* 0x000ee200000e0000 */
[----:B0-----:R-:W-:Y:S02]  /*41b40*/  FMUL R12, R14, c[0x0][0x188] ;  /* 0x000062000e0c7a20 */ /* 0x001fe40000400000 */
[----:B----4-:R-:W-:Y:S01]  /*41b50*/  FMUL R21, R15, c[0x0][0x188] ;  /* 0x000062000f157a20 */ /* 0x010fe20000400000 */
[----:B------:R0:W-:Y:S01]  /*41b60*/  STL [R1+0x1a3c], R14 ;  /* 0x001a3c0e01007387 */ /* 0x0001e20000100800 */
[----:B------:R-:W-:Y:S02]  /*41b70*/  STL [R1+0x1a34], R15 ;  /* 0x001a340f01007387 */ /* 0x000fe40000100800 */
[----:B------:R4:W-:Y:S02]  /*41b80*/  STL [R1+0x1a40], R8 ;  /* 0x001a400801007387 */ /* 0x0009e40000100800 */
[----:B------:R1:W-:Y:S01]  /*41b90*/  STL [R1+0x1a48], R9 ;  /* 0x001a480901007387 */ /* 0x0003e20000100800 */
[----:B------:R-:W-:Y:S01]  /*41ba0*/  FMNMX R27, R12, R21, !PT ;  /* 0x000000150c1b7209 */ /* 0x000fe20007800000 */
[----:B------:R-:W-:-:S02]  /*41bb0*/  FMUL R12, R10, c[0x0][0x188] ;  /* 0x000062000a0c7a20 */ /* 0x000fc40000400000 */
[----:B0-----:R-:W-:Y:S02]  /*41bc0*/  FMUL R14, R11, c[0x0][0x188] ;  /* 0x000062000b0e7a20 */ /* 0x001fe40000400000 */
[----:B----4-:R-:W-:Y:S02]  /*41bd0*/  FMUL R8, R20, c[0x0][0x188] ;  /* 0x0000620014087a20 */ /* 0x010fe40000400000 */
[----:B-1----:R-:W-:Y:S01]  /*41be0*/  FMUL R9, R19, c[0x0][0x188] ;  /* 0x0000620013097a20 */ /* 0x002fe20000400000 */
[----:B------:R-:W-:Y:S01]  /*41bf0*/  FMNMX R20, R12, R14, !PT ;  /* 0x0000000e0c147209 */ /* 0x000fe20007800000 */
[----:B------:R-:W0:Y:S03]  /*41c00*/  SHFL.BFLY PT, R5, R28, 0x2, 0x1f ;  /* 0x0c401f001c057f89 */ /* 0x000e2600000e0000 */
[----:B------:R-:W-:Y:S01]  /*41c10*/  FMNMX R12, R8, R9, !PT ;  /* 0x00000009080c7209 */ /* 0x000fe20007800000 */
[----:B------:R-:W-:Y:S01]  /*41c20*/  FMNMX R9, R0, R13, !PT ;  /* 0x0000000d00097209 */ /* 0x000fe20007800000 */
[----:B--2---:R-:W-:Y:S01]  /*41c30*/  FMNMX R13, R2, R6, !PT ;  /* 0x00000006020d7209 */ /* 0x004fe20007800000 */
[----:B------:R-:W-:Y:S01]  /*41c40*/  STL [R1+0x1a4c], R10 ;  /* 0x001a4c0a01007387 */ /* 0x000fe20000100800 */
[----:B------:R-:W-:Y:S03]  /*41c50*/  STL [R1+0x1a50], R11 ;  /* 0x001a500b01007387 */ /* 0x000fe60000100800 */
[----:B------:R-:W1:Y:S01]  /*41c60*/  SHFL.BFLY PT, R0, R23, 0x2, 0x1f ;  /* 0x0c401f0017007f89 */ /* 0x000e6200000e0000 */
[----:B------:R-:W2:Y:S03]  /*41c70*/  SHFL.BFLY PT, R11, R17, 0x2, 0x1f ;  /* 0x0c401f00110b7f89 */ /* 0x000ea600000e0000 */
[----:B------:R-:W4:Y:S01]  /*41c80*/  SHFL.BFLY PT, R19, R12, 0x2, 0x1f ;  /* 0x0c401f000c137f89 */ /* 0x000f2200000e0000 */
[----:B------:R-:W4:Y:S01]  /*41c90*/  SHFL.BFLY PT, R10, R18, 0x2, 0x1f ;  /* 0x0c401f00120a7f89 */ /* 0x000f2200000e0000 */
[----:B---3--:R-:W-:-:S02]  /*41ca0*/  FMNMX R7, R3, R7, !PT ;  /* 0x0000000703077209 */ /* 0x008fc40007800000 */
[----:B------:R-:W3:Y:S04]  /*41cb0*/  SHFL.BFLY PT, R14, R13, 0x1, 0x1f ;  /* 0x0c201f000d0e7f89 */ /* 0x000ee800000e0000 */
[----:B------:R-:W3:Y:S04]  /*41cc0*/  SHFL.BFLY PT, R3, R29, 0x2, 0x1f ;  /* 0x0c401f001d037f89 */ /* 0x000ee800000e0000 */
[----:B------:R-:W3:Y:S04]  /*41cd0*/  SHFL.BFLY PT, R8, R25, 0x2, 0x1f ;  /* 0x0c401f0019087f89 */ /* 0x000ee800000e0000 */
[----:B------:R-:W3:Y:S04]  /*41ce0*/  SHFL.BFLY PT, R6, R4, 0x2, 0x1f ;  /* 0x0c401f0004067f89 */ /* 0x000ee800000e0000 */
[----:B------:R-:W3:Y:S04]  /*41cf0*/  SHFL.BFLY PT, R2, R16, 0x2, 0x1f ;  /* 0x0c401f0010027f89 */ /* 0x000ee800000e0000 */
[----:B------:R-:W3:Y:S04]  /*41d00*/  SHFL.BFLY PT, R26, R22, 0x2, 0x1f ;  /* 0x0c401f00161a7f89 */ /* 0x000ee800000e0000 */
[----:B------:R-:W3:Y:S04]  /*41d10*/  SHFL.BFLY PT, R21, R20, 0x2, 0x1f ;  /* 0x0c401f0014157f89 */ /* 0x000ee800000e0000 */
[----:B------:R-:W3:Y:S01]  /*41d20*/  SHFL.BFLY PT, R15, R9, 0x1, 0x1f ;  /* 0x0c201f00090f7f89 */ /* 0x000ee200000e0000 */
[----:B0-----:R-:W-:-:S03]  /*41d30*/  FMNMX R5, R28, R5, !PT ;  /* 0x000000051c057209 */ /* 0x001fc60007800000 */
[----:B------:R-:W0:Y:S01]  /*41d40*/  SHFL.BFLY PT, R28, R27, 0x2, 0x1f ;  /* 0x0c401f001b1c7f89 */ /* 0x000e2200000e0000 */
[----:B-1----:R-:W-:Y:S02]  /*41d50*/  FMNMX R23, R23, R0, !PT ;  /* 0x0000000017177209 */ /* 0x002fe40007800000 */
[----:B--2---:R-:W-:Y:S02]  /*41d60*/  FMNMX R17, R17, R11, !PT ;  /* 0x0000000b11117209 */ /* 0x004fe40007800000 */
[----:B----4-:R-:W-:Y:S02]  /*41d70*/  FMNMX R0, R12, R19, !PT ;  /* 0x000000130c007209 */ /* 0x010fe40007800000 */
[----:B------:R-:W-:Y:S01]  /*41d80*/  FMNMX R18, R18, R10, !PT ;  /* 0x0000000a12127209 */ /* 0x000fe20007800000 */
[----:B------:R-:W1:Y:S01]  /*41d90*/  SHFL.BFLY PT, R11, R7, 0x1, 0x1f ;  /* 0x0c201f00070b7f89 */ /* 0x000e6200000e0000 */
[----:B---3--:R-:W-:Y:S02]  /*41da0*/  FMNMX R19, R13, R14, !PT ;  /* 0x0000000e0d137209 */ /* 0x008fe40007800000 */
[----:B------:R-:W-:Y:S01]  /*41db0*/  FMNMX R10, R29, R3, !PT ;  /* 0x000000031d0a7209 */ /* 0x000fe20007800000 */
[----:B------:R-:W2:Y:S01]  /*41dc0*/  S2R R13, SR_TID.X ;  /* 0x00000000000d7919 */ /* 0x000ea20000002100 */
[----:B------:R-:W3:Y:S01]  /*41dd0*/  S2R R29, SR_TID.X ;  /* 0x00000000001d7919 */ /* 0x000ee20000002100 */
[----:B------:R-:W-:-:S02]  /*41de0*/  FMNMX R8, R25, R8, !PT ;  /* 0x0000000819087209 */ /* 0x000fc40007800000 */
[----:B------:R-:W-:Y:S02]  /*41df0*/  FMNMX R4, R4, R6, !PT ;  /* 0x0000000604047209 */ /* 0x000fe40007800000 */
[----:B------:R-:W-:Y:S01]  /*41e00*/  FMNMX R16, R16, R2, !PT ;  /* 0x0000000210107209 */ /* 0x000fe20007800000 */
[----:B------:R-:W3:Y:S04]  /*41e10*/  SHFL.BFLY PT, R6, R5, 0x1, 0x1f ;  /* 0x0c201f0005067f89 */ /* 0x000ee800000e0000 */
[----:B------:R-:W3:Y:S01]  /*41e20*/  SHFL.BFLY PT, R12, R8, 0x1, 0x1f ;  /* 0x0c201f00080c7f89 */ /* 0x000ee200000e0000 */
[----:B------:R-:W-:Y:S02]  /*41e30*/  FMNMX R3, R22, R26, !PT ;  /* 0x0000001a16037209 */ /* 0x000fe40007800000 */
[----:B------:R-:W3:Y:S01]  /*41e40*/  SHFL.BFLY PT, R26, R23, 0x1, 0x1f ;  /* 0x0c201f00171a7f89 */ /* 0x000ee200000e0000 */
[----:B------:R-:W-:-:S02]  /*41e50*/  FMNMX R2, R20, R21, !PT ;  /* 0x0000001514027209 */ /* 0x000fc40007800000 */
[----:B------:R-:W-:Y:S02]  /*41e60*/  FMNMX R9, R9, R15, !PT ;  /* 0x0000000f09097209 */ /* 0x000fe40007800000 */
[----:B0-----:R-:W-:Y:S01]  /*41e70*/  FMNMX R28, R27, R28, !PT ;  /* 0x0000001c1b1c7209 */ /* 0x001fe20007800000 */
[----:B------:R-:W-:Y:S04]  /*41e80*/  SHFL.BFLY PT, R20, R17, 0x1, 0x1f ;  /* 0x0c201f0011147f89 */ /* 0x000fe800000e0000 */
[----:B------:R-:W0:Y:S04]  /*41e90*/  SHFL.BFLY PT, R27, R16, 0x1, 0x1f ;  /* 0x0c201f00101b7f89 */ /* 0x000e2800000e0000 */
[----:B------:R-:W0:Y:S04]  /*41ea0*/  SHFL.BFLY PT, R21, R18, 0x1, 0x1f ;  /* 0x0c201f0012157f89 */ /* 0x000e2800000e0000 */
[----:B------:R-:W0:Y:S04]  /*41eb0*/  SHFL.BFLY PT, R22, R4, 0x1, 0x1f ;  /* 0x0c201f0004167f89 */ /* 0x000e2800000e0000 */
[----:B------:R-:W4:Y:S01]  /*41ec0*/  LDL.LU R25, [R1+0x1aa8] ;  /* 0x001aa80001197983 */ /* 0x000f220000300800 */
[----:B-1----:R-:W-:-:S02]  /*41ed0*/  FMNMX R15, R7, R11, !PT ;  /* 0x0000000b070f7209 */ /* 0x002fc40007800000 */
[----:B--2---:R-:W-:Y:S01]  /*41ee0*/  SHF.L.U32 R11, R13, 0x1, RZ ;  /* 0x000000010d0b7819 */ /* 0x004fe200000006ff */
[----:B---3--:R-:W-:-:S03]  /*41ef0*/  SHF.R.U32.HI R13, RZ, 0x3, R29 ;  /* 0x00000003ff0d7819 */ /* 0x008fc6000001161d */
[----:B------:R-:W-:Y:S02]  /*41f00*/  LOP3.LUT R11, R11, 0x38, RZ, 0xc0, !PT ;  /* 0x000000380b0b7812 */ /* 0x000fe400078ec0ff */
[----:B------:R-:W-:Y:S02]  /*41f10*/  LOP3.LUT R13, R13, 0x4, RZ, 0xc0, !PT ;  /* 0x000000040d0d7812 */ /* 0x000fe400078ec0ff */
[----:B------:R-:W-:Y:S02]  /*41f20*/  FMNMX R14, R5, R6, !PT ;  /* 0x00000006050e7209 */ /* 0x000fe40007800000 */
[----:B------:R-:W-:Y:S01]  /*41f30*/  IADD3 R13, R11, R13, RZ ;  /* 0x0000000d0b0d7210 */ /* 0x000fe20007ffe0ff */
[----:B------:R-:W1:Y:S01]  /*41f40*/  SHFL.BFLY PT, R5, R10, 0x1, 0x1f ;  /* 0x0c201f000a057f89 */ /* 0x000e6200000e0000 */
[----:B------:R-:W-:-:S03]  /*41f50*/  FMNMX R8, R8, R12, !PT ;  /* 0x0000000c08087209 */ /* 0x000fc60007800000 */
[----:B------:R-:W-:Y:S04]  /*41f60*/  STL [R1+0x1a68], R29 ;  /* 0x001a681d01007387 */ /* 0x000fe80000100800 */
[----:B------:R2:W-:Y:S01]  /*41f70*/  @P0 STS [R13+0x40080], R9 ;  /* 0x040080090d000388 */ /* 0x0005e20000000800 */
[----:B------:R-:W3:Y:S02]  /*41f80*/  LDL R12, [R1+0x15c] ;  /* 0x00015c00010c7983 */ /* 0x000ee40000100800 */
[----:B------:R0:W-:Y:S01]  /*41f90*/  @P0 STS [R13+0x400c0], R19 ;  /* 0x0400c0130d000388 */ /* 0x0001e20000000800 */
[----:B------:R-:W1:Y:S01]  /*41fa0*/  SHFL.BFLY PT, R6, R28, 0x1, 0x1f ;  /* 0x0c201f001c067f89 */ /* 0x000e6200000e0000 */
[----:B------:R0:W-:Y:S03]  /*41fb0*/  @P0 STS [R13+0x40100], R15 ;  /* 0x0401000f0d000388 */ /* 0x0001e60000000800 */
[----:B------:R-:W1:Y:S01]  /*41fc0*/  SHFL.BFLY PT, R7, R3, 0x1, 0x1f ;  /* 0x0c201f0003077f89 */ /* 0x000e6200000e0000 */
[----:B------:R0:W-:Y:S02]  /*41fd0*/  @P0 STS [R13+0x40140], R14 ;  /* 0x0401400e0d000388 */ /* 0x0001e40000000800 */
[----:B------:R0:W-:Y:S01]  /*41fe0*/  @P0 STS [R13+0x40180], R8 ;  /* 0x040180080d000388 */ /* 0x0001e20000000800 */
[----:B--2---:R-:W2:Y:S04]  /*41ff0*/  LDL R9, [R1+0x158] ;  /* 0x0001580001097983 */ /* 0x004ea80000100800 */
[----:B0-----:R-:W4:Y:S04]  /*42000*/  LDL R19, [R1+0xbc] ;  /* 0x0000bc0001137983 */ /* 0x001f280000100800 */
[----:B------:R-:W4:Y:S01]  /*42010*/  LDL R15, [R1+0xb4] ;  /* 0x0000b400010f7983 */ /* 0x000f220000100800 */
[----:B------:R-:W-:-:S02]  /*42020*/  FMNMX R23, R23, R26, !PT ;  /* 0x0000001a17177209 */ /* 0x000fc40007800000 */
[----:B------:R-:W-:Y:S01]  /*42030*/  FMNMX R16, R16, R27, !PT ;  /* 0x0000001b10107209 */ /* 0x000fe20007800000 */
[----:B------:R-:W4:Y:S04]  /*42040*/  LDL R14, [R1+0xb8] ;  /* 0x0000b800010e7983 */ /* 0x000f280000100800 */
[----:B------:R-:W4:Y:S01]  /*42050*/  LDL R8, [R1+0xb0] ;  /* 0x0000b00001087983 */ /* 0x000f220000100800 */
[----:B------:R-:W4:Y:S02]  /*42060*/  LDL.LU R26, [R1+0x1aa4] ;  /* 0x001aa400011a7983 */ /* 0x000f240000300800 */
[----:B------:R-:W4:Y:S01]  /*42070*/  LDL.LU R27, [R1+0x1aa0] ;  /* 0x001aa000011b7983 */ /* 0x000f220000300800 */
[----:B------:R-:W-:Y:S02]  /*42080*/  FMNMX R17, R17, R20, !PT ;  /* 0x0000001411117209 */ /* 0x000fe40007800000 */
[----:B------:R-:W-:Y:S01]  /*42090*/  FMNMX R18, R18, R21, !PT ;  /* 0x0000001512127209 */ /* 0x000fe20007800000 */
[----:B------:R-:W4:Y:S01]  /*420a0*/  LDL.LU R20, [R1+0x1a9c] ;  /* 0x001a9c0001147983 */ /* 0x000f220000300800 */
[----:B------:R-:W4:Y:S01]  /*420b0*/  LDL.LU R21, [R1+0x1a98] ;  /* 0x001a980001157983 */ /* 0x000f220000300800 */
[----:B------:R-:W-:-:S02]  /*420c0*/  FMNMX R4, R4, R22, !PT ;  /* 0x0000001604047209 */ /* 0x000fc40007800000 */
[----:B------:R0:W-:Y:S04]  /*420d0*/  @P0 STS [R13+0x401c0], R23 ;  /* 0x0401c0170d000388 */ /* 0x0001e80000000800 */
[----:B------:R-:W4:Y:S01]  /*420e0*/  LDL.LU R22, [R1+0x1a94] ;  /* 0x001a940001167983 */ /* 0x000f220000300800 */
[----:B------:R1:W-:Y:S02]  /*420f0*/  @P0 STS [R13+0x40200], R16 ;  /* 0x040200100d000388 */ /* 0x0003e40000000800 */
[----:B------:R1:W-:Y:S02]  /*42100*/  @P0 STS [R13+0x40240], R17 ;  /* 0x040240110d000388 */ /* 0x0003e40000000800 */
[----:B------:R1:W-:Y:S01]  /*42110*/  @P0 STS [R13+0x40280], R18 ;  /* 0x040280120d000388 */ /* 0x0003e20000000800 */
[----:B------:R1:W-:Y:S04]  /*42120*/  @P0 STS [R13+0x402c0], R4 ;  /* 0x0402c0040d000388 */ /* 0x0003e80000000800 */
[----:B0-----:R-:W4:Y:S01]  /*42130*/  LDL.LU R23, [R1+0x1a90] ;  /* 0x001a900001177983 */ /* 0x001f220000300800 */
[----:B-1----:R-:W4:Y:S03]  /*42140*/  LDL.LU R16, [R1+0x1a8c] ;  /* 0x001a8c0001107983 */ /* 0x002f260000300800 */
[----:B------:R-:W4:Y:S04]  /*42150*/  LDL.LU R17, [R1+0x1a88] ;  /* 0x001a880001117983 */ /* 0x000f280000300800 */
[----:B------:R-:W4:Y:S01]  /*42160*/  LDL.LU R18, [R1+0x1a84] ;  /* 0x001a840001127983 */ /* 0x000f220000300800 */
[----:B------:R-:W4:Y:S01]  /*42170*/  LDL.LU R4, [R1+0x1a80] ;  /* 0x001a800001047983 */ /* 0x000f220000300800 */
[----:B------:R-:W-:-:S02]  /*42180*/  FMNMX R10, R10, R5, !PT ;  /* 0x000000050a0a7209 */ /* 0x000fc40007800000 */
[----:B------:R-:W4:Y:S01]  /*42190*/  LDL.LU R5, [R1+0x1a7c] ;  /* 0x001a7c0001057983 */ /* 0x000f220000300800 */
[----:B------:R-:W-:Y:S02]  /*421a0*/  FMNMX R28, R28, R6, !PT ;  /* 0x000000061c1c7209 */ /* 0x000fe40007800000 */
[----:B------:R-:W4:Y:S01]  /*421b0*/  LDL.LU R6, [R1+0x1a78] ;  /* 0x001a780001067983 */ /* 0x000f220000300800 */
[----:B------:R-:W-:Y:S02]  /*421c0*/  FMNMX R3, R3, R7, !PT ;  /* 0x0000000703037209 */ /* 0x000fe40007800000 */
[----:B------:R-:W4:Y:S04]  /*421d0*/  LDL.LU R7, [R1+0x1a74] ;  /* 0x001a740001077983 */ /* 0x000f280000300800 */
[----:B------:R-:W0:Y:S04]  /*421e0*/  SHFL.BFLY PT, R29, R2, 0x1, 0x1f ;  /* 0x0c201f00021d7f89 */ /* 0x000e2800000e0000 */
[----:B------:R-:W1:Y:S04]  /*421f0*/  SHFL.BFLY PT, R11, R0, 0x1, 0x1f ;  /* 0x0c201f00000b7f89 */ /* 0x000e6800000e0000 */
[----:B------:R0:W-:Y:S01]  /*42200*/  @P0 STS [R13+0x40300], R10 ;  /* 0x0403000a0d000388 */ /* 0x0001e20000000800 */
[----:B------:R-:W-:Y:S02]  /*42210*/  @P0 STS [R13+0x40340], R28 ;  /* 0x0403401c0d000388 */ /* 0x000fe40000000800 */
[----:B------:R-:W-:Y:S02]  /*42220*/  @P0 STS [R13+0x40380], R3 ;  /* 0x040380030d000388 */ /* 0x000fe40000000800 */
[----:B------:R-:W-:Y:S01]  /*42230*/  STL [R1+0x1a6c], R13 ;  /* 0x001a6c0d01007387 */ /* 0x000fe20000100800 */
[----:B0-----:R-:W4:Y:S01]  /*42240*/  LDL R10, [R1+0x148] ;  /* 0x00014800010a7983 */ /* 0x001f220000100800 */
[----:B------:R-:W-:-:S02]  /*42250*/  FMNMX R2, R2, R29, !PT ;  /* 0x0000001d02027209 */ /* 0x000fc40007800000 */
[----:B-1----:R-:W-:Y:S01]  /*42260*/  FMNMX R0, R0, R11, !PT ;  /* 0x0000000b00007209 */ /* 0x002fe20007800000 */
[----:B------:R-:W4:Y:S04]  /*42270*/  LDL R29, [R1+0xa0] ;  /* 0x0000a000011d7983 */ /* 0x000f280000100800 */
[----:B------:R-:W-:Y:S01]  /*42280*/  @P0 STS [R13+0x403c0], R2 ;  /* 0x0403c0020d000388 */ /* 0x000fe20000000800 */
[----:B------:R0:W-:Y:S03]  /*42290*/  @P0 STS [R13+0x40400], R0 ;  /* 0x040400000d000388 */ /* 0x0001e60000000800 */
[----:B------:R-:W4:Y:S04]  /*422a0*/  LDL R11, [R1+0xa4] ;  /* 0x0000a400010b7983 */ /* 0x000f280000100800 */
[----:B0-----:R-:W4:Y:S01]  /*422b0*/  LDL R13, [R1+0x144] ;  /* 0x00014400010d7983 */ /* 0x001f220000100800 */
[----:B---3--:R-:W-:-:S03]  /*422c0*/  FMUL R0, R12, c[0x0][0x188] ;  /* 0x000062000c007a20 */ /* 0x008fc60000400000 */
[----:B------:R-:W3:Y:S01]  /*422d0*/  LDL R12, [R1+0x14c] ;  /* 0x00014c00010c7983 */ /* 0x000ee20000100800 */
[----:B--2---:R-:W-:Y:S02]  /*422e0*/  FMUL R2, R9, c[0x0][0x188] ;  /* 0x0000620009027a20 */ /* 0x004fe40000400000 */
[----:B----4-:R-:W-:Y:S01]  /*422f0*/  FMUL R28, R19, c[0x0][0x188] ;  /* 0x00006200131c7a20 */ /* 0x010fe20000400000 */
[----:B------:R-:W2:Y:S02]  /*42300*/  LDL R9, [R1+0xa8] ;  /* 0x0000a80001097983 */ /* 0x000ea40000100800 */
[----:B------:R-:W-:Y:S01]  /*42310*/  FMNMX R0, R2, R0, !PT ;  /* 0x0000000002007209 */ /* 0x000fe20007800000 */
[----:B------:R-:W-:Y:S02]  /*42320*/  FMUL R2, R15, c[0x0][0x188] ;  /* 0x000062000f027a20 */ /* 0x000fe40000400000 */
[----:B------:R-:W-:Y:S02]  /*42330*/  FMUL R3, R8, c[0x0][0x188] ;  /* 0x0000620008037a20 */ /* 0x000fe40000400000 */
[----:B------:R-:W-:-:S03]  /*42340*/  FMUL R8, R14, c[0x0][0x188] ;  /* 0x000062000e087a20 */ /* 0x000fc60000400000 */
[----:B------:R-:W-:Y:S02]  /*42350*/  FMNMX R2, R3, R2, !PT ;  /* 0x0000000203027209 */ /* 0x000fe40007800000 */
[----:B------:R-:W-:Y:S02]  /*42360*/  FMNMX R3, R8, R28, !PT ;  /* 0x0000001c08037209 */ /* 0x000fe40007800000 */
[----:B------:R-:W4:Y:S01]  /*42370*/  LDL R8, [R1+0xac] ;  /* 0x0000ac0001087983 */ /* 0x000f220000100800 */
[----:B------:R-:W-:-:S03]  /*42380*/  FMUL R19, R4, c[0x0][0x188] ;  /* 0x0000620004137a20 */ /* 0x000fc60000400000 */
[----:B------:R0:W-:Y:S01]  /*42390*/  STL [R1+0x1a10], R4 ;  /* 0x001a100401007387 */ /* 0x0001e20000100800 */
[----:B------:R-:W-:-:S03]  /*423a0*/  FMUL R28, R5, c[0x0][0x188] ;  /* 0x00006200051c7a20 */ /* 0x000fc60000400000 */
[----:B0-----:R-:W2:Y:S01]  /*423b0*/  LDL R4, [R1+0x140] ;  /* 0x0001400001047983 */ /* 0x001ea20000100800 */
[----:B------:R0:W-:Y:S02]  /*423c0*/  STL [R1+0x1a14], R5 ;  /* 0x001a140501007387 */ /* 0x0001e40000100800 */
[----:B------:R-:W-:Y:S02]  /*423d0*/  STL [R1+0x1a0c], R6 ;  /* 0x001a0c0601007387 */ /* 0x000fe40000100800 */
[----:B------:R1:W-:Y:S01]  /*423e0*/  STL [R1+0x1a08], R7 ;  /* 0x001a080701007387 */ /* 0x0003e20000100800 */
[----:B------:R-:W-:Y:S02]  /*423f0*/  FMNMX R28, R19, R28, !PT ;  /* 0x0000001c131c7209 */ /* 0x000fe40007800000 */
[----:B------:R-:W4:Y:S01]  /*42400*/  LDL.LU R19, [R1+0x1a70] ;  /* 0x001a700001137983 */ /* 0x000f220000300800 */
[----:B------:R-:W-:Y:S02]  /*42410*/  FMUL R14, R6, c[0x0][0x188] ;  /* 0x00006200060e7a20 */ /* 0x000fe40000400000 */
[----:B------:R-:W-:-:S02]  /*42420*/  FMUL R15, R7, c[0x0][0x188] ;  /* 0x00006200070f7a20 */ /* 0x000fc40000400000 */
[----:B------:R-:W-:Y:S03]  /*42430*/  STL [R1+0x1a00], R20 ;  /* 0x001a001401007387 */ /* 0x000fe60000100800 */
[----:B0-----:R-:W-:Y:S01]  /*42440*/  FMNMX R5, R14, R15, !PT ;  /* 0x0000000f0e057209 */ /* 0x001fe20007800000 */
[----:B-1----:R-:W-:Y:S02]  /*42450*/  FMUL R7, R20, c[0x0][0x188] ;  /* 0x0000620014077a20 */ /* 0x002fe40000400000 */
[----:B------:R-:W-:Y:S02]  /*42460*/  FMUL R14, R21, c[0x0][0x188] ;  /* 0x00006200150e7a20 */ /* 0x000fe40000400000 */
[----:B------:R-:W-:Y:S01]  /*42470*/  FMUL R6, R23, c[0x0][0x188] ;  /* 0x0000620017067a20 */ /* 0x000fe20000400000 */
[----:B------:R0:W-:Y:S02]  /*42480*/  STL [R1+0x30], R5 ;  /* 0x0000300501007387 */ /* 0x0001e40000100800 */
[----:B------:R-:W-:Y:S01]  /*42490*/  FMNMX R15, R7, R14, !PT ;  /* 0x0000000e070f7209 */ /* 0x000fe20007800000 */
[----:B0-----:R-:W-:-:S05]  /*424a0*/  FMUL R5, R22, c[0x0][0x188] ;  /* 0x0000620016057a20 */ /* 0x001fca0000400000 */
[----:B------:R-:W-:Y:S01]  /*424b0*/  FMNMX R14, R5, R6, !PT ;  /* 0x00000006050e7209 */ /* 0x000fe20007800000 */
[----:B------:R-:W-:Y:S01]  /*424c0*/  FMUL R7, R13, c[0x0][0x188] ;  /* 0x000062000d077a20 */ /* 0x000fe20000400000 */
[----:B------:R0:W-:Y:S01]  /*424d0*/  STL [R1+0x1a04], R21 ;  /* 0x001a041501007387 */ /* 0x0001e20000100800 */
[----:B------:R-:W-:Y:S02]  /*424e0*/  STL [R1+0x19fc], R22 ;  /* 0x0019fc1601007387 */ /* 0x000fe40000100800 */
[----:B------:R-:W-:Y:S01]  /*424f0*/  STL [R1+0x1a18], R23 ;  /* 0x001a181701007387 */ /* 0x000fe20000100800 */
[----:B0-----:R-:W4:Y:S01]  /*42500*/  LDL.LU R21, [R1+0x30] ;  /* 0x0000300001157983 */ /* 0x001f220000300800 */
[----:B------:R-:W-:Y:S02]  /*42510*/  FMUL R13, R17, c[0x0][0x188] ;  /* 0x00006200110d7a20 */ /* 0x000fe40000400000 */
[----:B------:R-:W-:Y:S02]  /*42520*/  STL [R1+0x19e8], R16 ;  /* 0x0019e81001007387 */ /* 0x000fe40000100800 */
[----:B------:R-:W-:Y:S01]  /*42530*/  STL [R1+0x19e4], R17 ;  /* 0x0019e41101007387 */ /* 0x000fe20000100800 */
[----:B------:R-:W-:Y:S01]  /*42540*/  STL [R1+0x19ec], R18 ;  /* 0x0019ec1201007387 */ /* 0x000fe20000100800 */
[----:B---3--:R-:W-:-:S02]  /*42550*/  FMUL R5, R12, c[0x0][0x188] ;  /* 0x000062000c057a20 */ /* 0x008fc40000400000 */
[----:B--2---:R-:W-:Y:S02]  /*42560*/  FMUL R6, R4, c[0x0][0x188] ;  /* 0x0000620004067a20 */ /* 0x004fe40000400000 */
[----:B------:R-:W-:-:S03]  /*42570*/  FMUL R4, R10, c[0x0][0x188] ;  /* 0x000062000a047a20 */ /* 0x000fc60000400000 */
[----:B------:R-:W-:Y:S02]  /*42580*/  FMNMX R12, R6, R7, !PT ;  /* 0x00000007060c7209 */ /* 0x000fe40007800000 */
[----:B------:R-:W-:Y:S01]  /*42590*/  FMNMX R10, R4, R5, !PT ;  /* 0x00000005040a7209 */ /* 0x000fe20007800000 */
[----:B------:R-:W-:Y:S02]  /*425a0*/  FMUL R6, R29, c[0x0][0x188] ;  /* 0x000062001d067a20 */ /* 0x000fe40000400000 */
[----:B------:R-:W-:Y:S02]  /*425b0*/  FMUL R7, R11, c[0x0][0x188] ;  /* 0x000062000b077a20 */ /* 0x000fe40000400000 */
[----:B------:R-:W-:Y:S02]  /*425c0*/  FMUL R4, R9, c[0x0][0x188] ;  /* 0x0000620009047a20 */ /* 0x000fe40000400000 */
[----:B----4-:R-:W-:Y:S01]  /*425d0*/  FMUL R5, R8, c[0x0][0x188] ;  /* 0x0000620008057a20 */ /* 0x010fe20000400000 */
[----:B------:R-:W-:Y:S01]  /*425e0*/  FMNMX R6, R6, R7, !PT ;  /* 0x0000000706067209 */ /* 0x000fe20007800000 */
[----:B------:R-:W-:-:S03]  /*425f0*/  FMUL R7, R19, c[0x0][0x188] ;  /* 0x0000620013077a20 */ /* 0x000fc60000400000 */
[----:B------:R-:W-:Y:S01]  /*42600*/  FMNMX R4, R4, R5, !PT ;  /* 0x0000000504047209 */ /* 0x000fe20007800000 */
[----:B------:R-:W-:-:S05]  /*42610*/  FMUL R5, R18, c[0x0][0x188] ;  /* 0x0000620012057a20 */ /* 0x000fca0000400000 */
[----:B------:R-:W-:Y:S02]  /*42620*/  FMNMX R29, R5, R7, !PT ;  /* 0x00000007051d7209 */ /* 0x000fe40007800000 */
[----:B------:R-:W0:Y:S01]  /*42630*/  SHFL.BFLY PT, R5, R28, 0x2, 0x1f ;  /* 0x0c401f001c057f89 */ /* 0x000e2200000e0000 */
[----:B------:R-:W-:-:S05]  /*42640*/  FMUL R11, R16, c[0x0][0x188] ;  /* 0x00006200100b7a20 */ /* 0x000fca0000400000 */
[----:B------:R-:W-:Y:S02]  /*42650*/  FMNMX R13, R11, R13, !PT ;  /* 0x0000000d0b0d7209 */ /* 0x000fe40007800000 */
[----:B0-----:R-:W-:-:S03]  /*42660*/  FMNMX R5, R28, R5, !PT ;  /* 0x000000051c057209 */ /* 0x001fc60007800000 */
[----:B------:R-:W0:Y:S04]  /*42670*/  SHFL.BFLY PT, R28, R13, 0x2, 0x1f ;  /* 0x0c401f000d1c7f89 */ /* 0x000e2800000e0000 */
[----:B------:R1:W-:Y:S01]  /*42680*/  STL [R1+0x19f0], R19 ;  /* 0x0019f01301007387 */ /* 0x0003e20000100800 */
[----:B------:R-:W-:Y:S02]  /*42690*/  STL [R1+0x19e0], R24 ;  /* 0x0019e01801007387 */ /* 0x000fe40000100800 */
[----:B------:R-:W-:Y:S02]  /*426a0*/  STL [R1+0x19dc], R25 ;  /* 0x0019dc1901007387 */ /* 0x000fe40000100800 */
[----:B------:R-:W-:Y:S01]  /*426b0*/  STL [R1+0x19f4], R26 ;  /* 0x0019f41a01007387 */ /* 0x000fe20000100800 */
[----:B------:R-:W-:Y:S01]  /*426c0*/  STL [R1+0x19f8], R27 ;  /* 0x0019f81b01007387 */ /* 0x000fe20000100800 */
[----:B0-----:R-:W-:-:S03]  /*426d0*/  FMNMX R28, R13, R28, !PT ;  /* 0x0000001c0d1c7209 */ /* 0x001fc60007800000 */
[----:B------:R-:W2:Y:S04]  /*426e0*/  LDL.LU R13, [R1+0x1a6c] ;  /* 0x001a6c00010d7983 */ /* 0x000ea80000300800 */
[----:B------:R-:W0:Y:S04]  /*426f0*/  SHFL.BFLY PT, R9, R0, 0x2, 0x1f ;  /* 0x0c401f0000097f89 */ /* 0x000e2800000e0000 */
[----:B------:R-:W3:Y:S01]  /*42700*/  SHFL.BFLY PT, R8, R2, 0x2, 0x1f ;  /* 0x0c401f0002087f89 */ /* 0x000ee200000e0000 */
[----:B------:R-:W-:Y:S02]  /*42710*/  FMUL R17, R24, c[0x0][0x188] ;  /* 0x0000620018117a20 */ /* 0x000fe40000400000 */
[----:B------:R-:W-:-:S02]  /*42720*/  FMUL R18, R25, c[0x0][0x188] ;  /* 0x0000620019127a20 */ /* 0x000fc40000400000 */
[----:B------:R-:W-:Y:S02]  /*42730*/  FMUL R11, R26, c[0x0][0x188] ;  /* 0x000062001a0b7a20 */ /* 0x000fe40000400000 */
[----:B------:R-:W-:Y:S01]  /*42740*/  FMUL R16, R27, c[0x0][0x188] ;  /* 0x000062001b107a20 */ /* 0x000fe20000400000 */
[----:B------:R-:W4:Y:S01]  /*42750*/  SHFL.BFLY PT, R7, R3, 0x2, 0x1f ;  /* 0x0c401f0003077f89 */ /* 0x000f2200000e0000 */
[----:B------:R-:W-:-:S03]  /*42760*/  FMNMX R22, R17, R18, !PT ;  /* 0x0000001211167209 */ /* 0x000fc60007800000 */
[----:B-1----:R-:W-:Y:S02]  /*42770*/  FMNMX R19, R11, R16, !PT ;  /* 0x000000100b137209 */ /* 0x002fe40007800000 */
[----:B------:R-:W1:Y:S01]  /*42780*/  SHFL.BFLY PT, R11, R10, 0x2, 0x1f ;  /* 0x0c401f000a0b7f89 */ /* 0x000e6200000e0000 */
[----:B0-----:R-:W-:Y:S01]  /*42790*/  FMNMX R17, R0, R9, !PT ;  /* 0x0000000900117209 */ /* 0x001fe20007800000 */
[----:B---3--:R-:W-:Y:S02]  /*427a0*/  FMNMX R9, R2, R8, !PT ;  /* 0x0000000802097209 */ /* 0x008fe40007800000 */
[----:B------:R-:W0:Y:S04]  /*427b0*/  SHFL.BFLY PT, R8, R6, 0x2, 0x1f ;  /* 0x0c401f0006087f89 */ /* 0x000e2800000e0000 */
[----:B------:R-:W3:Y:S04]  /*427c0*/  SHFL.BFLY PT, R16, R21, 0x2, 0x1f ;  /* 0x0c401f0015107f89 */ /* 0x000ee800000e0000 */
[----:B------:R-:W3:Y:S01]  /*427d0*/  SHFL.BFLY PT, R0, R15, 0x2, 0x1f ;  /* 0x0c401f000f007f89 */ /* 0x000ee200000e0000 */
[----:B----4-:R-:W-:-:S03]  /*427e0*/  FMNMX R7, R3, R7, !PT ;  /* 0x0000000703077209 */ /* 0x010fc60007800000 */
[----:B------:R-:W4:Y:S01]  /*427f0*/  SHFL.BFLY PT, R2, R14, 0x2, 0x1f ;  /* 0x0c401f000e027f89 */ /* 0x000f2200000e0000 */
[----:B------:R-:W4:Y:S03]  /*42800*/  SHFL.BFLY PT, R3, R4, 0x2, 0x1f ;  /* 0x0c401f0004037f89 */ /* 0x000f2600000e0000 */
[----:B------:R-:W4:Y:S04]  /*42810*/  SHFL.BFLY PT, R23, R22, 0x2, 0x1f ;  /* 0x0c401f0016177f89 */ /* 0x000f2800000e0000 */
[----:B------:R-:W4:Y:S01]  /*42820*/  SHFL.BFLY PT, R20, R19, 0x2, 0x1f ;  /* 0x0c401f0013147f89 */ /* 0x000f2200000e0000 */
[----:B-1----:R-:W-:-:S03]  /*42830*/  FMNMX R11, R10, R11, !PT ;  /* 0x0000000b0a0b7209 */ /* 0x002fc60007800000 */
[----:B------:R-:W1:Y:S04]  /*42840*/  SHFL.BFLY PT, R25, R12, 0x2, 0x1f ;  /* 0x0c401f000c197f89 */ /* 0x000e6800000e0000 */
[----:B------:R-:W1:Y:S01]  /*42850*/  SHFL.BFLY PT, R18, R17, 0x1, 0x1f ;  /* 0x0c201f0011127f89 */ /* 0x000e6200000e0000 */
[----:B0-----:R-:W-:-:S03]  /*42860*/  FMNMX R10, R6, R8, !PT ;  /* 0x00000008060a7209 */ /* 0x001fc60007800000 */
[----:B------:R-:W0:Y:S01]  /*42870*/  SHFL.BFLY PT, R6, R5, 0x1, 0x1f ;  /* 0x0c201f0005067f89 */ /* 0x000e2200000e0000 */
[----:B---3--:R-:W-:-:S03]  /*42880*/  FMNMX R21, R21, R16, !PT ;  /* 0x0000001015157209 */ /* 0x008fc60007800000 */
[----:B------:R-:W3:Y:S01]  /*42890*/  SHFL.BFLY PT, R24, R29, 0x2, 0x1f ;  /* 0x0c401f001d187f89 */ /* 0x000ee200000e0000 */
[----:B------:R-:W-:Y:S01]  /*428a0*/  FMNMX R15, R15, R0, !PT ;  /* 0x000000000f0f7209 */ /* 0x000fe20007800000 */
[----:B------:R-:W3:Y:S01]  /*428b0*/  SHFL.BFLY PT, R16, R9, 0x1, 0x1f ;  /* 0x0c201f0009107f89 */ /* 0x000ee200000e0000 */
[----:B----4-:R-:W-:Y:S02]  /*428c0*/  FMNMX R14, R14, R2, !PT ;  /* 0x000000020e0e7209 */ /* 0x010fe40007800000 */
[----:B------:R-:W-:Y:S01]  /*428d0*/  FMNMX R4, R4, R3, !PT ;  /* 0x0000000304047209 */ /* 0x000fe20007800000 */
[----:B------:R-:W4:Y:S01]  /*428e0*/  SHFL.BFLY PT, R8, R7, 0x1, 0x1f ;  /* 0x0c201f0007087f89 */ /* 0x000f2200000e0000 */
[----:B------:R-:W-:Y:S02]  /*428f0*/  FMNMX R2, R22, R23, !PT ;  /* 0x0000001716027209 */ /* 0x000fe40007800000 */
[----:B------:R-:W-:Y:S01]  /*42900*/  FMNMX R0, R19, R20, !PT ;  /* 0x0000001413007209 */ /* 0x000fe20007800000 */
[----:B------:R-:W4:Y:S04]  /*42910*/  SHFL.BFLY PT, R26, R21, 0x1, 0x1f ;  /* 0x0c201f00151a7f89 */ /* 0x000f2800000e0000 */
[----:B------:R-:W4:Y:S04]  /*42920*/  SHFL.BFLY PT, R20, R15, 0x1, 0x1f ;  /* 0x0c201f000f147f89 */ /* 0x000f2800000e0000 */
[----:B------:R-:W4:Y:S01]  /*42930*/  SHFL.BFLY PT, R19, R14, 0x1, 0x1f ;  /* 0x0c201f000e137f89 */ /* 0x000f2200000e0000 */
[----:B-1----:R-:W-:Y:S01]  /*42940*/  FMNMX R12, R12, R25, !PT ;  /* 0x000000190c0c7209 */ /* 0x002fe20007800000 */
[----:B------:R-:W-:Y:S01]  /*42950*/  FMNMX R25, R17, R18, !PT ;  /* 0x0000001211197209 */ /* 0x000fe20007800000 */
[----:B0-----:R-:W-:-:S02]  /*42960*/  FMNMX R22, R5, R6, !PT ;  /* 0x0000000605167209 */ /* 0x001fc40007800000 */
[----:B------:R-:W0:Y:S04]  /*42970*/  SHFL.BFLY PT, R5, R4, 0x1, 0x1f ;  /* 0x0c201f0004057f89 */ /* 0x000e2800000e0000 */
[----:B------:R-:W1:Y:S01]  /*42980*/  SHFL.BFLY PT, R18, R12, 0x1, 0x1f ;  /* 0x0c201f000c127f89 */ /* 0x000e6200000e0000 */
[----:B---3--:R-:W-:Y:S01]  /*42990*/  FMNMX R3, R29, R24, !PT ;  /* 0x000000181d037209 */ /* 0x008fe20007800000 */
[----:B------:R-:W-:Y:S02]  /*429a0*/  FMNMX R24, R9, R16, !PT ;  /* 0x0000001009187209 */ /* 0x000fe40007800000 */
[----:B------:R-:W3:Y:S01]  /*429b0*/  LDL.LU R29, [R1+0x1a68] ;  /* 0x001a6800011d7983 */ /* 0x000ee20000300800 */
[----:B----4-:R-:W-:Y:S02]  /*429c0*/  FMNMX R23, R7, R8, !PT ;  /* 0x0000000807177209 */ /* 0x010fe40007800000 */
[----:B------:R-:W-:-:S02]  /*429d0*/  FMNMX R21, R21, R26, !PT ;  /* 0x0000001a15157209 */ /* 0x000fc40007800000 */
[----:B------:R-:W-:Y:S02]  /*429e0*/  FMNMX R15, R15, R20, !PT ;  /* 0x000000140f0f7209 */ /* 0x000fe40007800000 */
[----:B------:R-:W-:Y:S02]  /*429f0*/  FMNMX R14, R14, R19, !PT ;  /* 0x000000130e0e7209 */ /* 0x000fe40007800000 */
[----:B0-----:R-:W-:Y:S02]  /*42a00*/  FMNMX R4, R4, R5, !PT ;  /* 0x0000000504047209 */ /* 0x001fe40007800000 */
[----:B------:R-:W4:Y:S01]  /*42a10*/  LDL R5, [R1+0x748] ;  /* 0x0007480001057983 */ /* 0x000f220000100800 */
[----:B-1----:R-:W-:-:S03]  /*42a20*/  FMNMX R12, R12, R18, !PT ;  /* 0x000000120c0c7209 */ /* 0x002fc60007800000 */
[----:B------:R-:W0:Y:S04]  /*42a30*/  SHFL.BFLY PT, R8, R3, 0x1, 0x1f ;  /* 0x0c201f0003087f89 */ /* 0x000e2800000e0000 */
[----:B------:R-:W1:Y:S04]  /*42a40*/  SHFL.BFLY PT, R7, R2, 0x1, 0x1f ;  /* 0x0c201f0002077f89 */ /* 0x000e6800000e0000 */
[----:B------:R-:W1:Y:S01]  /*42a50*/  SHFL.BFLY PT, R9, R28, 0x1, 0x1f ;  /* 0x0c201f001c097f89 */ /* 0x000e6200000e0000 */
[----:B0-----:R-:W-:Y:S02]  /*42a60*/  FMNMX R3, R3, R8, !PT ;  /* 0x0000000803037209 */ /* 0x001fe40007800000 */
[----:B-1----:R-:W-:-:S02]  /*42a70*/  FMNMX R2, R2, R7, !PT ;  /* 0x0000000702027209 */ /* 0x002fc40007800000 */
[----:B------:R-:W-:Y:S01]  /*42a80*/  FMNMX R28, R28, R9, !PT ;  /* 0x000000091c1c7209 */ /* 0x000fe20007800000 */
[----:B------:R-:W0:Y:S04]  /*42a90*/  SHFL.BFLY PT, R17, R11, 0x1, 0x1f ;  /* 0x0c201f000b117f89 */ /* 0x000e2800000e0000 */
[----:B------:R-:W1:Y:S04]  /*42aa0*/  SHFL.BFLY PT, R16, R10, 0x1, 0x1f ;  /* 0x0c201f000a107f89 */ /* 0x000e6800000e0000 */
[----:B------:R-:W1:Y:S01]  /*42ab0*/  SHFL.BFLY PT, R6, R0, 0x1, 0x1f ;  /* 0x0c201f0000067f89 */ /* 0x000e6200000e0000 */
[----:B0-----:R-:W-:-:S02]  /*42ac0*/  FMNMX R11, R11, R17, !PT ;  /* 0x000000110b0b7209 */ /* 0x001fc40007800000 */
[----:B-1----:R-:W-:Y:S02]  /*42ad0*/  FMNMX R10, R10, R16, !PT ;  /* 0x000000100a0a7209 */ /* 0x002fe40007800000 */
[----:B------:R-:W-:Y:S01]  /*42ae0*/  FMNMX R0, R0, R6, !PT ;  /* 0x0000000600007209 */ /* 0x000fe20007800000 */
[----:B--2---:R-:W-:Y:S01]  /*42af0*/  @P0 STS [R13+0x40440], R25 ;  /* 0x040440190d000388 */ /* 0x004fe20000000800 */
[----:B------:R-:W-:Y:S02]  /*42b00*/  @P0 STS [R13+0x40480], R24 ;  /* 0x040480180d000388 */ /* 0x000fe40000000800 */
[----:B------:R-:W-:Y:S02]  /*42b10*/  @P0 STS [R13+0x404c0], R23 ;  /* 0x0404c0170d000388 */ /* 0x000fe40000000800 */
[----:B------:R-:W-:Y:S01]  /*42b20*/  @P0 STS [R13+0x40500], R22 ;  /* 0x040500160d000388 */ /* 0x000fe20000000800 */
[----:B------:R-:W-:Y:S01]  /*42b30*/  @P0 STS [R13+0x40540], R21 ;  /* 0x040540150d000388 */ /* 0x000fe20000000800 */
[----:B------:R-:W-:Y:S02]  /*42b40*/  @P0 STS [R13+0x40580], R15 ;  /* 0x0405800f0d000388 */ /* 0x000fe40000000800 */
[----:B------:R0:W-:Y:S02]  /*42b50*/  @P0 STS [R13+0x405c0], R14 ;  /* 0x0405c00e0d000388 */ /* 0x0001e40000000800 */
[----:B------:R1:W-:Y:S01]  /*42b60*/  @P0 STS [R13+0x40600], R12 ;  /* 0x0406000c0d000388 */ /* 0x0003e20000000800 */
[----:B0-----:R-:W2:Y:S01]  /*42b70*/  LDL.LU R14, [R1+0x70] ;  /* 0x00007000010e7983 */ /* 0x001ea20000300800 */
[----:B-1----:R-:W3:Y:S02]  /*42b80*/  LDL.LU R12, [R1+0x74] ;  /* 0x00007400010c7983 */ /* 0x002ee40000300800 */
[----:B------:R-:W3:Y:S02]  /*42b90*/  LDL R8, [R1+0x74c] ;  /* 0x00074c0001087983 */ /* 0x000ee40000100800 */
[----:B------:R-:W3:Y:S01]  /*42ba0*/  LDL.LU R7, [R1+0x78] ;  /* 0x0000780001077983 */ /* 0x000ee20000300800 */
[----:B------:R-:W3:Y:S04]  /*42bb0*/  LDL.LU R9, [R1+0x7c] ;  /* 0x00007c0001097983 */ /* 0x000ee80000300800 */
[----:B------:R0:W-:Y:S01]  /*42bc0*/  @P0 STS [R13+0x40640], R11 ;  /* 0x0406400b0d000388 */ /* 0x0001e20000000800 */
[----:B------:R1:W-:Y:S02]  /*42bd0*/  @P0 STS [R13+0x40680], R10 ;  /* 0x0406800a0d000388 */ /* 0x0003e40000000800 */
[----:B------:R-:W-:Y:S01]  /*42be0*/  @P0 STS [R13+0x406c0], R4 ;  /* 0x0406c0040d000388 */ /* 0x000fe20000000800 */
[----:B------:R-:W1:Y:S01]  /*42bf0*/  S2R R15, SR_TID.X ;  /* 0x00000000000f7919 */ /* 0x000e620000002100 */
[----:B------:R-:W-:Y:S02]  /*42c00*/  @P0 STS [R13+0x40700], R28 ;  /* 0x0407001c0d000388 */ /* 0x000fe40000000800 */
[----:B------:R-:W-:Y:S02]  /*42c10*/  @P0 STS [R13+0x40740], R3 ;  /* 0x040740030d000388 */ /* 0x000fe40000000800 */
[----:B------:R-:W-:Y:S01]  /*42c20*/  @P0 STS [R13+0x40780], R2 ;  /* 0x040780020d000388 */ /* 0x000fe20000000800 */
[----:B------:R-:W-:Y:S01]  /*42c30*/  @P0 STS [R13+0x407c0], R0 ;  /* 0x0407c0000d000388 */ /* 0x000fe20000000800 */
[----:B------:R-:W-:Y:S06]  /*42c40*/  BAR.SYNC.DEFER_BLOCKING 0x0 ;  /* 0x0000000000007b1d */ /* 0x000fec0000010000 */
[----:B------:R-:W3:Y:S01]  /*42c50*/  LDL R6, [R1+0x750] ;  /* 0x0007500001067983 */ /* 0x000ee20000100800 */
[----:B0-----:R-:W3:Y:S01]  /*42c60*/  LDL.LU R11, [R1+0x40] ;  /* 0x00004000010b7983 */ /* 0x001ee20000300800 */
[----:B-1----:R-:W-:-:S05]  /*42c70*/  LOP3.LUT R10, R15, 0xff, RZ, 0xc0, !PT ;  /* 0x000000ff0f0a7812 */ /* 0x002fca00078ec0ff */
[----:B------:R-:W0:Y:S04]  /*42c80*/  LDS R2, [R10.X4+0x40000] ;  /* 0x040000000a027984 */ /* 0x000e280000004800 */
[----:B------:R-:W1:Y:S04]  /*42c90*/  LDS R0, [R10.X4+0x40400] ;  /* 0x040400000a007984 */ /* 0x000e680000004800 */
[----:B0-----:R-:W0:Y:S04]  /*42ca0*/  SHFL.BFLY PT, R3, R2, 0x1, 0x1f ;  /* 0x0c201f0002037f89 */ /* 0x001e2800000e0000 */
[----:B-1----:R-:W1:Y:S01]  /*42cb0*/  SHFL.BFLY PT, R28, R0, 0x1, 0x1f ;  /* 0x0c201f00001c7f89 */ /* 0x002e6200000e0000 */
[----:B------:R-:W-:-:S02]  /*42cc0*/  SHF.L.U32 R4, R15, 0x1, RZ ;  /* 0x000000010f047819 */ /* 0x000fc400000006ff */
[----:B0-----:R-:W-:Y:S02]  /*42cd0*/  FMNMX R2, R2, R3, !PT ;  /* 0x0000000302027209 */ /* 0x001fe40007800000 */
[----:B-1----:R-:W-:-:S03]  /*42ce0*/  FMNMX R0, R0, R28, !PT ;  /* 0x0000001c00007209 */ /* 0x002fc60007800000 */
[----:B------:R-:W-:Y:S02]  /*42cf0*/  @!P1 STS [R10.X4+0x40000], R2 ;  /* 0x040000020a009388 */ /* 0x000fe40000004800 */
[----:B------:R-:W-:Y:S02]  /*42d00*/  @!P1 STS [R10.X4+0x40400], R0 ;  /* 0x040400000a009388 */ /* 0x000fe40000004800 */
[----:B------:R-:W-:Y:S01]  /*42d10*/  BAR.SYNC.DEFER_BLOCKING 0x0 ;  /* 0x0000000000007b1d */ /* 0x000fe20000010000 */
[----:B------:R-:W-:-:S05]  /*42d20*/  LOP3.LUT R4, R4, 0x38, RZ, 0xc0, !PT ;  /* 0x0000003804047812 */ /* 0x000fca00078ec0ff */
[----:B------:R-:W4:Y:S04]  /*42d30*/  LDS R0, [R4+0x40000] ;  /* 0x0400000004007984 */ /* 0x000f280000000800 */
[----:B------:R-:W-:Y:S04]  /*42d40*/  LDS R28, [R4+0x400c0] ;  /* 0x0400c000041c7984 */ /* 0x000fe80000000800 */
[----:B------:R-:W-:Y:S04]  /*42d50*/  LDS R21, [R4+0x40380] ;  /* 0x0403800004157984 */ /* 0x000fe80000000800 */
[----:B------:R-:W-:Y:S04]  /*42d60*/  LDS R20, [R4+0x403c0] ;  /* 0x0403c00004147984 */ /* 0x000fe80000000800 */
[----:B------:R-:W-:Y:S01]  /*42d70*/  LDS R23, [R4+0x40440] ;  /* 0x0404400004177984 */ /* 0x000fe20000000800 */
[----:B----4-:R-:W-:-:S03]  /*42d80*/  FMNMX R3, R0, R5, !PT ;  /* 0x0000000500037209 */ /* 0x010fc60007800000 */
[----:B------:R-:W4:Y:S02]  /*42d90*/  LDL.LU R5, [R1+0x44] ;  /* 0x0000440001057983 */ /* 0x000f240000300800 */
[----:B------:R-:W-:Y:S02]  /*42da0*/  STL [R1+0xab8], R3 ;  /* 0x000ab80301007387 */ /* 0x000fe40000100800 */
[----:B------:R-:W4:Y:S02]  /*42db0*/  LDL.LU R15, [R1+0x48] ;  /* 0x00004800010f7983 */ /* 0x000f240000300800 */
[----:B--2---:R-:W-:Y:S02]  /*42dc0*/  FFMA R0, R14, c[0x0][0x188], -R3 ;  /* 0x000062000e007a23 */ /* 0x004fe40000000803 */
[----:B------:R-:W2:Y:S02]  /*42dd0*/  LDL.LU R14, [R1+0x4c] ;  /* 0x00004c00010e7983 */ /* 0x000ea40000300800 */
[----:B------:R-:W-:-:S02]  /*42de0*/  FMUL R2, R0, 1.4426950216293334961 ;  /* 0x3fb8aa3b00027820 */ /* 0x000fc40000400000 */
[----:B---3--:R-:W-:Y:S02]  /*42df0*/  FFMA R0, R12, c[0x0][0x188], -R3 ;  /* 0x000062000c007a23 */ /* 0x008fe40000000803 */
[----:B------:R-:W-:Y:S01]  /*42e00*/  LDS R3, [R4+0x40080] ;  /* 0x0400800004037984 */ /* 0x000fe20000000800 */
[----:B------:R0:W1:Y:S01]  /*42e10*/  MUFU.EX2 R10, R2 ;  /* 0x00000002000a7308 */ /* 0x0000620000000800 */
[----:B------:R-:W-:-:S07]  /*42e20*/  FMUL R0, R0, 1.4426950216293334961 ;  /* 0x3fb8aa3b00007820 */ /* 0x000fce0000400000 */
[----:B------:R-:W3:Y:S01]  /*42e30*/  MUFU.EX2 R12, R0 ;  /* 0x00000000000c7308 */ /* 0x000ee20000000800 */
[----:B0-----:R-:W0:Y:S04]  /*42e40*/  LDS R2, [R4+0x40040] ;  /* 0x0400400004027984 */ /* 0x001e280000000800 */
[----:B-1----:R1:W-:Y:S01]  /*42e50*/  STL [R1+0xbb8], R10 ;  /* 0x000bb80a01007387 */ /* 0x0023e20000100800 */
[----:B---3--:R3:W-:Y:S02]  /*42e60*/  STL [R1+0xbb4], R12 ;  /* 0x000bb40c01007387 */ /* 0x0087e40000100800 */
[----:B------:R-:W-:Y:S02]  /*42e70*/  FADD R0, R10, R12 ;  /* 0x0000000c0a007221 */ /* 0x000fe40000000000 */
[----:B-1----:R-:W2:Y:S01]  /*42e80*/  LDL R10, [R1+0x75c] ;  /* 0x00075c00010a7983 */ /* 0x002ea20000100800 */
[----:B---3--:R-:W3:Y:S01]  /*42e90*/  LDL.LU R12, [R1+0x10] ;  /* 0x00001000010c7983 */ /* 0x008ee20000300800 */
[----:B0-----:R-:W-:-:S02]  /*42ea0*/  FMNMX R16, R2, R8, !PT ;  /* 0x0000000802107209 */ /* 0x001fc40007800000 */
[----:B------:R-:W0:Y:S01]  /*42eb0*/  SHFL.BFLY PT, R17, R0, 0x2, 0x1f ;  /* 0x0c401f0000117f89 */ /* 0x000e2200000e0000 */
[----:B------:R-:W-:-:S03]  /*42ec0*/  FMNMX R6, R3, R6, !PT ;  /* 0x0000000603067209 */ /* 0x000fc60007800000 */
[----:B------:R-:W-:Y:S01]  /*42ed0*/  LDS R8, [R4+0x40100] ;  /* 0x0401000004087984 */ /* 0x000fe20000000800 */
[----:B------:R-:W-:-:S03]  /*42ee0*/  FFMA R2, R7, c[0x0][0x188], -R16 ;  /* 0x0000620007027a23 */ /* 0x000fc60000000810 */
[----:B------:R-:W-:Y:S01]  /*42ef0*/  STL [R1+0xab4], R16 ;  /* 0x000ab41001007387 */ /* 0x000fe20000100800 */
[----:B------:R-:W-:Y:S02]  /*42f00*/  FMUL R7, R2, 1.4426950216293334961 ;  /* 0x3fb8aa3b02077820 */ /* 0x000fe40000400000 */
[----:B------:R-:W-:Y:S02]  /*42f10*/  FFMA R2, R9, c[0x0][0x188], -R16 ;  /* 0x0000620009027a23 */ /* 0x000fe40000000810 */
[----:B------:R-:W3:Y:S02]  /*42f20*/  LDL R9, [R1+0x768] ;  /* 0x0007680001097983 */ /* 0x000ee40000100800 */
[----:B------:R-:W-:Y:S02]  /*42f30*/  FMUL R3, R2, 1.4426950216293334961 ;  /* 0x3fb8aa3b02037820 */ /* 0x000fe40000400000 */
[----:B------:R-:W-:Y:S02]  /*42f40*/  FFMA R2, R11, c[0x0][0x188], -R6 ;  /* 0x000062000b027a23 */ /* 0x000fe40000000806 */
[----:B------:R1:W-:Y:S01]  /*42f50*/  MUFU.EX2 R11, R3 ;  /* 0x00000003000b7308 */ /* 0x0003e20000000800 */
[----:B0-----:R-:W-:-:S07]  /*42f60*/  FADD R0, R0, R17 ;  /* 0x0000001100007221 */ /* 0x001fce0000000000 */
[----:B------:R-:W0:Y:S01]  /*42f70*/  MUFU.EX2 R7, R7 ;  /* 0x0000000700077308 */ /* 0x000e220000000800 */
[----:B-1----:R-:W1:Y:S04]  /*42f80*/  SHFL.BFLY PT, R3, R0, 0x1, 0x1f ;  /* 0x0c201f0000037f89 */ /* 0x002e6800000e0000 */
[----:B------:R0:W-:Y:S04]  /*42f90*/  STL [R1+0xab0], R6 ;  /* 0x000ab00601007387 */ /* 0x0001e80000100800 */
[----:B0-----:R-:W-:Y:S01]  /*42fa0*/  STL [R1+0xbb0], R7 ;  /* 0x000bb00701007387 */ /* 0x001fe20000100800 */
[----:B------:R-:W-:Y:S01]  /*42fb0*/  STL [R1+0xbac], R11 ;  /* 0x000bac0b01007387 */ /* 0x000fe20000100800 */
[----:B--2---:R-:W-:Y:S01]  /*42fc0*/  FMNMX R10, R28, R10, !PT ;  /* 0x0000000a1c0a7209 */ /* 0x004fe20007800000 */
[----:B------:R-:W-:-:S02]  /*42fd0*/  FMUL R28, R2, 1.4426950216293334961 ;  /* 0x3fb8aa3b021c7820 */ /* 0x000fc40000400000 */
[----:B----4-:R-:W-:Y:S02]  /*42fe0*/  FFMA R2, R5, c[0x0][0x188], -R6 ;  /* 0x0000620005027a23 */ /* 0x010fe40000000806 */
[----:B------:R0:W2:Y:S02]  /*42ff0*/  MUFU.EX2 R5, R28 ;  /* 0x0000001c00057308 */ /* 0x0000a40000000800 */
[----:B0-----:R-:W-:Y:S02]  /*43000*/  FMUL R28, R2, 1.4426950216293334961 ;  /* 0x3fb8aa3b021c7820 */ /* 0x001fe40000400000 */
[----:B------:R-:W-:Y:S01]  /*43010*/  FFMA R2, R15, c[0x0][0x188], -R10 ;  /* 0x000062000f027a23 */ /* 0x000fe2000000080a */
[----:B------:R0:W-:Y:S04]  /*43020*/  STL [R1+0xaac], R10 ;  /* 0x000aac0a01007387 */ /* 0x0001e80000100800 */
[----:B------:R-:W-:Y:S01]  /*43030*/  LDS R15, [R4+0x40340] ;  /* 0x04034000040f7984 */ /* 0x000fe20000000800 */
[----:B------:R4:W1:Y:S02]  /*43040*/  MUFU.EX2 R6, R28 ;  /* 0x0000001c00067308 */ /* 0x0008640000000800 */
[----:B----4-:R-:W-:-:S02]  /*43050*/  FMUL R28, R2, 1.4426950216293334961 ;  /* 0x3fb8aa3b021c7820 */ /* 0x010fc40000400000 */
[----:B------:R-:W-:Y:S01]  /*43060*/  FFMA R2, R14, c[0x0][0x188], -R10 ;  /* 0x000062000e027a23 */ /* 0x000fe2000000080a */
[----:B--2---:R-:W-:Y:S04]  /*43070*/  STL [R1+0xba8], R5 ;  /* 0x000ba80501007387 */ /* 0x004fe80000100800 */
[----:B------:R-:W-:Y:S01]  /*43080*/  LDS R14, [R4+0x40300] ;  /* 0x04030000040e7984 */ /* 0x000fe20000000800 */
[----:B------:R-:W-:Y:S01]  /*43090*/  FMUL R2, R2, 1.4426950216293334961 ;  /* 0x3fb8aa3b02027820 */ /* 0x000fe20000400000 */
[----:B0-----:R1:W0:Y:S02]  /*430a0*/  MUFU.EX2 R10, R28 ;  /* 0x0000001c000a7308 */ /* 0x0012240000000800 */
[----:B-1----:R-:W-:-:S06]  /*430b0*/  FADD R28, R0, R3 ;  /* 0x00000003001c7221 */ /* 0x002fcc0000000000 */
[----:B------:R1:W2:Y:S01]  /*430c0*/  MUFU.EX2 R0, R2 ;  /* 0x0000000200007308 */ /* 0x0002a20000000800 */
[----:B---3--:R-:W-:Y:S01]  /*430d0*/  FMNMX R8, R8, R9, !PT ;  /* 0x0000000908087209 */ /* 0x008fe20007800000 */
[----:B------:R-:W-:Y:S01]  /*430e0*/  STL [R1+0xba4], R6 ;  /* 0x000ba40601007387 */ /* 0x000fe20000100800 */
[----:B0-----:R-:W-:Y:S03]  /*430f0*/  STL [R1+0xba0], R10 ;  /* 0x000ba00a01007387 */ /* 0x001fe60000100800 */
[----:B------:R-:W-:Y:S04]  /*43100*/  LDS R10, [R4+0x40200] ;  /* 0x04020000040a7984 */ /* 0x000fe80000000800 */
[----:B------:R-:W-:Y:S04]  /*43110*/  LDS R9, [R4+0x40180] ;  /* 0x0401800004097984 */ /* 0x000fe80000000800 */
[----:B------:R-:W-:Y:S04]  /*43120*/  STL [R1+0xaa8], R8 ;  /* 0x000aa80801007387 */ /* 0x000fe80000100800 */
[----:B-1----:R-:W0:Y:S04]  /*43130*/  LDS R2, [R4+0x40140] ;  /* 0x0401400004027984 */ /* 0x002e280000000800 */
[----:B--2---:R-:W-:Y:S02]  /*43140*/  STL [R1+0xb9c], R0 ;  /* 0x000b9c0001007387 */ /* 0x004fe40000100800 */
[----:B------:R-:W1:Y:S04]  /*43150*/  LDS R0, [R4+0x401c0] ;  /* 0x0401c00004007984 */ /* 0x000e680000000800 */
[----:B------:R-:W-:-:S02]  /*43160*/  FFMA R3, R12, c[0x0][0x188], -R8 ;  /* 0x000062000c037a23 */ /* 0x000fc40000000808 */
[----:B------:R-:W2:Y:S04]  /*43170*/  LDS R12, [R4+0x40280] ;  /* 0x04028000040c7984 */ /* 0x000ea80000000800 */
[----:B------:R-:W-:Y:S04]  /*43180*/  LDS R8, [R4+0x402c0] ;  /* 0x0402c00004087984 */ /* 0x000fe80000000800 */
[----:B0-----:R0:W-:Y:S01]  /*43190*/  STL [R1+0x10], R2 ;  /* 0x0000100201007387 */ /* 0x0011e20000100800 */
[----:B------:R-:W-:Y:S03]  /*431a0*/  STL [R1+0x1a64], R10 ;  /* 0x001a640a01007387 */ /* 0x000fe60000100800 */
[----:B-1----:R-:W-:Y:S02]  /*431b0*/  STL [R1+0x3c], R0 ;  /* 0x00003c0001007387 */ /* 0x002fe40000100800 */
[----:B------:R-:W1:Y:S04]  /*431c0*/  LDS R0, [R4+0x40240] ;  /* 0x0402400004007984 */ /* 0x000e680000000800 */
[----:B--2---:R-:W-:Y:S02]  /*431d0*/  STL [R1+0x1a54], R12 ;  /* 0x001a540c01007387 */ /* 0x004fe40000100800 */
[----:B0-----:R-:W-:-:S02]  /*431e0*/  FADD R2, R7, R11 ;  /* 0x0000000b07027221 */ /* 0x001fc40000000000 */
[----:B------:R-:W0:Y:S04]  /*431f0*/  LDS R7, [R4+0x40400] ;  /* 0x0404000004077984 */ /* 0x000e280000000800 */
[----:B-1----:R1:W-:Y:S02]  /*43200*/  STL [R1+0x44], R0 ;  /* 0x0000440001007387 */ /* 0x0023e40000100800 */
[----:B-1----:R-:W-:Y:S02]  /*43210*/  FADD R0, R5, R6 ;  /* 0x0000000605007221 */ /* 0x002fe40000000000 */
[----:B------:R-:W1:Y:S04]  /*43220*/  LDS R5, [R4+0x40480] ;  /* 0x0404800004057984 */ /* 0x000e680000000800 */
[----:B------:R-:W-:Y:S01]  /*43230*/  STL [R1+0x1a58], R8 ;  /* 0x001a580801007387 */ /* 0x000fe20000100800 */
[----:B------:R2:W-:Y:S02]  /*43240*/  STL [R1+0x1a5c], R14 ;  /* 0x001a5c0e01007387 */ /* 0x0005e40000100800 */
[----:B------:R-:W-:Y:S02]  /*43250*/  STL [R1+0x1a60], R15 ;  /* 0x001a600f01007387 */ /* 0x000fe40000100800 */
[----:B0-----:R-:W-:Y:S01]  /*43260*/  STL [R1+0x70], R7 ;  /* 0x0000700701007387 */ /* 0x001fe20000100800 */
[----:B------:R-:W-:Y:S04]  /*43270*/  SHFL.BFLY PT, R6, R2, 0x2, 0x1f ;  /* 0x0c401f0002067f89 */ /* 0x000fe800000e0000 */
[----:B-1----:R0:W-:Y:S01]  /*43280*/  STL [R1+0x1a1c], R5 ;  /* 0x001a1c0501007387 */ /* 0x0021e20000100800 */
[----:B--2---:R-:W2:Y:S02]  /*43290*/  LDL.LU R14, [R1+0x14] ;  /* 0x00001400010e7983 */ /* 0x004ea40000300800 */
[----:B------:R-:W3:Y:S02]  /*432a0*/  LDL.LU R11, [R1+0x18] ;  /* 0x00001800010b7983 */ /* 0x000ee40000300800 */
[----:B------:R-:W4:Y:S01]  /*432b0*/  LDL R10, [R1+0x774] ;  /* 0x00077400010a7983 */ /* 0x000f220000100800 */
[----:B------:R-:W2:Y:S01]  /*432c0*/  LDL.LU R8, [R1+0x1c] ;  /* 0x00001c0001087983 */ /* 0x000ea20000300800 */
[----:B------:R-:W2:Y:S02]  /*432d0*/  LDL.LU R12, [R1] ;  /* 0x00000000010c7983 */ /* 0x000ea40000300800 */
[----:B0-----:R-:W-:-:S05]  /*432e0*/  IMAD.SHL.U32 R5, R29, 0x2, RZ ;  /* 0x000000021d057824 */ /* 0x001fca00078e00ff */
[----:B------:R-:W-:-:S05]  /*432f0*/  LOP3.LUT R5, R5, 0x38, RZ, 0xc0, !PT ;  /* 0x0000003805057812 */ /* 0x000fca00078ec0ff */
[----:B------:R-:W0:Y:S04]  /*43300*/  LDS R4, [R5+0x404c0] ;  /* 0x0404c00005047984 */ /* 0x000e280000000800 */
[----:B------:R-:W1:Y:S04]  /*43310*/  LDS R6, [R5+0x40500] ;  /* 0x0405000005067984 */ /* 0x000e680000000800 */
[----:B------:R-:W1:Y:S04]  /*43320*/  LDS R7, [R5+0x40540] ;  /* 0x0405400005077984 */ /* 0x000e680000000800 */
[----:B------:R-:W1:Y:S04]  /*43330*/  LDS R22, [R5+0x40580] ;  /* 0x0405800005167984 */ /* 0x000e680000000800 */
[----:B------:R-:W1:Y:S04]  /*43340*/  LDS R27, [R5+0x405c0] ;  /* 0x0405c000051b7984 */ /* 0x000e680000000800 */
[----:B------:R-:W-:Y:S04]  /*43350*/  LDS R18, [R5+0x40600] ;  /* 0x0406000005127984 */ /* 0x000fe80000000800 */
[----:B------:R-:W-:Y:S04]  /*43360*/  LDS R26, [R5+0x40640] ;  /* 0x04064000051a7984 */ /* 0x000fe80000000800 */
[----:B------:R-:W-:Y:S04]  /*43370*/  LDS R19, [R5+0x40680] ;  /* 0x0406800005137984 */ /* 0x000fe80000000800 */
[----:B------:R-:W-:Y:S04]  /*43380*/  LDS R16, [R5+0x406c0] ;  /* 0x0406c00005107984 */ /* 0x000fe80000000800 */
[----:B------:R-:W-:Y:S04]  /*43390*/  LDS R17, [R5+0x40700] ;  /* 0x0407000005117984 */ /* 0x000fe80000000800 */
[----:B------:R-:W-:Y:S04]  /*433a0*/  LDS R24, [R5+0x40740] ;  /* 0x0407400005187984 */ /* 0x000fe80000000800 */
[----:B------:R-:W-:Y:S04]  /*433b0*/  LDS R25, [R5+0x40780] ;  /* 0x0407800005197984 */ /* 0x000fe80000000800 */
[----:B------:R-:W-:Y:S01]  /*433c0*/  LDS R29, [R5+0x407c0] ;  /* 0x0407c000051d7984 */ /* 0x000fe20000000800 */
[----:B------:R-:W-:Y:S06]  /*433d0*/  BAR.SYNC.DEFER_BLOCKING 0x0 ;  /* 0x0000000000007b1d */ /* 0x000fec0000010000 */
[----:B0-----:R-:W-:Y:S01]  /*433e0*/  STL [R1+0x1a20], R4 ;  /* 0x001a200401007387 */ /* 0x001fe20000100800 */
[----:B-1----:R0:W-:Y:S03]  /*433f0*/  STL [R1+0x1a24], R6 ;  /* 0x001a240601007387 */ /* 0x0021e60000100800 */
[----:B------:R1:W-:Y:S04]  /*43400*/  @P0 STS [R13+0x40000], R28 ;  /* 0x0400001c0d000388 */ /* 0x0003e80000000800 */
[----:B0-----:R-:W2:Y:S01]  /*43410*/  LDL R6, [R1+0xba0] ;  /* 0x000ba00001067983 */ /* 0x001ea20000100800 */
[----:B------:R0:W-:Y:S02]  /*43420*/  STL [R1+0x1a28], R7 ;  /* 0x001a280701007387 */ /* 0x0001e40000100800 */
[----:B-1----:R-:W-:Y:S01]  /*43430*/  FMUL R28, R3, 1.4426950216293334961 ;  /* 0x3fb8aa3b031c7820 */ /* 0x002fe20000400000 */
[----:B0-----:R-:W2:Y:S01]  /*43440*/  LDL.LU R7, [R1+0x10] ;  /* 0x0000100001077983 */ /* 0x001ea20000300800 */
[----:B------:R0:W-:Y:S03]  /*43450*/  STL [R1+0x1a2c], R22 ;  /* 0x001a2c1601007387 */ /* 0x0001e60000100800 */
[----:B0-----:R-:W2:Y:S01]  /*43460*/  LDL R22, [R1+0xb9c] ;  /* 0x000b9c0001167983 */ /* 0x001ea20000100800 */
[----:B------:R0:W-:Y:S02]  /*43470*/  STL [R1+0x1a30], R27 ;  /* 0x001a301b01007387 */ /* 0x0001e40000100800 */
[----:B------:R-:W2:Y:S01]  /*43480*/  LDL R3, [R1+0xaa8] ;  /* 0x000aa80001037983 */ /* 0x000ea20000100800 */
[----:B0-----:R-:W3:Y:S04]  /*43490*/  LDL R27, [R1+0x770] ;  /* 0x00077000011b7983 */ /* 0x001ee80000100800 */
[----:B------:R-:W0:Y:S01]  /*434a0*/  SHFL.BFLY PT, R15, R0, 0x2, 0x1f ;  /* 0x0c401f00000f7f89 */ /* 0x000e2200000e0000 */
[----:B------:R-:W1:Y:S02]  /*434b0*/  SHFL.BFLY PT, R4, R2, 0x2, 0x1f ;  /* 0x0c401f0002047f89 */ /* 0x000e6400000e0000 */
[----:B0-----:R-:W-:-:S02]  /*434c0*/  FADD R0, R0, R15 ;  /* 0x0000000f00007221 */ /* 0x001fc40000000000 */
[----:B-1----:R-:W-:Y:S02]  /*434d0*/  FADD R2, R2, R4 ;  /* 0x0000000402027221 */ /* 0x002fe40000000000 */
[----:B------:R-:W3:Y:S01]  /*434e0*/  LDL.LU R4, [R1+0x3c] ;  /* 0x00003c0001047983 */ /* 0x000ee20000300800 */
[----:B----4-:R-:W-:Y:S01]  /*434f0*/  FMNMX R10, R9, R10, !PT ;  /* 0x0000000a090a7209 */ /* 0x010fe20007800000 */
[----:B--2---:R-:W-:-:S04]  /*43500*/  FFMA R3, R14, c[0x0][0x188], -R3 ;  /* 0x000062000e037a23 */ /* 0x004fc80000000803 */
[----:B------:R-:W-:Y:S01]  /*43510*/  FMUL R3, R3, 1.4426950216293334961 ;  /* 0x3fb8aa3b03037820 */ /* 0x000fe20000400000 */
[----:B---3--:R-:W-:-:S03]  /*43520*/  FMNMX R27, R7, R27, !PT ;  /* 0x0000001b071b7209 */ /* 0x008fc60007800000 */
[----:B------:R0:W-:Y:S08]  /*43530*/  MUFU.EX2 R15, R3 ;  /* 0x00000003000f7308 */ /* 0x0001f00000000800 */
[----:B------:R1:W2:Y:S01]  /*43540*/  MUFU.EX2 R14, R28 ;  /* 0x0000001c000e7308 */ /* 0x0002a20000000800 */
[----:B0-----:R-:W-:-:S04]  /*43550*/  FFMA R3, R11, c[0x0][0x188], -R27 ;  /* 0x000062000b037a23 */ /* 0x001fc8000000081b */
[----:B-1----:R-:W-:Y:S02]  /*43560*/  FMUL R28, R3, 1.4426950216293334961 ;  /* 0x3fb8aa3b031c7820 */ /* 0x002fe40000400000 */
[----:B------:R-:W-:Y:S02]  /*43570*/  FFMA R3, R12, c[0x0][0x188], -R10 ;  /* 0x000062000c037a23 */ /* 0x000fe4000000080a */
[----:B------:R0:W1:Y:S01]  /*43580*/  MUFU.EX2 R12, R28 ;  /* 0x0000001c000c7308 */ /* 0x0000620000000800 */
[----:B------:R-:W-:Y:S01]  /*43590*/  FFMA R8, R8, c[0x0][0x188], -R27 ;  /* 0x0000620008087a23 */ /* 0x000fe2000000081b */
[----:B--2---:R-:W-:Y:S01]  /*435a0*/  STL [R1+0xb98], R14 ;  /* 0x000b980e01007387 */ /* 0x004fe20000100800 */
[----:B------:R2:W-:Y:S02]  /*435b0*/  STL [R1+0xaa4], R27 ;  /* 0x000aa41b01007387 */ /* 0x0005e40000100800 */
[----:B------:R-:W3:Y:S02]  /*435c0*/  LDL.LU R11, [R1+0xc] ;  /* 0x00000c00010b7983 */ /* 0x000ee40000300800 */
[----:B------:R-:W-:Y:S01]  /*435d0*/  FMUL R8, R8, 1.4426950216293334961 ;  /* 0x3fb8aa3b08087820 */ /* 0x000fe20000400000 */
[----:B------:R-:W-:Y:S01]  /*435e0*/  STL [R1+0xb94], R15 ;  /* 0x000b940f01007387 */ /* 0x000fe20000100800 */
[----:B------:R-:W-:Y:S02]  /*435f0*/  STL [R1+0xaa0], R10 ;  /* 0x000aa00a01007387 */ /* 0x000fe40000100800 */
[----:B0-----:R-:W-:-:S02]  /*43600*/  FADD R28, R6, R22 ;  /* 0x00000016061c7221 */ /* 0x001fc40000000000 */
[----:B------:R-:W4:Y:S01]  /*43610*/  LDL R6, [R1+0x77c] ;  /* 0x00077c0001067983 */ /* 0x000f220000100800 */
[----:B--2---:R0:W2:Y:S03]  /*43620*/  MUFU.EX2 R27, R8 ;  /* 0x00000008001b7308 */ /* 0x0040a60000000800 */
[----:B-1----:R-:W-:Y:S01]  /*43630*/  STL [R1+0xb90], R12 ;  /* 0x000b900c01007387 */ /* 0x002fe20000100800 */
[----:B0-----:R-:W-:-:S03]  /*43640*/  FMUL R8, R3, 1.4426950216293334961 ;  /* 0x3fb8aa3b03087820 */ /* 0x001fc60000400000 */
[----:B------:R-:W2:Y:S04]  /*43650*/  LDL.LU R3, [R1+0x4] ;  /* 0x0000040001037983 */ /* 0x000ea80000300800 */
[----:B------:R-:W0:Y:S01]  /*43660*/  SHFL.BFLY PT, R9, R2, 0x1, 0x1f ;  /* 0x0c201f0002097f89 */ /* 0x000e2200000e0000 */
[----:B------:R-:W1:Y:S01]  /*43670*/  MUFU.EX2 R8, R8 ;  /* 0x0000000800087308 */ /* 0x000e620000000800 */
[----:B0-----:R-:W-:Y:S02]  /*43680*/  FADD R2, R2, R9 ;  /* 0x0000000902027221 */ /* 0x001fe40000000000 */
[----:B--2---:R-:W-:Y:S02]  /*43690*/  FFMA R3, R3, c[0x0][0x188], -R10 ;  /* 0x0000620003037a23 */ /* 0x004fe4000000080a */
[----:B------:R-:W2:Y:S02]  /*436a0*/  LDL.LU R10, [R1+0x1a64] ;  /* 0x001a6400010a7983 */ /* 0x000ea40000300800 */
[----:B------:R-:W-:-:S02]  /*436b0*/  FMUL R3, R3, 1.4426950216293334961 ;  /* 0x3fb8aa3b03037820 */ /* 0x000fc40000400000 */
[----:B------:R-:W-:Y:S01]  /*436c0*/  STL [R1+0xb8c], R27 ;  /* 0x000b8c1b01007387 */ /* 0x000fe20000100800 */
[----:B-1----:R-:W-:Y:S01]  /*436d0*/  STL [R1+0xb88], R8 ;  /* 0x000b880801007387 */ /* 0x002fe20000100800 */
[----:B------:R0:W1:Y:S03]  /*436e0*/  MUFU.EX2 R9, R3 ;  /* 0x0000000300097308 */ /* 0x0000660000000800 */
[----:B0-----:R-:W2:Y:S04]  /*436f0*/  LDL.LU R3, [R1+0x8] ;  /* 0x0000080001037983 */ /* 0x001ea80000300800 */
[----:B------:R-:W0:Y:S01]  /*43700*/  SHFL.BFLY PT, R7, R0, 0x1, 0x1f ;  /* 0x0c201f0000077f89 */ /* 0x000e2200000e0000 */
[----:B------:R-:W-:-:S02]  /*43710*/  FADD R15, R14, R15 ;  /* 0x0000000f0e0f7221 */ /* 0x000fc40000000000 */
[----:B------:R-:W1:Y:S03]  /*43720*/  SHFL.BFLY PT, R14, R28, 0x2, 0x1f ;  /* 0x0c401f001c0e7f89 */ /* 0x000e6600000e0000 */
[----:B------:R-:W2:Y:S01]  /*43730*/  SHFL.BFLY PT, R22, R15, 0x2, 0x1f ;  /* 0x0c401f000f167f89 */ /* 0x000ea200000e0000 */
[----:B----4-:R-:W-:-:S03]  /*43740*/  FMNMX R6, R4, R6, !PT ;  /* 0x0000000604067209 */ /* 0x010fc60007800000 */
[----:B------:R1:W-:Y:S01]  /*43750*/  @P0 STS [R13+0x40040], R2 ;  /* 0x040040020d000388 */ /* 0x0003e20000000800 */
[----:B------:R-:W4:Y:S02]  /*43760*/  LDL.LU R4, [R1+0x60] ;  /* 0x0000600001047983 */ /* 0x000f240000300800 */
[----:B0-----:R-:W-:Y:S02]  /*43770*/  FADD R0, R0, R7 ;  /* 0x0000000700007221 */ /* 0x001fe40000000000 */
[----:B-1----:R-:W-:Y:S01]  /*43780*/  FADD R2, R28, R14 ;  /* 0x0000000e1c027221 */ /* 0x002fe20000000000 */
[----:B------:R-:W4:Y:S04]  /*43790*/  LDL.LU R7, [R1+0x64] ;  /* 0x0000640001077983 */ /* 0x000f280000300800 */
[----:B------:R2:W-:Y:S01]  /*437a0*/  @P0 STS [R13+0x40080], R0 ;  /* 0x040080000d000388 */ /* 0x0005e20000000800 */
[----:B------:R-:W-:-:S02]  /*437b0*/  FADD R28, R8, R9 ;  /* 0x00000009081c7221 */ /* 0x000fc40000000000 */
[----:B------:R-:W-:Y:S02]  /*437c0*/  STL [R1+0xb84], R9 ;  /* 0x000b840901007387 */ /* 0x000fe40000100800 */
[----:B------:R0:W-:Y:S01]  /*437d0*/  STL [R1+0xa9c], R6 ;  /* 0x000a9c0601007387 */ /* 0x0001e20000100800 */
[----:B------:R-:W4:Y:S01]  /*437e0*/  LDL.LU R14, [R1+0x44] ;  /* 0x00004400010e7983 */ /* 0x000f220000300800 */
[----:B--2---:R-:W-:-:S04]  /*437f0*/  FFMA R0, R3, c[0x0][0x188], -R6 ;  /* 0x0000620003007a23 */ /* 0x004fc80000000806 */
[----:B------:R-:W-:Y:S02]  /*43800*/  FMUL R3, R0, 1.4426950216293334961 ;  /* 0x3fb8aa3b00037820 */ /* 0x000fe40000400000 */
[----:B------:R-:W-:Y:S02]  /*43810*/  FADD R0, R15, R22 ;  /* 0x000000160f007221 */ /* 0x000fe40000000000 */
[----:B------:R1:W2:Y:S02]  /*43820*/  MUFU.EX2 R22, R3 ;  /* 0x0000000300167308 */ /* 0x0002a40000000800 */
[----:B-1----:R-:W-:-:S05]  /*43830*/  FADD R3, R12, R27 ;  /* 0x0000001b0c037221 */ /* 0x002fca0000000000 */
[----:B------:R-:W-:Y:S01]  /*43840*/  SHFL.BFLY PT, R27, R3, 0x2, 0x1f ;  /* 0x0c401f00031b7f89 */ /* 0x000fe200000e0000 */
[----:B------:R-:W1:Y:S02]  /*43850*/  SHFL.BFLY PT, R27, R28, 0x2, 0x1f ;  /* 0x0c401f001c1b7f89 */ /* 0x000e6400000e0000 */
[----:B---3--:R-:W-:Y:S02]  /*43860*/  FFMA R15, R11, c[0x0][0x188], -R6 ;  /* 0x000062000b0f7a23 */ /* 0x008fe40000000806 */
[----:B0-----:R-:W3:Y:S01]  /*43870*/  LDL R6, [R1+0x780] ;  /* 0x0007800001067983 */ /* 0x001ee20000100800 */
[----:B------:R-:W4:Y:S02]  /*43880*/  LDL.LU R11, [R1+0x68] ;  /* 0x00006800010b7983 */ /* 0x000f240000300800 */
[----:B------:R-:W-:Y:S02]  /*43890*/  FMUL R15, R15, 1.4426950216293334961 ;  /* 0x3fb8aa3b0f0f7820 */ /* 0x000fe40000400000 */
[----:B------:R-:W4:Y:S01]  /*438a0*/  LDL.LU R9, [R1+0x6c] ;  /* 0x00006c0001097983 */ /* 0x000f220000300800 */
[----:B--2---:R-:W-:Y:S01]  /*438b0*/  STL [R1+0xb80], R22 ;  /* 0x000b801601007387 */ /* 0x004fe20000100800 */
[----:B-1----:R0:W1:Y:S03]  /*438c0*/  MUFU.EX2 R27, R15 ;  /* 0x0000000f001b7308 */ /* 0x0020660000000800 */
[----:B0-----:R-:W2:Y:S04]  /*438d0*/  LDL R15, [R1+0x788] ;  /* 0x00078800010f7983 */ /* 0x001ea80000100800 */
[----:B------:R-:W0:Y:S04]  /*438e0*/  SHFL.BFLY PT, R12, R0, 0x1, 0x1f ;  /* 0x0c201f00000c7f89 */ /* 0x000e2800000e0000 */
[----:B------:R-:W1:Y:S01]  /*438f0*/  SHFL.BFLY PT, R8, R2, 0x1, 0x1f ;  /* 0x0c201f0002087f89 */ /* 0x000e6200000e0000 */
[----:B0-----:R-:W-:-:S02]  /*43900*/  FADD R12, R0, R12 ;  /* 0x0000000c000c7221 */ /* 0x001fc40000000000 */
[----:B-1----:R-:W-:Y:S01]  /*43910*/  FADD R8, R2, R8 ;  /* 0x0000000802087221 */ /* 0x002fe20000000000 */
[----:B------:R-:W0:Y:S04]  /*43920*/  SHFL.BFLY PT, R0, R3, 0x2, 0x1f ;  /* 0x0c401f0003007f89 */ /* 0x000e2800000e0000 */
[----:B------:R-:W1:Y:S04]  /*43930*/  SHFL.BFLY PT, R2, R28, 0x2, 0x1f ;  /* 0x0c401f001c027f89 */ /* 0x000e6800000e0000 */
[----:B------:R3:W-:Y:S01]  /*43940*/  STL [R1+0xb7c], R27 ;  /* 0x000b7c1b01007387 */ /* 0x0007e20000100800 */
[----:B0-----:R-:W-:-:S02]  /*43950*/  FADD R0, R3, R0 ;  /* 0x0000000003007221 */ /* 0x001fc40000000000 */
[----:B-1----:R-:W-:Y:S02]  /*43960*/  FADD R2, R28, R2 ;  /* 0x000000021c027221 */ /* 0x002fe40000000000 */
[----:B------:R-:W-:-:S05]  /*43970*/  FADD R3, R22, R27 ;  /* 0x0000001b16037221 */ /* 0x000fca0000000000 */
[----:B------:R-:W-:Y:S04]  /*43980*/  SHFL.BFLY PT, R22, R3, 0x2, 0x1f ;  /* 0x0c401f0003167f89 */ /* 0x000fe800000e0000 */
[----:B------:R-:W-:Y:S01]  /*43990*/  @P0 STS [R13+0x400c0], R8 ;  /* 0x0400c0080d000388 */ /* 0x000fe20000000800 */
[----:B------:R-:W-:Y:S01]  /*439a0*/  @P0 STS [R13+0x40100], R12 ;  /* 0x0401000c0d000388 */ /* 0x000fe20000000800 */
[----:B---3--:R-:W-:Y:S02]  /*439b0*/  FMNMX R27, R10, R6, !PT ;  /* 0x000000060a1b7209 */ /* 0x008fe40007800000 */
[----:B------:R-:W-:Y:S04]  /*439c0*/  SHFL.BFLY PT, R6, R0, 0x1, 0x1f ;  /* 0x0c201f0000067f89 */ /* 0x000fe800000e0000 */
[----:B------:R-:W0:Y:S01]  /*439d0*/  SHFL.BFLY PT, R10, R2, 0x1, 0x1f ;  /* 0x0c201f00020a7f89 */ /* 0x000e2200000e0000 */
[----:B----4-:R-:W-:-:S04]  /*439e0*/  FFMA R28, R4, c[0x0][0x188], -R27 ;  /* 0x00006200041c7a23 */ /* 0x010fc8000000081b */
[----:B------:R-:W-:Y:S02]  /*439f0*/  FMUL R4, R28, 1.4426950216293334961 ;  /* 0x3fb8aa3b1c047820 */ /* 0x000fe40000400000 */
[----:B------:R-:W-:-:S04]  /*43a00*/  FFMA R28, R7, c[0x0][0x188], -R27 ;  /* 0x00006200071c7a23 */ /* 0x000fc8000000081b */
[----:B------:R-:W-:Y:S01]  /*43a10*/  FMUL R28, R28, 1.4426950216293334961 ;  /* 0x3fb8aa3b1c1c7820 */ /* 0x000fe20000400000 */
[----:B------:R-:W-:Y:S01]  /*43a20*/  MUFU.EX2 R7, R4 ;  /* 0x0000000400077308 */ /* 0x000fe20000000800 */
[----:B--2---:R-:W-:-:S07]  /*43a30*/  FMNMX R15, R14, R15, !PT ;  /* 0x0000000f0e0f7209 */ /* 0x004fce0007800000 */
[----:B------:R1:W2:Y:S01]  /*43a40*/  MUFU.EX2 R14, R28 ;  /* 0x0000001c000e7308 */ /* 0x0002a20000000800 */
[----:B0-----:R-:W-:Y:S02]  /*43a50*/  FADD R10, R2, R10 ;  /* 0x0000000a020a7221 */ /* 0x001fe40000000000 */
[--C-:B------:R-:W-:Y:S02]  /*43a60*/  FFMA R2, R9, c[0x0][0x188], -R15.reuse ;  /* 0x0000620009027a23 */ /* 0x100fe4000000080f */
[----:B-1----:R-:W-:Y:S02]  /*43a70*/  FFMA R28, R11, c[0x0][0x188], -R15 ;  /* 0x000062000b1c7a23 */ /* 0x002fe4000000080f */
[----:B------:R-:W-:Y:S02]  /*43a80*/  FADD R11, R0, R6 ;  /* 0x00000006000b7221 */ /* 0x000fe40000000000 */
[----:B------:R-:W-:Y:S02]  /*43a90*/  FADD R0, R3, R22 ;  /* 0x0000001603007221 */ /* 0x000fe40000000000 */
[----:B------:R-:W-:-:S02]  /*43aa0*/  FMUL R28, R28, 1.4426950216293334961 ;  /* 0x3fb8aa3b1c1c7820 */ /* 0x000fc40000400000 */
[----:B------:R-:W-:Y:S02]  /*43ab0*/  FMUL R2, R2, 1.4426950216293334961 ;  /* 0x3fb8aa3b02027820 */ /* 0x000fe40000400000 */
[----:B------:R0:W1:Y:S08]  /*43ac0*/  MUFU.EX2 R9, R28 ;  /* 0x0000001c00097308 */ /* 0x0000700000000800 */
[----:B------:R-:W3:Y:S01]  /*43ad0*/  MUFU.EX2 R2, R2 ;  /* 0x0000000200027308 */ /* 0x000ee20000000800 */
[----:B0-----:R-:W0:Y:S04]  /*43ae0*/  SHFL.BFLY PT, R28, R0, 0x1, 0x1f ;  /* 0x0c201f00001c7f89 */ /* 0x001e2800000e0000 */
[----:B------:R4:W-:Y:S01]  /*43af0*/  STL [R1+0xa98], R27 ;  /* 0x000a981b01007387 */ /* 0x0009e20000100800 */
[----:B--2---:R-:W-:-:S03]  /*43b00*/  FADD R3, R7, R14 ;  /* 0x0000000e07037221 */ /* 0x004fc60000000000 */
[----:B----4-:R-:W2:Y:S01]  /*43b10*/  LDL.LU R27, [R1+0x20] ;  /* 0x00002000011b7983 */ /* 0x010ea20000300800 */
[----:B------:R-:W4:Y:S02]  /*43b20*/  LDL.LU R4, [R1+0x24] ;  /* 0x0000240001047983 */ /* 0x000f240000300800 */
[----:B------:R-:W-:Y:S02]  /*43b30*/  STL [R1+0xb78], R7 ;  /* 0x000b780701007387 */ /* 0x000fe40000100800 */
[----:B------:R0:W-:Y:S01]  /*43b40*/  STL [R1+0xa94], R15 ;  /* 0x000a940f01007387 */ /* 0x0001e20000100800 */
[----:B------:R-:W2:Y:S01]  /*43b50*/  LDL.LU R6, [R1+0x28] ;  /* 0x0000280001067983 */ /* 0x000ea20000300800 */
[----:B------:R1:W-:Y:S02]  /*43b60*/  STL [R1+0xb74], R14 ;  /* 0x000b740e01007387 */ /* 0x0003e40000100800 */
[----:B------:R-:W2:Y:S01]  /*43b70*/  LDL.LU R22, [R1+0x2c] ;  /* 0x00002c0001167983 */ /* 0x000ea20000300800 */
[----:B------:R3:W-:Y:S04]  /*43b80*/  @P0 STS [R13+0x40140], R11 ;  /* 0x0401400b0d000388 */ /* 0x0007e80000000800 */
[----:B0-----:R-:W2:Y:S01]  /*43b90*/  LDL.LU R15, [R1+0x1a60] ;  /* 0x001a6000010f7983 */ /* 0x001ea20000300800 */
[----:B-1----:R-:W2:Y:S02]  /*43ba0*/  LDL.LU R14, [R1+0x1a5c] ;  /* 0x001a5c00010e7983 */ /* 0x002ea40000300800 */
[----:B------:R-:W-:Y:S02]  /*43bb0*/  STL [R1+0xb70], R9 ;  /* 0x000b700901007387 */ /* 0x000fe40000100800 */
[----:B------:R-:W2:Y:S01]  /*43bc0*/  LDL.LU R8, [R1+0x1a58] ;  /* 0x001a580001087983 */ /* 0x000ea20000300800 */
[----:B------:R-:W2:Y:S01]  /*43bd0*/  LDL.LU R12, [R1+0x1a54] ;  /* 0x001a5400010c7983 */ /* 0x000ea20000300800 */
[----:B---3--:R-:W-:Y:S02]  /*43be0*/  STL [R1+0xb6c], R2 ;  /* 0x000b6c0201007387 */ /* 0x008fe40000100800 */
[----:B------:R-:W3:Y:S01]  /*43bf0*/  LDL.LU R11, [R1+0x1a50] ;  /* 0x001a5000010b7983 */ /* 0x000ee20000300800 */
[----:B------:R0:W-:Y:S01]  /*43c00*/  @P0 STS [R13+0x40180], R10 ;  /* 0x0401800a0d000388 */ /* 0x0001e20000000800 */
[----:B------:R-:W-:-:S03]  /*43c10*/  FADD R28, R0, R28 ;  /* 0x0000001c001c7221 */ /* 0x000fc60000000000 */
[----:B0-----:R-:W2:Y:S01]  /*43c20*/  LDL.LU R10, [R1+0x1a4c] ;  /* 0x001a4c00010a7983 */ /* 0x001ea20000300800 */
[----:B------:R-:W2:Y:S02]  /*43c30*/  LDL R0, [R1+0x78c] ;  /* 0x00078c0001007983 */ /* 0x000ea40000100800 */
[----:B------:R-:W-:Y:S01]  /*43c40*/  FADD R2, R9, R2 ;  /* 0x0000000209027221 */ /* 0x000fe20000000000 */
[----:B------:R-:W-:Y:S04]  /*43c50*/  SHFL.BFLY PT, R7, R3, 0x2, 0x1f ;  /* 0x0c401f0003077f89 */ /* 0x000fe800000e0000 */
[----:B------:R-:W-:Y:S04]  /*43c60*/  @P0 STS [R13+0x401c0], R28 ;  /* 0x0401c01c0d000388 */ /* 0x000fe80000000800 */
[----:B------:R-:W3:Y:S01]  /*43c70*/  LDL.LU R9, [R1+0x1a48] ;  /* 0x001a480001097983 */ /* 0x000ee20000300800 */
[----:B--2---:R-:W-:-:S03]  /*43c80*/  FMNMX R12, R12, R0, !PT ;  /* 0x000000000c0c7209 */ /* 0x004fc60007800000 */
[----:B------:R-:W0:Y:S02]  /*43c90*/  SHFL.BFLY PT, R0, R2, 0x2, 0x1f ;  /* 0x0c401f0002007f89 */ /* 0x000e2400000e0000 */
[----:B0-----:R-:W-:Y:S02]  /*43ca0*/  FADD R0, R3, R7 ;  /* 0x0000000703007221 */ /* 0x001fe40000000000 */
[--C-:B------:R-:W-:Y:S01]  /*43cb0*/  FFMA R3, R27, c[0x0][0x188], -R12.reuse ;  /* 0x000062001b037a23 */ /* 0x100fe2000000080c */
[----:B------:R-:W2:Y:S03]  /*43cc0*/  LDL R7, [R1+0x798] ;  /* 0x0007980001077983 */ /* 0x000ea60000100800 */
[----:B------:R-:W-:Y:S01]  /*43cd0*/  FMUL R28, R3, 1.4426950216293334961 ;  /* 0x3fb8aa3b031c7820 */ /* 0x000fe20000400000 */
[----:B------:R0:W-:Y:S01]  /*43ce0*/  STL [R1+0x80c], R12 ;  /* 0x00080c0c01007387 */ /* 0x0001e20000100800 */
[----:B----4-:R-:W-:-:S02]  /*43cf0*/  FFMA R3, R4, c[0x0][0x188], -R12 ;  /* 0x0000620004037a23 */ /* 0x010fc4000000080c */
[----:B------:R1:W4:Y:S01]  /*43d00*/  MUFU.EX2 R4, R28 ;  /* 0x0000001c00047308 */ /* 0x0003220000000800 */
[----:B0-----:R-:W2:Y:S01]  /*43d10*/  LDL.LU R12, [R1+0x1a44] ;  /* 0x001a4400010c7983 */ /* 0x001ea20000300800 */
[----:B-1----:R-:W2:Y:S03]  /*43d20*/  LDL R28, [R1+0x794] ;  /* 0x00079400011c7983 */ /* 0x002ea60000100800 */
[----:B------:R-:W0:Y:S02]  /*43d30*/  SHFL.BFLY PT, R27, R0, 0x1, 0x1f ;  /* 0x0c201f00001b7f89 */ /* 0x000e2400000e0000 */
[----:B0-----:R-:W-:-:S05]  /*43d40*/  FADD R0, R0, R27 ;  /* 0x0000001b00007221 */ /* 0x001fca0000000000 */
[----:B------:R-:W-:Y:S01]  /*43d50*/  @P0 STS [R13+0x40200], R0 ;  /* 0x040200000d000388 */ /* 0x000fe20000000800 */
[----:B--2---:R-:W-:Y:S01]  /*43d60*/  FMNMX R8, R8, R28, !PT ;  /* 0x0000001c08087209 */ /* 0x004fe20007800000 */
[----:B------:R-:W-:-:S04]  /*43d70*/  FMUL R28, R3, 1.4426950216293334961 ;  /* 0x3fb8aa3b031c7820 */ /* 0x000fc80000400000 */
[----:B------:R-:W-:Y:S02]  /*43d80*/  FFMA R3, R6, c[0x0][0x188], -R8 ;  /* 0x0000620006037a23 */ /* 0x000fe40000000808 */
[----:B------:R0:W1:Y:S02]  /*43d90*/  MUFU.EX2 R6, R28 ;  /* 0x0000001c00067308 */ /* 0x0000640000000800 */
[----:B0-----:R-:W0:Y:S04]  /*43da0*/  SHFL.BFLY PT, R28, R2, 0x2, 0x1f ;  /* 0x0c401f00021c7f89 */ /* 0x001e2800000e0000 */
[----:B------:R2:W-:Y:S01]  /*43db0*/  STL [R1+0x808], R8 ;  /* 0x0008080801007387 */ /* 0x0005e20000100800 */
[----:B----4-:R-:W-:Y:S01]  /*43dc0*/  STL [R1+0xb68], R4 ;  /* 0x000b680401007387 */ /* 0x010fe20000100800 */
[----:B------:R-:W-:Y:S01]  /*43dd0*/  FMNMX R7, R14, R7, !PT ;  /* 0x000000070e077209 */ /* 0x000fe20007800000 */
[----:B0-----:R-:W-:-:S02]  /*43de0*/  FADD R2, R2, R28 ;  /* 0x0000001c02027221 */ /* 0x001fc40000000000 */
[----:B------:R-:W-:Y:S02]  /*43df0*/  FMUL R28, R3, 1.4426950216293334961 ;  /* 0x3fb8aa3b031c7820 */ /* 0x000fe40000400000 */
[----:B------:R-:W-:Y:S02]  /*43e00*/  FFMA R3, R22, c[0x0][0x188], -R8 ;  /* 0x0000620016037a23 */ /* 0x000fe40000000808 */
[----:B--2---:R-:W2:Y:S01]  /*43e10*/  LDL.LU R8, [R1+0x1a40] ;  /* 0x001a400001087983 */ /* 0x004ea20000300800 */
[----:B------:R-:W0:Y:S01]  /*43e20*/  MUFU.EX2 R22, R28 ;  /* 0x0000001c00167308 */ /* 0x000e220000000800 */
[----:B-1----:R-:W-:Y:S02]  /*43e30*/  STL [R1+0xb64], R6 ;  /* 0x000b640601007387 */ /* 0x002fe40000100800 */
[----:B------:R-:W4:Y:S02]  /*43e40*/  LDL.LU R14, [R1+0x1a3c] ;  /* 0x001a3c00010e7983 */ /* 0x000f240000300800 */
[----:B------:R-:W-:-:S02]  /*43e50*/  FMUL R27, R3, 1.4426950216293334961 ;  /* 0x3fb8aa3b031b7820 */ /* 0x000fc40000400000 */
[----:B------:R-:W-:Y:S01]  /*43e60*/  FFMA R3, R12, c[0x0][0x188], -R7 ;  /* 0x000062000c037a23 */ /* 0x000fe20000000807 */
[----:B0-----:R-:W-:Y:S01]  /*43e70*/  STL [R1+0xb5c], R22 ;  /* 0x000b5c1601007387 */ /* 0x001fe20000100800 */
[----:B------:R-:W-:Y:S02]  /*43e80*/  STL [R1+0x7f0], R7 ;  /* 0x0007f00701007387 */ /* 0x000fe40000100800 */
[----:B------:R-:W2:Y:S02]  /*43e90*/  LDL R12, [R1+0x79c] ;  /* 0x00079c00010c7983 */ /* 0x000ea40000100800 */
[----:B------:R-:W2:Y:S01]  /*43ea0*/  LDL.LU R13, [R1+0x1a38] ;  /* 0x001a3800010d7983 */ /* 0x000ea20000300800 */
[----:B------:R-:W0:Y:S01]  /*43eb0*/  MUFU.EX2 R27, R27 ;  /* 0x0000001b001b7308 */ /* 0x000e220000000800 */
[----:B------:R-:W-:Y:S01]  /*43ec0*/  FMUL R3, R3, 1.4426950216293334961 ;  /* 0x3fb8aa3b03037820 */ /* 0x000fe20000400000 */
[----:B0-----:R-:W-:Y:S04]  /*43ed0*/  STL [R1+0xb58], R27 ;  /* 0x000b581b01007387 */ /* 0x001fe80000100800 */
[----:B------:R-:W0:Y:S02]  /*43ee0*/  SHFL.BFLY PT, R28, R2, 0x1, 0x1f ;  /* 0x0c201f00021c7f89 */ /* 0x000e2400000e0000 */
[----:B0-----:R-:W-:-:S02]  /*43ef0*/  FADD R2, R2, R28 ;  /* 0x0000001c02027221 */ /* 0x001fc40000000000 */
[----:B--2---:R-:W-:Y:S01]  /*43f00*/  FFMA R0, R13, c[0x0][0x188], -R7 ;  /* 0x000062000d007a23 */ /* 0x004fe20000000807 */
[----:B------:R-:W-:Y:S01]  /*43f10*/  FMNMX R12, R15, R12, !PT ;  /* 0x0000000c0f0c7209 */ /* 0x000fe20007800000 */
[----:B------:R0:W1:Y:S01]  /*43f20*/  MUFU.EX2 R7, R3 ;  /* 0x0000000300077308 */ /* 0x0000620000000800 */
[----:B------:R-:W2:Y:S01]  /*43f30*/  LDL.LU R15, [R1+0x1a34] ;  /* 0x001a3400010f7983 */ /* 0x000ea20000300800 */
[----:B0-----:R-:W-:-:S06]  /*43f40*/  FMUL R3, R0, 1.4426950216293334961 ;  /* 0x3fb8aa3b00037820 */ /* 0x001fcc0000400000 */
[----:B------:R-:W0:Y:S01]  /*43f50*/  MUFU.EX2 R13, R3 ;  /* 0x00000003000d7308 */ /* 0x000e220000000800 */
[----:B----4-:R-:W-:Y:S01]  /*43f60*/  FFMA R0, R14, c[0x0][0x188], -R12 ;  /* 0x000062000e007a23 */ /* 0x010fe2000000080c */
[----:B------:R4:W-:Y:S01]  /*43f70*/  STL [R1+0x7e8], R12 ;  /* 0x0007e80c01007387 */ /* 0x0009e20000100800 */
[----:B------:R-:W-:Y:S01]  /*43f80*/  MOV R14, R12 ;  /* 0x0000000c000e7202 */ /* 0x000fe20000000f00 */
[----:B-1----:R-:W-:Y:S02]  /*43f90*/  STL [R1+0xb54], R7 ;  /* 0x000b540701007387 */ /* 0x002fe40000100800 */
[----:B----4-:R-:W-:Y:S02]  /*43fa0*/  FMUL R12, R0, 1.4426950216293334961 ;  /* 0x3fb8aa3b000c7820 */ /* 0x010fe40000400000 */
[----:B------:R-:W-:Y:S02]  /*43fb0*/  FADD R0, R4, R6 ;  /* 0x0000000604007221 */ /* 0x000fe40000000000 */
[----:B------:R-:W1:Y:S04]  /*43fc0*/  S2R R4, SR_TID.X ;  /* 0x0000000000047919 */ /* 0x000e680000002100 */
[----:B0-----:R-:W-:Y:S01]  /*43fd0*/  STL [R1+0xb50], R13 ;  /* 0x000b500d01007387 */ /* 0x001fe20000100800 */
[----:B------:R-:W4:Y:S01]  /*43fe0*/  LDL R6, [R1+0x7a0] ;  /* 0x0007a00001067983 */ /* 0x000f220000100800 */
[----:B-1----:R-:W-:-:S02]  /*43ff0*/  SHF.R.U32.HI R28, RZ, 0x3, R4 ;  /* 0x00000003ff1c7819 */ /* 0x002fc40000011604 */
[----:B------:R-:W3:Y:S02]  /*44000*/  LDL R4, [R1+0x7a4] ;  /* 0x0007a40001047983 */ /* 0x000ee40000100800 */
[----:B------:R-:W-:-:S04]  /*44010*/  LOP3.LUT R28, R28, 0x4, RZ, 0xc0, !PT ;  /* 0x000000041c1c7812 */ /* 0x000fc800078ec0ff */
[----:B------:R-:W-:Y:S02]  /*44020*/  IADD3 R28, R5, R28, RZ ;  /* 0x0000001c051c7210 */ /* 0x000fe40007ffe0ff */
[----:B------:R0:W1:Y:S02]  /*44030*/  MUFU.EX2 R5, R12 ;  /* 0x0000000c00057308 */ /* 0x0000640000000800 */
[----:B0-----:R-:W-:-:S05]  /*44040*/  FADD R12, R7, R13 ;  /* 0x0000000d070c7221 */ /* 0x001fca0000000000 */
[----:B------:R-:W-:Y:S04]  /*44050*/  SHFL.BFLY PT, R13, R12, 0x2, 0x1f ;  /* 0x0c401f000c0d7f89 */ /* 0x000fe800000e0000 */
[----:B-1----:R-:W-:Y:S04]  /*44060*/  STL [R1+0xb4c], R5 ;  /* 0x000b4c0501007387 */ /* 0x002fe80000100800 */
[----:B------:R0:W-:Y:S02]  /*44070*/  @P0 STS [R28+0x40240], R2 ;  /* 0x040240021c000388 */ /* 0x0001e40000000800 */
[----:B0-----:R-:W-:-:S02]  /*44080*/  FADD R2, R22, R27 ;  /* 0x0000001b16027221 */ /* 0x001fc40000000000 */
[----:B--2---:R-:W-:Y:S02]  /*44090*/  FFMA R3, R15, c[0x0][0x188], -R14 ;  /* 0x000062000f037a23 */ /* 0x004fe4000000080e */
[----:B------:R-:W0:Y:S02]  /*440a0*/  SHFL.BFLY PT, R14, R0, 0x2, 0x1f ;  /* 0x0c401f00000e7f89 */ /* 0x000e2400000e0000 */
[----:B------:R-:W-:-:S04]  /*440b0*/  FMUL R3, R3, 1.4426950216293334961 ;  /* 0x3fb8aa3b03037820 */ /* 0x000fc80000400000 */
[----:B------:R-:W1:Y:S01]  /*440c0*/  MUFU.EX2 R15, R3 ;  /* 0x00000003000f7308 */ /* 0x000e620000000800 */
[----:B----4-:R-:W-:Y:S01]  /*440d0*/  FMNMX R6, R21, R6, !PT ;  /* 0x0000000615067209 */ /* 0x010fe20007800000 */
[----:B0-----:R-:W-:Y:S01]  /*440e0*/  FADD R0, R0, R14 ;  /* 0x0000000e00007221 */ /* 0x001fe20000000000 */
[----:B-1----:R0:W-:Y:S01]  /*440f0*/  STL [R1+0xb48], R15 ;  /* 0x000b480f01007387 */ /* 0x0021e20000100800 */
[----:B------:R-:W2:Y:S02]  /*44100*/  LDL.LU R7, [R1+0x150] ;  /* 0x0001500001077983 */ /* 0x000ea40000300800 */
[----:B------:R-:W-:Y:S02]  /*44110*/  FFMA R14, R8, c[0x0][0x188], -R6 ;  /* 0x00006200080e7a23 */ /* 0x000fe40000000806 */
[----:B------:R-:W-:Y:S02]  /*44120*/  FADD R8, R5, R15 ;  /* 0x0000000f05087221 */ /* 0x000fe40000000000 */
[----:B0-----:R-:W-:-:S04]  /*44130*/  FMUL R15, R14, 1.4426950216293334961 ;  /* 0x3fb8aa3b0e0f7820 */ /* 0x001fc80000400000 */
[----:B------:R0:W1:Y:S01]  /*44140*/  MUFU.EX2 R22, R15 ;  /* 0x0000000f00167308 */ /* 0x0000620000000800 */
[----:B---3--:R-:W-:Y:S01]  /*44150*/  FFMA R9, R9, c[0x0][0x188], -R6 ;  /* 0x0000620009097a23 */ /* 0x008fe20000000806 */
[----:B------:R3:W-:Y:S01]  /*44160*/  STL [R1+0x7c8], R6 ;  /* 0x0007c80601007387 */ /* 0x0007e20000100800 */
[----:B------:R-:W4:Y:S02]  /*44170*/  LDL.LU R5, [R1+0x154] ;  /* 0x0001540001057983 */ /* 0x000f240000300800 */
[----:B------:R-:W-:Y:S01]  /*44180*/  FMUL R9, R9, 1.4426950216293334961 ;  /* 0x3fb8aa3b09097820 */ /* 0x000fe20000400000 */
[----:B0-----:R-:W2:Y:S01]  /*44190*/  LDL.LU R15, [R1+0x70] ;  /* 0x00007000010f7983 */ /* 0x001ea20000300800 */
[----:B---3--:R-:W-:-:S03]  /*441a0*/  FMNMX R6, R20, R4, !PT ;  /* 0x0000000414067209 */ /* 0x008fc60007800000 */
[----:B------:R-:W3:Y:S01]  /*441b0*/  LDL R4, [R1+0x7b0] ;  /* 0x0007b00001047983 */ /* 0x000ee20000100800 */
[----:B------:R-:W2:Y:S02]  /*441c0*/  LDL.LU R21, [R1+0x158] ;  /* 0x0001580001157983 */ /* 0x000ea40000300800 */
[----:B------:R-:W2:Y:S02]  /*441d0*/  LDL.LU R20, [R1+0x15c] ;  /* 0x00015c0001147983 */ /* 0x000ea40000300800 */
[----:B------:R-:W-:Y:S01]  /*441e0*/  STL [R1+0x7a8], R6 ;  /* 0x0007a80601007387 */ /* 0x000fe20000100800 */
[----:B------:R0:W0:Y:S01]  /*441f0*/  MUFU.EX2 R27, R9 ;  /* 0x00000009001b7308 */ /* 0x0000220000000800 */
[----:B-1----:R-:W-:Y:S01]  /*44200*/  STL [R1+0xb44], R22 ;  /* 0x000b441601007387 */ /* 0x002fe20000100800 */
[----:B0-----:R-:W-:-:S03]  /*44210*/  FADD R9, R12, R13 ;  /* 0x0000000d0c097221 */ /* 0x001fc60000000000 */
[----:B------:R-:W2:Y:S04]  /*44220*/  LDL R13, [R1+0x7ac] ;  /* 0x0007ac00010d7983 */ /* 0x000ea80000100800 */
[----:B------:R-:W0:Y:S04]  /*44230*/  SHFL.BFLY PT, R3, R2, 0x2, 0x1f ;  /* 0x0c401f0002037f89 */ /* 0x000e2800000e0000 */
[----:B------:R-:W1:Y:S01]  /*44240*/  SHFL.BFLY PT, R14, R8, 0x2, 0x1f ;  /* 0x0c401f00080e7f89 */ /* 0x000e6200000e0000 */
[----:B------:R-:W-:Y:S02]  /*44250*/  FFMA R11, R11, c[0x0][0x188], -R6 ;  /* 0x000062000b0b7a23 */ /* 0x000fe40000000806 */
[----:B0-----:R-:W-:-:S02]  /*44260*/  FADD R3, R2, R3 ;  /* 0x0000000302037221 */ /* 0x001fc40000000000 */
[----:B------:R-:W-:-:S04]  /*44270*/  FFMA R2, R10, c[0x0][0x188], -R6 ;  /* 0x000062000a027a23 */ /* 0x000fc80000000806 */
[----:B------:R-:W-:Y:S02]  /*44280*/  FMUL R10, R2, 1.4426950216293334961 ;  /* 0x3fb8aa3b020a7820 */ /* 0x000fe40000400000 */
[----:B------:R-:W0:Y:S02]  /*44290*/  SHFL.BFLY PT, R2, R0, 0x1, 0x1f ;  /* 0x0c201f0000027f89 */ /* 0x000e2400000e0000 */
[----:B------:R1:W0:Y:S02]  /*442a0*/  MUFU.EX2 R6, R10 ;  /* 0x0000000a00067308 */ /* 0x0002240000000800 */
[----:B-1----:R-:W-:Y:S02]  /*442b0*/  FADD R8, R8, R14 ;  /* 0x0000000e08087221 */ /* 0x002fe40000000000 */
[----:B------:R-:W-:Y:S01]  /*442c0*/  FMUL R10, R11, 1.4426950216293334961 ;  /* 0x3fb8aa3b0b0a7820 */ /* 0x000fe20000400000 */
[----:B------:R-:W-:Y:S04]  /*442d0*/  STL [R1+0xb40], R27 ;  /* 0x000b401b01007387 */ /* 0x000fe80000100800 */
[----:B------:R-:W-:Y:S04]  /*442e0*/  SHFL.BFLY PT, R12, R8, 0x1, 0x1f ;  /* 0x0c201f00080c7f89 */ /* 0x000fe800000e0000 */
[----:B0-----:R-:W-:Y:S01]  /*442f0*/  STL [R1+0xb3c], R6 ;  /* 0x000b3c0601007387 */ /* 0x001fe20000100800 */
[----:B------:R-:W-:-:S05]  /*44300*/  FADD R2, R0, R2 ;  /* 0x0000000200027221 */ /* 0x000fca0000000000 */
[----:B------:R0:W-:Y:S01]  /*44310*/  @P0 STS [R28+0x40280], R2 ;  /* 0x040280021c000388 */ /* 0x0001e20000000800 */
[----:B--2---:R-:W-:-:S05]  /*44320*/  FMNMX R13, R15, R13, !PT ;  /* 0x0000000d0f0d7209 */ /* 0x004fca0007800000 */
[----:B------:R-:W-:Y:S02]  /*44330*/  FFMA R11, R7, c[0x0][0x188], -R13 ;  /* 0x00006200070b7a23 */ /* 0x000fe4000000080d */
[----:B------:R1:W2:Y:S02]  /*44340*/  MUFU.EX2 R7, R10 ;  /* 0x0000000a00077308 */ /* 0x0002a40000000800 */
[----:B------:R-:W-:Y:S02]  /*44350*/  FMUL R14, R11, 1.4426950216293334961 ;  /* 0x3fb8aa3b0b0e7820 */ /* 0x000fe40000400000 */
[----:B------:R-:W-:Y:S04]  /*44360*/  SHFL.BFLY PT, R11, R9, 0x1, 0x1f ;  /* 0x0c201f00090b7f89 */ /* 0x000fe800000e0000 */
[----:B-1----:R-:W1:Y:S01]  /*44370*/  SHFL.BFLY PT, R10, R3, 0x1, 0x1f ;  /* 0x0c201f00030a7f89 */ /* 0x002e6200000e0000 */
[----:B---3--:R-:W-:-:S05]  /*44380*/  FMNMX R15, R23, R4, !PT ;  /* 0x00000004170f7209 */ /* 0x008fca0007800000 */
[--C-:B------:R-:W-:Y:S01]  /*44390*/  FFMA R0, R21, c[0x0][0x188], -R15.reuse ;  /* 0x0000620015007a23 */ /* 0x100fe2000000080f */
[----:B------:R4:W-:Y:S03]  /*443a0*/  STL [R1+0x790], R13 ;  /* 0x0007900d01007387 */ /* 0x0009e60000100800 */
[----:B0-----:R-:W-:Y:S02]  /*443b0*/  FMUL R2, R0, 1.4426950216293334961 ;  /* 0x3fb8aa3b00027820 */ /* 0x001fe40000400000 */
[----:B------:R-:W-:Y:S02]  /*443c0*/  FFMA R0, R20, c[0x0][0x188], -R15 ;  /* 0x0000620014007a23 */ /* 0x000fe4000000080f */
[----:B----4-:R-:W-:Y:S02]  /*443d0*/  FFMA R13, R5, c[0x0][0x188], -R13 ;  /* 0x00006200050d7a23 */ /* 0x010fe4000000080d */
[----:B------:R-:W0:Y:S02]  /*443e0*/  MUFU.EX2 R5, R14 ;  /* 0x0000000e00057308 */ /* 0x000e240000000800 */
[----:B------:R-:W-:-:S02]  /*443f0*/  FMUL R13, R13, 1.4426950216293334961 ;  /* 0x3fb8aa3b0d0d7820 */ /* 0x000fc40000400000 */
[----:B-1----:R-:W-:Y:S02]  /*44400*/  FADD R3, R3, R10 ;  /* 0x0000000a03037221 */ /* 0x002fe40000000000 */
[----:B------:R-:W-:Y:S02]  /*44410*/  FMUL R10, R0, 1.4426950216293334961 ;  /* 0x3fb8aa3b000a7820 */ /* 0x000fe40000400000 */
[----:B------:R-:W-:Y:S01]  /*44420*/  FADD R0, R9, R11 ;  /* 0x0000000b09007221 */ /* 0x000fe20000000000 */
[----:B------:R-:W1:Y:S01]  /*44430*/  MUFU.EX2 R4, R13 ;  /* 0x0000000d00047308 */ /* 0x000e620000000800 */
[----:B------:R-:W-:Y:S03]  /*44440*/  @P0 STS [R28+0x402c0], R3 ;  /* 0x0402c0031c000388 */ /* 0x000fe60000000800 */
[----:B------:R3:W-:Y:S04]  /*44450*/  @P0 STS [R28+0x40300], R0 ;  /* 0x040300001c000388 */ /* 0x0007e80000000800 */
[----:B------:R4:W1:Y:S01]  /*44460*/  MUFU.EX2 R23, R2 ;  /* 0x0000000200177308 */ /* 0x0008620000000800 */
[----:B--2---:R-:W-:Y:S01]  /*44470*/  STL [R1+0xb38], R7 ;  /* 0x000b380701007387 */ /* 0x004fe20000100800 */
[----:B---3--:R-:W-:-:S03]  /*44480*/  FADD R0, R22, R27 ;  /* 0x0000001b16007221 */ /* 0x008fc60000000000 */
[----:B0-----:R-:W-:Y:S04]  /*44490*/  STL [R1+0xb34], R5 ;  /* 0x000b340501007387 */ /* 0x001fe80000100800 */
[----:B------:R-:W0:Y:S01]  /*444a0*/  SHFL.BFLY PT, R11, R0, 0x2, 0x1f ;  /* 0x0c401f00000b7f89 */ /* 0x000e2200000e0000 */
[----:B------:R2:W-:Y:S02]  /*444b0*/  STL [R1+0x778], R15 ;  /* 0x0007780f01007387 */ /* 0x0005e40000100800 */
[----:B-1----:R-:W-:Y:S02]  /*444c0*/  STL [R1+0xb30], R4 ;  /* 0x000b300401007387 */ /* 0x002fe40000100800 */
[----:B------:R-:W3:Y:S02]  /*444d0*/  LDL R13, [R1+0x7b4] ;  /* 0x0007b400010d7983 */ /* 0x000ee40000100800 */
[----:B----4-:R-:W-:Y:S01]  /*444e0*/  FADD R2, R8, R12 ;  /* 0x0000000c08027221 */ /* 0x010fe20000000000 */
[----:B------:R-:W4:Y:S01]  /*444f0*/  LDL.LU R14, [R1+0xb4] ;  /* 0x0000b400010e7983 */ /* 0x000f220000300800 */
[----:B------:R-:W3:Y:S02]  /*44500*/  LDL.LU R21, [R1+0xb8] ;  /* 0x0000b80001157983 */ /* 0x000ee40000300800 */
[----:B------:R-:W3:Y:S01]  /*44510*/  LDL.LU R20, [R1+0xbc] ;  /* 0x0000bc0001147983 */ /* 0x000ee20000300800 */
[----:B--2---:R-:W1:Y:S01]  /*44520*/  MUFU.EX2 R15, R10 ;  /* 0x0000000a000f7308 */ /* 0x004e620000000800 */
[----:B------:R-:W-:Y:S04]  /*44530*/  STL [R1+0xb2c], R23 ;  /* 0x000b2c1701007387 */ /* 0x000fe80000100800 */
[----:B------:R2:W-:Y:S01]  /*44540*/  @P0 STS [R28+0x40340], R2 ;  /* 0x040340021c000388 */ /* 0x0005e20000000800 */
[----:B------:R-:W3:Y:S02]  /*44550*/  LDL.LU R27, [R1+0x1a30] ;  /* 0x001a3000011b7983 */ /* 0x000ee40000300800 */
[----:B------:R-:W3:Y:S02]  /*44560*/  LDL.LU R22, [R1+0x1a2c] ;  /* 0x001a2c0001167983 */ /* 0x000ee40000300800 */
[----:B------:R-:W-:-:S02]  /*44570*/  FADD R3, R5, R4 ;  /* 0x0000000405037221 */ /* 0x000fc40000000000 */
[----:B--2---:R-:W-:Y:S02]  /*44580*/  FADD R2, R6, R7 ;  /* 0x0000000706027221 */ /* 0x004fe40000000000 */
[----:B------:R-:W2:Y:S01]  /*44590*/  LDL.LU R7, [R1+0x1a28] ;  /* 0x001a280001077983 */ /* 0x000ea20000300800 */
[----:B------:R-:W2:Y:S02]  /*445a0*/  LDL.LU R6, [R1+0x1a24] ;  /* 0x001a240001067983 */ /* 0x000ea40000300800 */
[----:B------:R-:W2:Y:S02]  /*445b0*/  LDL.LU R4, [R1+0x1a20] ;  /* 0x001a200001047983 */ /* 0x000ea40000300800 */
[----:B------:R-:W3:Y:S02]  /*445c0*/  LDL.LU R5, [R1+0x1a1c] ;  /* 0x001a1c0001057983 */ /* 0x000ee40000300800 */
[----:B-1----:R-:W-:Y:S02]  /*445d0*/  FADD R10, R23, R15 ;  /* 0x0000000f170a7221 */ /* 0x002fe40000000000 */
[----:B------:R-:W2:Y:S01]  /*445e0*/  LDL.LU R23, [R1+0x1a18] ;  /* 0x001a180001177983 */ /* 0x000ea20000300800 */
[----:B------:R1:W-:Y:S02]  /*445f0*/  STL [R1+0x19b4], R15 ;  /* 0x0019b40f01007387 */ /* 0x0003e40000100800 */
[----:B0-----:R-:W-:Y:S01]  /*44600*/  FADD R0, R0, R11 ;  /* 0x0000000b00007221 */ /* 0x001fe20000000000 */
[----:B-1----:R-:W2:Y:S01]  /*44610*/  LDL R15, [R1+0x7bc] ;  /* 0x0007bc00010f7983 */ /* 0x002ea20000100800 */
[----:B------:R-:W2:Y:S03]  /*44620*/  LDL.LU R11, [R1+0xb0] ;  /* 0x0000b000010b7983 */ /* 0x000ea60000300800 */
[----:B------:R-:W0:Y:S04]  /*44630*/  SHFL.BFLY PT, R12, R10, 0x2, 0x1f ;  /* 0x0c401f000a0c7f89 */ /* 0x000e2800000e0000 */
[----:B------:R-:W1:Y:S01]  /*44640*/  SHFL.BFLY PT, R8, R3, 0x2, 0x1f ;  /* 0x0c401f0003087f89 */ /* 0x000e6200000e0000 */
[----:B0-----:R-:W-:-:S02]  /*44650*/  FADD R10, R10, R12 ;  /* 0x0000000c0a0a7221 */ /* 0x001fc40000000000 */
[----:B-1----:R-:W-:Y:S02]  /*44660*/  FADD R3, R3, R8 ;  /* 0x0000000803037221 */ /* 0x002fe40000000000 */
[----:B------:R-:W0:Y:S02]  /*44670*/  SHFL.BFLY PT, R8, R0, 0x1, 0x1f ;  /* 0x0c201f0000087f89 */ /* 0x000e2400000e0000 */
[----:B0-----:R-:W-:Y:S01]  /*44680*/  FADD R0, R0, R8 ;  /* 0x0000000800007221 */ /* 0x001fe20000000000 */
[----:B---3--:R-:W-:Y:S02]  /*44690*/  FMNMX R13, R5, R13, !PT ;  /* 0x0000000d050d7209 */ /* 0x008fe40007800000 */
[----:B------:R-:W3:Y:S03]  /*446a0*/  LDL.LU R5, [R1+0x1a14] ;  /* 0x001a140001057983 */ /* 0x000ee60000300800 */
[----:B------:R4:W-:Y:S02]  /*446b0*/  STL [R1+0x758], R13 ;  /* 0x0007580d01007387 */ /* 0x0009e40000100800 */
[----:B--2---:R-:W-:-:S02]  /*446c0*/  FFMA R11, R11, c[0x0][0x188], -R13 ;  /* 0x000062000b0b7a23 */ /* 0x004fc4000000080d */
[----:B----4-:R-:W-:Y:S02]  /*446d0*/  FFMA R13, R14, c[0x0][0x188], -R13 ;  /* 0x000062000e0d7a23 */ /* 0x010fe4000000080d */
[----:B------:R-:W-:-:S04]  /*446e0*/  FMUL R12, R11, 1.4426950216293334961 ;  /* 0x3fb8aa3b0b0c7820 */ /* 0x000fc80000400000 */
[----:B------:R-:W0:Y:S01]  /*446f0*/  MUFU.EX2 R14, R12 ;  /* 0x0000000c000e7308 */ /* 0x000e220000000800 */
[----:B------:R-:W-:-:S05]  /*44700*/  FMNMX R4, R4, R15, !PT ;  /* 0x0000000f04047209 */ /* 0x000fca0007800000 */
[----:B------:R-:W-:Y:S01]  /*44710*/  STL [R1+0x754], R4 ;  /* 0x0007540401007387 */ /* 0x000fe20000100800 */
[----:B------:R-:W2:Y:S03]  /*44720*/  LDL R15, [R1+0x7c4] ;  /* 0x0007c400010f7983 */ /* 0x000ea60000100800 */
[----:B0-----:R0:W-:Y:S02]  /*44730*/  STL [R1+0xb28], R14 ;  /* 0x000b280e01007387 */ /* 0x0011e40000100800 */
[----:B0-----:R-:W-:Y:S02]  /*44740*/  FMUL R14, R13, 1.4426950216293334961 ;  /* 0x3fb8aa3b0d0e7820 */ /* 0x001fe40000400000 */
[----:B------:R-:W-:Y:S02]  /*44750*/  FFMA R13, R21, c[0x0][0x188], -R4 ;  /* 0x00006200150d7a23 */ /* 0x000fe40000000804 */
[----:B------:R0:W1:Y:S02]  /*44760*/  MUFU.EX2 R21, R14 ;  /* 0x0000000e00157308 */ /* 0x0000640000000800 */
[----:B0-----:R-:W-:-:S02]  /*44770*/  FMUL R14, R13, 1.4426950216293334961 ;  /* 0x3fb8aa3b0d0e7820 */ /* 0x001fc40000400000 */
[----:B------:R-:W-:Y:S02]  /*44780*/  FFMA R13, R20, c[0x0][0x188], -R4 ;  /* 0x00006200140d7a23 */ /* 0x000fe40000000804 */
[----:B------:R-:W4:Y:S02]  /*44790*/  LDL.LU R4, [R1+0x1a10] ;  /* 0x001a100001047983 */ /* 0x000f240000300800 */
[----:B------:R0:W0:Y:S02]  /*447a0*/  MUFU.EX2 R20, R14 ;  /* 0x0000000e00147308 */ /* 0x0000240000000800 */
[----:B-1----:R-:W-:Y:S04]  /*447b0*/  STL [R1+0xb24], R21 ;  /* 0x000b241501007387 */ /* 0x002fe80000100800 */
[----:B0-----:R-:W2:Y:S01]  /*447c0*/  LDL.LU R14, [R1+0xb28] ;  /* 0x000b2800010e7983 */ /* 0x001ea20000300800 */
[----:B------:R-:W2:Y:S03]  /*447d0*/  LDL R8, [R1+0x7c0] ;  /* 0x0007c00001087983 */ /* 0x000ea60000100800 */
[----:B------:R-:W-:Y:S04]  /*447e0*/  STL [R1+0x740], R20 ;  /* 0x0007401401007387 */ /* 0x000fe80000100800 */
[----:B------:R-:W0:Y:S04]  /*447f0*/  SHFL.BFLY PT, R9, R2, 0x2, 0x1f ;  /* 0x0c401f0002097f89 */ /* 0x000e2800000e0000 */
[----:B------:R-:W1:Y:S01]  /*44800*/  SHFL.BFLY PT, R11, R3, 0x1, 0x1f ;  /* 0x0c201f00030b7f89 */ /* 0x000e6200000e0000 */
[----:B------:R-:W-:Y:S01]  /*44810*/  FMUL R13, R13, 1.4426950216293334961 ;  /* 0x3fb8aa3b0d0d7820 */ /* 0x000fe20000400000 */
[----:B--2---:R-:W-:-:S02]  /*44820*/  FMNMX R8, R6, R8, !PT ;  /* 0x0000000806087209 */ /* 0x004fc40007800000 */
[----:B------:R-:W2:Y:S01]  /*44830*/  LDL.LU R6, [R1+0x1a0c] ;  /* 0x001a0c0001067983 */ /* 0x000ea20000300800 */
[----:B0-----:R-:W-:Y:S02]  /*44840*/  FADD R2, R2, R9 ;  /* 0x0000000902027221 */ /* 0x001fe40000000000 */
[----:B------:R-:W-:Y:S01]  /*44850*/  STL [R1+0x744], R8 ;  /* 0x0007440801007387 */ /* 0x000fe20000100800 */
[----:B------:R-:W-:Y:S02]  /*44860*/  FMNMX R15, R7, R15, !PT ;  /* 0x0000000f070f7209 */ /* 0x000fe40007800000 */
[----:B------:R-:W3:Y:S04]  /*44870*/  LDL.LU R7, [R1+0x1a08] ;  /* 0x001a080001077983 */ /* 0x000ee80000300800 */
[----:B------:R-:W0:Y:S01]  /*44880*/  SHFL.BFLY PT, R9, R2, 0x1, 0x1f ;  /* 0x0c201f0002097f89 */ /* 0x000e2200000e0000 */
[----:B------:R-:W0:Y:S01]  /*44890*/  MUFU.EX2 R13, R13 ;  /* 0x0000000d000d7308 */ /* 0x000e220000000800 */
[----:B----4-:R-:W-:-:S02]  /*448a0*/  FFMA R4, R4, c[0x0][0x188], -R8 ;  /* 0x0000620004047a23 */ /* 0x010fc40000000808 */
[----:B-1----:R-:W-:Y:S02]  /*448b0*/  FADD R3, R3, R11 ;  /* 0x0000000b03037221 */ /* 0x002fe40000000000 */
[----:B------:R-:W-:Y:S01]  /*448c0*/  FMUL R4, R4, 1.4426950216293334961 ;  /* 0x3fb8aa3b04047820 */ /* 0x000fe20000400000 */
[----:B------:R-:W-:Y:S03]  /*448d0*/  STL [R1+0x73c], R15 ;  /* 0x00073c0f01007387 */ /* 0x000fe60000100800 */
[----:B------:R0:W-:Y:S02]  /*448e0*/  MUFU.EX2 R11, R4 ;  /* 0x00000004000b7308 */ /* 0x0001e40000000800 */
[----:B0-----:R-:W-:Y:S02]  /*448f0*/  FADD R4, R20, R13 ;  /* 0x0000000d14047221 */ /* 0x001fe40000000000 */
[----:B------:R-:W-:Y:S01]  /*44900*/  FADD R2, R2, R9 ;  /* 0x0000000902027221 */ /* 0x000fe20000000000 */
[----:B------:R-:W0:Y:S01]  /*44910*/  SHFL.BFLY PT, R12, R10, 0x1, 0x1f ;  /* 0x0c201f000a0c7f89 */ /* 0x000e2200000e0000 */
[----:B--2---:R-:W-:-:S04]  /*44920*/  FFMA R6, R6, c[0x0][0x188], -R15 ;  /* 0x0000620006067a23 */ /* 0x004fc8000000080f */
[----:B------:R-:W-:Y:S02]  /*44930*/  FMUL R9, R6, 1.4426950216293334961 ;  /* 0x3fb8aa3b06097820 */ /* 0x000fe40000400000 */
[----:B------:R-:W-:Y:S02]  /*44940*/  FADD R6, R14, R21 ;  /* 0x000000150e067221 */ /* 0x000fe40000000000 */
[----:B------:R-:W2:Y:S01]  /*44950*/  LDL.LU R21, [R1+0x1a04] ;  /* 0x001a040001157983 */ /* 0x000ea20000300800 */
[----:B------:R1:W-:Y:S02]  /*44960*/  STL [R1+0x19b8], R14 ;  /* 0x0019b80e01007387 */ /* 0x0003e40000100800 */
[----:B------:R-:W4:Y:S01]  /*44970*/  LDL.LU R20, [R1+0x1a00] ;  /* 0x001a000001147983 */ /* 0x000f220000300800 */
[----:B-1----:R-:W2:Y:S01]  /*44980*/  LDL R14, [R1+0x7cc] ;  /* 0x0007cc00010e7983 */ /* 0x002ea20000100800 */
[----:B---3--:R-:W-:Y:S02]  /*44990*/  FFMA R5, R5, c[0x0][0x188], -R8 ;  /* 0x0000620005057a23 */ /* 0x008fe40000000808 */
[----:B------:R-:W-:-:S02]  /*449a0*/  FFMA R7, R7, c[0x0][0x188], -R15 ;  /* 0x0000620007077a23 */ /* 0x000fc4000000080f */
[----:B------:R-:W-:Y:S02]  /*449b0*/  FMUL R5, R5, 1.4426950216293334961 ;  /* 0x3fb8aa3b05057820 */ /* 0x000fe40000400000 */
[----:B0-----:R-:W-:Y:S02]  /*449c0*/  FADD R10, R10, R12 ;  /* 0x0000000c0a0a7221 */ /* 0x001fe40000000000 */
[----:B------:R-:W-:Y:S01]  /*449d0*/  FMUL R7, R7, 1.4426950216293334961 ;  /* 0x3fb8aa3b07077820 */ /* 0x000fe20000400000 */
[----:B------:R0:W-:Y:S01]  /*449e0*/  MUFU.EX2 R12, R5 ;  /* 0x00000005000c7308 */ /* 0x0001e20000000800 */
[----:B------:R1:W-:Y:S07]  /*449f0*/  STL [R1+0x19bc], R13 ;  /* 0x0019bc0d01007387 */ /* 0x0003ee0000100800 */
[----:B------:R-:W3:Y:S01]  /*44a00*/  MUFU.EX2 R9, R9 ;  /* 0x0000000900097308 */ /* 0x000ee20000000800 */
[----:B0-----:R-:W0:Y:S07]  /*44a10*/  SHFL.BFLY PT, R5, R4, 0x2, 0x1f ;  /* 0x0c401f0004057f89 */ /* 0x001e2e00000e0000 */
[----:B-1----:R-:W1:Y:S01]  /*44a20*/  MUFU.EX2 R13, R7 ;  /* 0x00000007000d7308 */ /* 0x002e620000000800 */
[----:B------:R-:W-:Y:S01]  /*44a30*/  @P0 STS [R28+0x40380], R0 ;  /* 0x040380001c000388 */ /* 0x000fe20000000800 */
[----:B------:R-:W-:Y:S02]  /*44a40*/  @P0 STS [R28+0x403c0], R2 ;  /* 0x0403c0021c000388 */ /* 0x000fe40000000800 */
[----:B------:R1:W-:Y:S01]  /*44a50*/  @P0 STS [R28+0x40400], R3 ;  /* 0x040400031c000388 */ /* 0x0003e20000000800 */
[----:B---3--:R-:W-:Y:S01]  /*44a60*/  STL [R1+0xb20], R9 ;  /* 0x000b200901007387 */ /* 0x008fe20000100800 */
[----:B-1----:R-:W-:-:S03]  /*44a70*/  FADD R3, R11, R12 ;  /* 0x0000000c0b037221 */ /* 0x002fc60000000000 */
[----:B------:R-:W-:Y:S01]  /*44a80*/  STL [R1+0xb1c], R13 ;  /* 0x000b1c0d01007387 */ /* 0x000fe20000100800 */
[----:B------:R2:W-:Y:S02]  /*44a90*/  STL [R1+0x19c4], R11 ;  /* 0x0019c40b01007387 */ /* 0x0005e40000100800 */
[----:B------:R-:W-:Y:S02]  /*44aa0*/  STL [R1+0x19c0], R12 ;  /* 0x0019c00c01007387 */ /* 0x000fe40000100800 */
[----:B0-----:R-:W-:Y:S02]  /*44ab0*/  FADD R2, R4, R5 ;  /* 0x0000000504027221 */ /* 0x001fe40000000000 */
[----:B------:R-:W-:Y:S01]  /*44ac0*/  FADD R4, R9, R13 ;  /* 0x0000000d09047221 */ /* 0x000fe20000000000 */
[----:B--2---:R-:W-:Y:S02]  /*44ad0*/  FMNMX R11, R22, R14, !PT ;  /* 0x0000000e160b7209 */ /* 0x004fe40007800000 */
[----:B------:R-:W2:Y:S03]  /*44ae0*/  LDL.LU R22, [R1+0x19fc] ;  /* 0x0019fc0001167983 */ /* 0x000ea60000300800 */
[----:B------:R-:W-:Y:S02]  /*44af0*/  STL [R1+0x738], R11 ;  /* 0x0007380b01007387 */ /* 0x000fe40000100800 */
[----:B----4-:R-:W-:-:S02]  /*44b00*/  FFMA R9, R20, c[0x0][0x188], -R11 ;  /* 0x0000620014097a23 */ /* 0x010fc4000000080b */
[----:B------:R-:W3:Y:S04]  /*44b10*/  LDL.LU R20, [R1+0x7e0] ;  /* 0x0007e00001147983 */ /* 0x000ee80000300800 */
[----:B------:R-:W0:Y:S04]  /*44b20*/  SHFL.BFLY PT, R8, R6, 0x2, 0x1f ;  /* 0x0c401f0006087f89 */ /* 0x000e2800000e0000 */
[----:B------:R1:W-:Y:S02]  /*44b30*/  @P0 STS [R28+0x40440], R10 ;  /* 0x0404400a1c000388 */ /* 0x0003e40000000800 */
[----:B-1----:R-:W-:-:S02]  /*44b40*/  FMUL R10, R9, 1.4426950216293334961 ;  /* 0x3fb8aa3b090a7820 */ /* 0x002fc40000400000 */
[----:B------:R-:W-:Y:S02]  /*44b50*/  FFMA R9, R21, c[0x0][0x188], -R11 ;  /* 0x0000620015097a23 */ /* 0x000fe4000000080b */
[----:B------:R-:W4:Y:S02]  /*44b60*/  LDL.LU R21, [R1+0x144] ;  /* 0x0001440001157983 */ /* 0x000f240000300800 */
[----:B------:R-:W-:Y:S02]  /*44b70*/  FMUL R9, R9, 1.4426950216293334961 ;  /* 0x3fb8aa3b09097820 */ /* 0x000fe40000400000 */
[----:B0-----:R-:W-:-:S05]  /*44b80*/  FADD R0, R6, R8 ;  /* 0x0000000806007221 */ /* 0x001fca0000000000 */
[----:B------:R-:W0:Y:S01]  /*44b90*/  SHFL.BFLY PT, R5, R0, 0x1, 0x1f ;  /* 0x0c201f0000057f89 */ /* 0x000e2200000e0000 */
[----:B------:R-:W1:Y:S08]  /*44ba0*/  MUFU.EX2 R11, R10 ;  /* 0x0000000a000b7308 */ /* 0x000e700000000800 */
[----:B------:R1:W1:Y:S02]  /*44bb0*/  MUFU.EX2 R12, R9 ;  /* 0x00000009000c7308 */ /* 0x0002640000000800 */
[----:B-1----:R-:W4:Y:S04]  /*44bc0*/  LDL.LU R9, [R1+0x140] ;  /* 0x0001400001097983 */ /* 0x002f280000300800 */
[----:B------:R-:W-:Y:S01]  /*44bd0*/  STL [R1+0xb18], R11 ;  /* 0x000b180b01007387 */ /* 0x000fe20000100800 */
[----:B------:R-:W-:Y:S02]  /*44be0*/  STL [R1+0xb14], R12 ;  /* 0x000b140c01007387 */ /* 0x000fe40000100800 */
[----:B0-----:R-:W-:Y:S01]  /*44bf0*/  FADD R0, R0, R5 ;  /* 0x0000000500007221 */ /* 0x001fe20000000000 */
[----:B---3--:R-:W-:-:S02]  /*44c00*/  FMNMX R15, R27, R20, !PT ;  /* 0x000000141b0f7209 */ /* 0x008fc40007800000 */
[----:B------:R-:W3:Y:S01]  /*44c10*/  LDL.LU R27, [R1+0x19f8] ;  /* 0x0019f800011b7983 */ /* 0x000ee20000300800 */
[----:B------:R-:W-:Y:S02]  /*44c20*/  STL [R1+0x19d0], R20 ;  /* 0x0019d01401007387 */ /* 0x000fe40000100800 */
[----:B------:R-:W-:Y:S02]  /*44c30*/  STL [R1+0x734], R15 ;  /* 0x0007340f01007387 */ /* 0x000fe40000100800 */
[----:B--2---:R-:W-:Y:S02]  /*44c40*/  FFMA R5, R22, c[0x0][0x188], -R15 ;  /* 0x0000620016057a23 */ /* 0x004fe4000000080f */
[----:B------:R-:W2:Y:S04]  /*44c50*/  LDL.LU R22, [R1+0xbd0] ;  /* 0x000bd00001167983 */ /* 0x000ea80000300800 */
[----:B------:R-:W0:Y:S01]  /*44c60*/  SHFL.BFLY PT, R7, R3, 0x2, 0x1f ;  /* 0x0c401f0003077f89 */ /* 0x000e2200000e0000 */
[----:B------:R-:W-:Y:S02]  /*44c70*/  STL [R1+0x19d4], R15 ;  /* 0x0019d40f01007387 */ /* 0x000fe40000100800 */
[----:B------:R-:W3:Y:S02]  /*44c80*/  LDL.LU R14, [R1+0x148] ;  /* 0x00014800010e7983 */ /* 0x000ee40000300800 */
[----:B0-----:R-:W-:-:S02]  /*44c90*/  FADD R3, R3, R7 ;  /* 0x0000000703037221 */ /* 0x001fc40000000000 */
[----:B------:R-:W-:Y:S01]  /*44ca0*/  FADD R7, R11, R12 ;  /* 0x0000000c0b077221 */ /* 0x000fe20000000000 */
[----:B------:R-:W0:Y:S04]  /*44cb0*/  SHFL.BFLY PT, R6, R2, 0x1, 0x1f ;  /* 0x0c201f0002067f89 */ /* 0x000e2800000e0000 */
[----:B------:R-:W1:Y:S01]  /*44cc0*/  SHFL.BFLY PT, R8, R4, 0x2, 0x1f ;  /* 0x0c401f0004087f89 */ /* 0x000e6200000e0000 */
[----:B--2---:R-:W-:-:S03]  /*44cd0*/  FMNMX R28, R18, R22, !PT ;  /* 0x00000016121c7209 */ /* 0x004fc60007800000 */
[----:B------:R-:W-:Y:S01]  /*44ce0*/  STL [R1+0x19d8], R22 ;  /* 0x0019d81601007387 */ /* 0x000fe20000100800 */
[----:B------:R-:W2:Y:S03]  /*44cf0*/  LDL.LU R18, [R1+0x14c] ;  /* 0x00014c0001127983 */ /* 0x000ea60000300800 */
[----:B------:R-:W-:Y:S01]  /*44d00*/  STL [R1+0x730], R28 ;  /* 0x0007301c01007387 */ /* 0x000fe20000100800 */
[----:B------:R-:W2:Y:S02]  /*44d10*/  LDL.LU R12, [R1+0xbd4] ;  /* 0x000bd400010c7983 */ /* 0x000ea40000300800 */
[----:B------:R-:W3:Y:S02]  /*44d20*/  LDL.LU R13, [R1+0xbd8] ;  /* 0x000bd800010d7983 */ /* 0x000ee40000300800 */
[----:B0-----:R-:W-:Y:S02]  /*44d30*/  FADD R2, R2, R6 ;  /* 0x0000000602027221 */ /* 0x001fe40000000000 */
[----:B------:R-:W-:-:S02]  /*44d40*/  FFMA R6, R23, c[0x0][0x188], -R15 ;  /* 0x0000620017067a23 */ /* 0x000fc4000000080f */
[----:B------:R-:W0:Y:S01]  /*44d50*/  S2R R23, SR_TID.X ;  /* 0x0000000000177919 */ /* 0x000e220000002100 */
[----:B----4-:R-:W-:Y:S02]  /*44d60*/  FFMA R9, R9, c[0x0][0x188], -R28 ;  /* 0x0000620009097a23 */ /* 0x010fe4000000081c */
[----:B------:R-:W-:Y:S02]  /*44d70*/  FMUL R10, R6, 1.4426950216293334961 ;  /* 0x3fb8aa3b060a7820 */ /* 0x000fe40000400000 */
[----:B-1----:R-:W-:Y:S02]  /*44d80*/  FADD R4, R4, R8 ;  /* 0x0000000804047221 */ /* 0x002fe40000000000 */
[----:B------:R-:W-:Y:S01]  /*44d90*/  FMUL R5, R5, 1.4426950216293334961 ;  /* 0x3fb8aa3b05057820 */ /* 0x000fe20000400000 */
[----:B------:R-:W1:Y:S01]  /*44da0*/  SHFL.BFLY PT, R8, R3, 0x1, 0x1f ;  /* 0x0c201f0003087f89 */ /* 0x000e6200000e0000 */
[----:B------:R4:W-:Y:S08]  /*44db0*/  MUFU.EX2 R20, R10 ;  /* 0x0000000a00147308 */ /* 0x0009f00000000800 */
[----:B------:R-:W0:Y:S01]  /*44dc0*/  MUFU.EX2 R11, R5 ;  /* 0x00000005000b7308 */ /* 0x000e220000000800 */
[----:B------:R-:W1:Y:S01]  /*44dd0*/  SHFL.BFLY PT, R6, R7, 0x2, 0x1f ;  /* 0x0c401f0007067f89 */ /* 0x000e6200000e0000 */
[----:B----4-:R-:W-:-:S02]  /*44de0*/  FMUL R10, R9, 1.4426950216293334961 ;  /* 0x3fb8aa3b090a7820 */ /* 0x010fc40000400000 */
[----:B------:R-:W-:Y:S01]  /*44df0*/  FFMA R9, R21, c[0x0][0x188], -R28 ;  /* 0x0000620015097a23 */ /* 0x000fe2000000081c */
[----:B0-----:R-:W-:Y:S01]  /*44e00*/  SHF.L.U32 R21, R23, 0x1, RZ ;  /* 0x0000000117157819 */ /* 0x001fe200000006ff */
[----:B------:R-:W-:Y:S02]  /*44e10*/  SHF.R.U32.HI R23, RZ, 0x3, R23 ;  /* 0x00000003ff177819 */ /* 0x000fe40000011617 */
[----:B------:R-:W-:Y:S01]  /*44e20*/  FMUL R9, R9, 1.4426950216293334961 ;  /* 0x3fb8aa3b09097820 */ /* 0x000fe20000400000 */
[----:B------:R-:W-:Y:S02]  /*44e30*/  LOP3.LUT R21, R21, 0x38, RZ, 0xc0, !PT ;  /* 0x0000003815157812 */ /* 0x000fe400078ec0ff */
[----:B------:R-:W-:Y:S01]  /*44e40*/  LOP3.LUT R23, R23, 0x4, RZ, 0xc0, !PT ;  /* 0x0000000417177812 */ /* 0x000fe200078ec0ff */
[----:B------:R-:W0:Y:S08]  /*44e50*/  MUFU.EX2 R10, R10 ;  /* 0x0000000a000a7308 */ /* 0x000e300000000800 */
[----:B------:R-:W4:Y:S01]  /*44e60*/  MUFU.EX2 R15, R9 ;  /* 0x00000009000f7308 */ /* 0x000f220000000800 */
[----:B------:R-:W-:Y:S01]  /*44e70*/  IADD3 R23, R21, R23, RZ ;  /* 0x0000001715177210 */ /* 0x000fe20007ffe0ff */
[----:B------:R-:W-:Y:S04]  /*44e80*/  STL [R1+0xb10], R11 ;  /* 0x000b100b01007387 */ /* 0x000fe80000100800 */
[----:B------:R-:W-:Y:S01]  /*44e90*/  @P0 STS [R23+0x40480], R0 ;  /* 0x0404800017000388 */ /* 0x000fe20000000800 */
[----:B------:R0:W-:Y:S02]  /*44ea0*/  @P0 STS [R23+0x404c0], R2 ;  /* 0x0404c00217000388 */ /* 0x0001e40000000800 */
[----:B-1----:R-:W-:-:S02]  /*44eb0*/  FADD R3, R3, R8 ;  /* 0x0000000803037221 */ /* 0x002fc40000000000 */
[----:B------:R-:W-:Y:S02]  /*44ec0*/  STL [R1+0xb0c], R20 ;  /* 0x000b0c1401007387 */ /* 0x000fe40000100800 */
[----:B0-----:R-:W-:Y:S02]  /*44ed0*/  FADD R2, R11, R20 ;  /* 0x000000140b027221 */ /* 0x001fe40000000000 */
[----:B------:R-:W-:Y:S01]  /*44ee0*/  FADD R6, R7, R6 ;  /* 0x0000000607067221 */ /* 0x000fe20000000000 */
[----:B------:R0:W-:Y:S01]  /*44ef0*/  STL [R1+0xb08], R10 ;  /* 0x000b080a01007387 */ /* 0x0001e20000100800 */
[----:B----4-:R-:W-:Y:S02]  /*44f00*/  FADD R7, R10, R15 ;  /* 0x0000000f0a077221 */ /* 0x010fe40000000000 */
[----:B------:R1:W-:Y:S01]  /*44f10*/  STL [R1+0xaf4], R15 ;  /* 0x000af40f01007387 */ /* 0x0003e20000100800 */
[----:B--2---:R-:W-:Y:S02]  /*44f20*/  FMNMX R11, R26, R12, !PT ;  /* 0x0000000c1a0b7209 */ /* 0x004fe40007800000 */
[----:B------:R-:W2:Y:S03]  /*44f30*/  LDL.LU R26, [R1+0x19f4] ;  /* 0x0019f400011a7983 */ /* 0x000ea60000300800 */
[----:B---3--:R-:W-:-:S04]  /*44f40*/  FFMA R8, R14, c[0x0][0x188], -R11 ;  /* 0x000062000e087a23 */ /* 0x008fc8000000080b */
[----:B0-----:R-:W-:Y:S02]  /*44f50*/  FMUL R10, R8, 1.4426950216293334961 ;  /* 0x3fb8aa3b080a7820 */ /* 0x001fe40000400000 */
[----:B------:R-:W-:Y:S02]  /*44f60*/  FFMA R8, R18, c[0x0][0x188], -R11 ;  /* 0x0000620012087a23 */ /* 0x000fe4000000080b */
[----:B------:R-:W0:Y:S01]  /*44f70*/  MUFU.EX2 R18, R10 ;  /* 0x0000000a00127308 */ /* 0x000e220000000800 */
[----:B------:R-:W-:Y:S01]  /*44f80*/  STL [R1+0x804], R11 ;  /* 0x0008040b01007387 */ /* 0x000fe20000100800 */
[----:B------:R-:W-:Y:S02]  /*44f90*/  FMNMX R14, R19, R13, !PT ;  /* 0x0000000d130e7209 */ /* 0x000fe40007800000 */
[----:B------:R-:W3:Y:S02]  /*44fa0*/  LDL.LU R19, [R1+0x19f0] ;  /* 0x0019f00001137983 */ /* 0x000ee40000300800 */
[----:B------:R-:W4:Y:S01]  /*44fb0*/  LDL R22, [R1+0xbdc] ;  /* 0x000bdc0001167983 */ /* 0x000f220000100800 */
[----:B-1----:R-:W2:Y:S04]  /*44fc0*/  LDL.LU R15, [R1+0xa8] ;  /* 0x0000a800010f7983 */ /* 0x002ea80000300800 */
[----:B0-----:R-:W-:Y:S01]  /*44fd0*/  STL [R1+0xaf0], R18 ;  /* 0x000af01201007387 */ /* 0x001fe20000100800 */
[----:B------:R-:W2:Y:S02]  /*44fe0*/  LDL.LU R21, [R1+0xac] ;  /* 0x0000ac0001157983 */ /* 0x000ea40000300800 */
[----:B------:R-:W2:Y:S02]  /*44ff0*/  LDL R20, [R1+0xbe0] ;  /* 0x000be00001147983 */ /* 0x000ea40000100800 */
[----:B------:R0:W-:Y:S02]  /*45000*/  STL [R1+0x19c8], R13 ;  /* 0x0019c80d01007387 */ /* 0x0001e40000100800 */
[----:B0-----:R-:W2:Y:S01]  /*45010*/  LDL.LU R13, [R1+0xa0] ;  /* 0x0000a000010d7983 */ /* 0x001ea20000300800 */
[----:B------:R-:W-:-:S02]  /*45020*/  FMUL R10, R8, 1.4426950216293334961 ;  /* 0x3fb8aa3b080a7820 */ /* 0x000fc40000400000 */
[----:B------:R-:W-:Y:S01]  /*45030*/  STL [R1+0x7fc], R14 ;  /* 0x0007fc0e01007387 */ /* 0x000fe20000100800 */
[----:B------:R-:W0:Y:S01]  /*45040*/  SHFL.BFLY PT, R5, R4, 0x1, 0x1f ;  /* 0x0c201f0004057f89 */ /* 0x000e2200000e0000 */
[----:B--2---:R-:W-:Y:S02]  /*45050*/  FFMA R8, R13, c[0x0][0x188], -R14 ;  /* 0x000062000d087a23 */ /* 0x004fe4000000080e */
[----:B------:R1:W2:Y:S02]  /*45060*/  MUFU.EX2 R13, R10 ;  /* 0x0000000a000d7308 */ /* 0x0002a40000000800 */
[----:B-1----:R-:W3:Y:S01]  /*45070*/  LDL.LU R10, [R1+0xa4] ;  /* 0x0000a400010a7983 */ /* 0x002ee20000300800 */
[----:B0-----:R-:W-:Y:S02]  /*45080*/  FADD R0, R4, R5 ;  /* 0x0000000504007221 */ /* 0x001fe40000000000 */
[----:B------:R-:W0:Y:S02]  /*45090*/  SHFL.BFLY PT, R5, R2, 0x2, 0x1f ;  /* 0x0c401f0002057f89 */ /* 0x000e2400000e0000 */
[----:B------:R-:W1:Y:S01]  /*450a0*/  SHFL.BFLY PT, R4, R6, 0x1, 0x1f ;  /* 0x0c201f0006047f89 */ /* 0x000e6200000e0000 */
[----:B------:R-:W2:Y:S01]  /*450b0*/  SHFL.BFLY PT, R9, R7, 0x2, 0x1f ;  /* 0x0c401f0007097f89 */ /* 0x000ea200000e0000 */
[----:B------:R-:W-:-:S06]  /*450c0*/  FMUL R8, R8, 1.4426950216293334961 ;  /* 0x3fb8aa3b08087820 */ /* 0x000fcc0000400000 */
[----:B------:R-:W1:Y:S01]  /*450d0*/  MUFU.EX2 R8, R8 ;  /* 0x0000000800087308 */ /* 0x000e620000000800 */
[----:B0-----:R-:W-:Y:S02]  /*450e0*/  FADD R2, R2, R5 ;  /* 0x0000000502027221 */ /* 0x001fe40000000000 */
[----:B-1----:R-:W-:Y:S01]  /*450f0*/  FADD R4, R6, R4 ;  /* 0x0000000406047221 */ /* 0x002fe20000000000 */
[----:B--2---:R-:W-:Y:S01]  /*45100*/  STL [R1+0xaec], R13 ;  /* 0x000aec0d01007387 */ /* 0x004fe20000100800 */
[----:B------:R-:W-:Y:S02]  /*45110*/  STL [R1+0x19cc], R14 ;  /* 0x0019cc0e01007387 */ /* 0x000fe40000100800 */
[----:B------:R-:W-:Y:S01]  /*45120*/  STL [R1+0xae4], R8 ;  /* 0x000ae40801007387 */ /* 0x000fe20000100800 */
[----:B------:R-:W-:Y:S01]  /*45130*/  @P0 STS [R23+0x40500], R3 ;  /* 0x0405000317000388 */ /* 0x000fe20000000800 */
[----:B------:R-:W-:Y:S02]  /*45140*/  @P0 STS [R23+0x40540], R0 ;  /* 0x0405400017000388 */ /* 0x000fe40000000800 */
[----:B------:R-:W-:-:S02]  /*45150*/  FADD R7, R7, R9 ;  /* 0x0000000907077221 */ /* 0x000fc40000000000 */
[----:B------:R0:W-:Y:S01]  /*45160*/  @P0 STS [R23+0x40580], R4 ;  /* 0x0405800417000388 */ /* 0x0001e20000000800 */
[----:B------:R-:W-:Y:S01]  /*45170*/  FMNMX R9, R17, R20, !PT ;  /* 0x0000001411097209 */ /* 0x000fe20007800000 */
[----:B0-----:R-:W-:Y:S02]  /*45180*/  FADD R4, R18, R13 ;  /* 0x0000000d12047221 */ /* 0x001fe40000000000 */
[----:B---3--:R-:W-:-:S04]  /*45190*/  FFMA R5, R10, c[0x0][0x188], -R14 ;  /* 0x000062000a057a23 */ /* 0x008fc8000000080e */
[----:B------:R-:W-:-:S04]  /*451a0*/  FMUL R5, R5, 1.4426950216293334961 ;  /* 0x3fb8aa3b05057820 */ /* 0x000fc80000400000 */
[----:B------:R0:W1:Y:S02]  /*451b0*/  MUFU.EX2 R10, R5 ;  /* 0x00000005000a7308 */ /* 0x0000640000000800 */
[----:B0-----:R-:W0:Y:S04]  /*451c0*/  SHFL.BFLY PT, R5, R7, 0x1, 0x1f ;  /* 0x0c201f0007057f89 */ /* 0x001e2800000e0000 */
[----:B-1----:R4:W-:Y:S01]  /*451d0*/  STL [R1+0x71c], R10 ;  /* 0x00071c0a01007387 */ /* 0x0029e20000100800 */
[----:B------:R-:W-:Y:S02]  /*451e0*/  FADD R3, R8, R10 ;  /* 0x0000000a08037221 */ /* 0x000fe40000000000 */
[----:B------:R-:W2:Y:S01]  /*451f0*/  LDL.LU R18, [R1+0x19ec] ;  /* 0x0019ec0001127983 */ /* 0x000ea20000300800 */
[----:B----4-:R-:W-:-:S02]  /*45200*/  FMNMX R10, R16, R22, !PT ;  /* 0x00000016100a7209 */ /* 0x010fc40007800000 */
[----:B------:R-:W3:Y:S01]  /*45210*/  LDL.LU R16, [R1+0x19e8] ;  /* 0x0019e80001107983 */ /* 0x000ee20000300800 */
[----:B------:R-:W4:Y:S02]  /*45220*/  LDL R8, [R1+0xbe8] ;  /* 0x000be80001087983 */ /* 0x000f240000100800 */
[----:B------:R-:W-:Y:S02]  /*45230*/  STL [R1+0x7b8], R10 ;  /* 0x0007b80a01007387 */ /* 0x000fe40000100800 */
[----:B------:R-:W2:Y:S02]  /*45240*/  LDL.LU R17, [R1+0x19e4] ;  /* 0x0019e40001117983 */ /* 0x000ea40000300800 */
[----:B0-----:R-:W-:Y:S02]  /*45250*/  FADD R5, R7, R5 ;  /* 0x0000000507057221 */ /* 0x001fe40000000000 */
[----:B------:R-:W4:Y:S04]  /*45260*/  LDL R7, [R1+0xbec] ;  /* 0x000bec0001077983 */ /* 0x000f280000100800 */
[----:B------:R-:W0:Y:S04]  /*45270*/  SHFL.BFLY PT, R6, R2, 0x1, 0x1f ;  /* 0x0c201f0002067f89 */ /* 0x000e2800000e0000 */
[----:B------:R-:W1:Y:S01]  /*45280*/  SHFL.BFLY PT, R0, R4, 0x2, 0x1f ;  /* 0x0c401f0004007f89 */ /* 0x000e6200000e0000 */
[----:B0-----:R-:W-:-:S05]  /*45290*/  FADD R2, R2, R6 ;  /* 0x0000000602027221 */ /* 0x001fca0000000000 */
[----:B------:R0:W-:Y:S01]  /*452a0*/  @P0 STS [R23+0x405c0], R2 ;  /* 0x0405c00217000388 */ /* 0x0001e20000000800 */
[----:B------:R1:W-:Y:S02]  /*452b0*/  @P0 STS [R23+0x40600], R5 ;  /* 0x0406000517000388 */ /* 0x0003e40000000800 */
[--C-:B0-----:R-:W-:Y:S02]  /*452c0*/  FFMA R2, R15, c[0x0][0x188], -R10.reuse ;  /* 0x000062000f027a23 */ /* 0x101fe4000000080a */
[----:B-1----:R-:W-:Y:S02]  /*452d0*/  FFMA R5, R21, c[0x0][0x188], -R10 ;  /* 0x0000620015057a23 */ /* 0x002fe4000000080a */
[----:B------:R-:W-:Y:S01]  /*452e0*/  FMUL R2, R2, 1.4426950216293334961 ;  /* 0x3fb8aa3b02027820 */ /* 0x000fe20000400000 */
[----:B------:R-:W0:Y:S01]  /*452f0*/  SHFL.BFLY PT, R6, R3, 0x2, 0x1f ;  /* 0x0c401f0003067f89 */ /* 0x000e2200000e0000 */
[----:B------:R-:W-:Y:S02]  /*45300*/  FADD R0, R4, R0 ;  /* 0x0000000004007221 */ /* 0x000fe40000000000 */
[----:B------:R1:W0:Y:S01]  /*45310*/  MUFU.EX2 R15, R2 ;  /* 0x00000002000f7308 */ /* 0x0002220000000800 */
[----:B------:R0:W-:Y:S01]  /*45320*/  STL [R1+0x784], R9 ;  /* 0x0007840901007387 */ /* 0x0001e20000100800 */
[----:B-1----:R-:W-:-:S06]  /*45330*/  FMUL R2, R5, 1.4426950216293334961 ;  /* 0x3fb8aa3b05027820 */ /* 0x002fcc0000400000 */
[----:B------:R-:W1:Y:S01]  /*45340*/  MUFU.EX2 R20, R2 ;  /* 0x0000000200147308 */ /* 0x000e620000000800 */
[----:B0-----:R-:W-:Y:S01]  /*45350*/  STL [R1+0xae8], R15 ;  /* 0x000ae80f01007387 */ /* 0x001fe20000100800 */
[----:B------:R-:W-:-:S03]  /*45360*/  FADD R3, R3, R6 ;  /* 0x0000000603037221 */ /* 0x000fc60000000000 */
[----:B-1----:R-:W-:Y:S01]  /*45370*/  STL [R1+0xae0], R20 ;  /* 0x000ae01401007387 */ /* 0x002fe20000100800 */
[--C-:B---3--:R-:W-:Y:S02]  /*45380*/  FFMA R4, R16, c[0x0][0x188], -R9.reuse ;  /* 0x0000620010047a23 */ /* 0x108fe40000000809 */
[----:B--2---:R-:W-:Y:S02]  /*45390*/  FFMA R5, R17, c[0x0][0x188], -R9 ;  /* 0x0000620011057a23 */ /* 0x004fe40000000809 */
[----:B------:R-:W-:Y:S02]  /*453a0*/  FMUL R4, R4, 1.4426950216293334961 ;  /* 0x3fb8aa3b04047820 */ /* 0x000fe40000400000 */
[----:B------:R-:W-:Y:S02]  /*453b0*/  FMUL R5, R5, 1.4426950216293334961 ;  /* 0x3fb8aa3b05057820 */ /* 0x000fe40000400000 */
[----:B------:R-:W0:Y:S08]  /*453c0*/  MUFU.EX2 R9, R4 ;  /* 0x0000000400097308 */ /* 0x000e300000000800 */
[----:B------:R1:W2:Y:S01]  /*453d0*/  MUFU.EX2 R14, R5 ;  /* 0x00000005000e7308 */ /* 0x0002a20000000800 */
[----:B----4-:R-:W-:-:S02]  /*453e0*/  FMNMX R13, R24, R8, !PT ;  /* 0x00000008180d7209 */ /* 0x010fc40007800000 */
[----:B------:R-:W3:Y:S01]  /*453f0*/  LDL.LU R24, [R1+0x19e0] ;  /* 0x0019e00001187983 */ /* 0x000ee20000300800 */
[----:B------:R-:W4:Y:S02]  /*45400*/  LDL R8, [R1+0xbf0] ;  /* 0x000bf00001087983 */ /* 0x000f240000100800 */
[----:B------:R0:W-:Y:S02]  /*45410*/  STL [R1+0x76c], R13 ;  /* 0x00076c0d01007387 */ /* 0x0001e40000100800 */
[--C-:B------:R-:W-:Y:S02]  /*45420*/  FFMA R6, R18, c[0x0][0x188], -R13.reuse ;  /* 0x0000620012067a23 */ /* 0x100fe4000000080d */
[----:B-1----:R-:W-:Y:S01]  /*45430*/  FFMA R5, R19, c[0x0][0x188], -R13 ;  /* 0x0000620013057a23 */ /* 0x002fe2000000080d */
[----:B0-----:R-:W-:Y:S01]  /*45440*/  STL [R1+0xadc], R9 ;  /* 0x000adc0901007387 */ /* 0x001fe20000100800 */
[----:B--2---:R-:W-:Y:S01]  /*45450*/  STL [R1+0xad8], R14 ;  /* 0x000ad80e01007387 */ /* 0x004fe20000100800 */
[----:B------:R-:W-:-:S02]  /*45460*/  FMNMX R13, R25, R7, !PT ;  /* 0x00000007190d7209 */ /* 0x000fc40007800000 */
[----:B------:R-:W2:Y:S04]  /*45470*/  LDL.LU R25, [R1+0x19dc] ;  /* 0x0019dc0001197983 */ /* 0x000ea80000300800 */
[----:B------:R-:W0:Y:S04]  /*45480*/  S2R R21, SR_TID.X ;  /* 0x0000000000157919 */ /* 0x000e280000002100 */
[----:B------:R-:W1:Y:S04]  /*45490*/  SHFL.BFLY PT, R2, R0, 0x1, 0x1f ;  /* 0x0c201f0000027f89 */ /* 0x000e6800000e0000 */
[----:B------:R-:W1:Y:S01]  /*454a0*/  SHFL.BFLY PT, R4, R3, 0x1, 0x1f ;  /* 0x0c201f0003047f89 */ /* 0x000e6200000e0000 */
[----:B------:R-:W-:-:S06]  /*454b0*/  FMUL R6, R6, 1.4426950216293334961 ;  /* 0x3fb8aa3b06067820 */ /* 0x000fcc0000400000 */
[----:B------:R-:W1:Y:S01]  /*454c0*/  MUFU.EX2 R6, R6 ;  /* 0x0000000600067308 */ /* 0x000e620000000800 */
[----:B0-----:R-:W-:Y:S01]  /*454d0*/  SHF.R.U32.HI R18, RZ, 0x3, R21 ;  /* 0x00000003ff127819 */ /* 0x001fe20000011615 */
[----:B------:R-:W-:Y:S02]  /*454e0*/  IMAD.SHL.U32 R21, R21, 0x2, RZ ;  /* 0x0000000215157824 */ /* 0x000fe400078e00ff */
[----:B-1----:R-:W-:Y:S01]  /*454f0*/  FADD R2, R0, R2 ;  /* 0x0000000200027221 */ /* 0x002fe20000000000 */
[----:B------:R-:W-:Y:S02]  /*45500*/  LOP3.LUT R18, R18, 0x4, RZ, 0xc0, !PT ;  /* 0x0000000412127812 */ /* 0x000fe400078ec0ff */
[----:B------:R-:W-:Y:S01]  /*45510*/  LOP3.LUT R21, R21, 0x38, RZ, 0xc0, !PT ;  /* 0x0000003815157812 */ /* 0x000fe200078ec0ff */
[----:B------:R-:W-:-:S03]  /*45520*/  FMUL R0, R5, 1.4426950216293334961 ;  /* 0x3fb8aa3b05007820 */ /* 0x000fc60000400000 */
[----:B------:R-:W-:Y:S01]  /*45530*/  IADD3 R18, R21, R18, RZ ;  /* 0x0000001215127210 */ /* 0x000fe20007ffe0ff */
[----:B------:R-:W0:Y:S04]  /*45540*/  MUFU.EX2 R7, R0 ;  /* 0x0000000000077308 */ /* 0x000e280000000800 */
[----:B------:R-:W-:Y:S01]  /*45550*/  @P0 STS [R18+0x40640], R2 ;  /* 0x0406400212000388 */ /* 0x000fe20000000800 */
[----:B------:R-:W-:-:S03]  /*45560*/  FADD R3, R3, R4 ;  /* 0x0000000403037221 */ /* 0x000fc60000000000 */
[----:B------:R-:W-:Y:S01]  /*45570*/  STL [R1+0xad4], R6 ;  /* 0x000ad40601007387 */ /* 0x000fe20000100800 */
[----:B------:R-:W-:Y:S03]  /*45580*/  STL [R1+0x764], R13 ;  /* 0x0007640d01007387 */ /* 0x000fe60000100800 */
[----:B0-----:R-:W-:Y:S04]  /*45590*/  STL [R1+0xad0], R7 ;  /* 0x000ad00701007387 */ /* 0x001fe80000100800 */
[----:B------:R0:W-:Y:S02]  /*455a0*/  @P0 STS [R18+0x40680], R3 ;  /* 0x0406800312000388 */ /* 0x0001e40000000800 */
[----:B0-----:R-:W-:-:S05]  /*455b0*/  FADD R3, R6, R7 ;  /* 0x0000000706037221 */ /* 0x001fca0000000000 */
[----:B------:R-:W0:Y:S02]  /*455c0*/  SHFL.BFLY PT, R7, R3, 0x2, 0x1f ;  /* 0x0c401f0003077f89 */ /* 0x000e2400000e0000 */
[----:B0-----:R-:W-:Y:S02]  /*455d0*/  FADD R3, R3, R7 ;  /* 0x0000000703037221 */ /* 0x001fe40000000000 */
[----:B---3--:R-:W-:Y:S01]  /*455e0*/  FFMA R5, R24, c[0x0][0x188], -R13 ;  /* 0x0000620018057a23 */ /* 0x008fe2000000080d */
[----:B----4-:R-:W-:-:S03]  /*455f0*/  FMNMX R29, R29, R8, !PT ;  /* 0x000000081d1d7209 */ /* 0x010fc60007800000 */
[----:B------:R-:W-:Y:S02]  /*45600*/  FMUL R0, R5, 1.4426950216293334961 ;  /* 0x3fb8aa3b05007820 */ /* 0x000fe40000400000 */
[----:B------:R-:W-:Y:S02]  /*45610*/  FFMA R8, R27, c[0x0][0x188], -R29 ;  /* 0x000062001b087a23 */ /* 0x000fe4000000081d */
[----:B------:R0:W1:Y:S01]  /*45620*/  MUFU.EX2 R5, R0 ;  /* 0x0000000000057308 */ /* 0x0000620000000800 */
[----:B--2---:R-:W-:Y:S02]  /*45630*/  FFMA R2, R25, c[0x0][0x188], -R13 ;  /* 0x0000620019027a23 */ /* 0x004fe4000000080d */
[----:B0-----:R-:W-:Y:S02]  /*45640*/  FFMA R0, R26, c[0x0][0x188], -R29 ;  /* 0x000062001a007a23 */ /* 0x001fe4000000081d */
[----:B------:R-:W-:Y:S02]  /*45650*/  FMUL R2, R2, 1.4426950216293334961 ;  /* 0x3fb8aa3b02027820 */ /* 0x000fe40000400000 */
[----:B------:R-:W-:-:S02]  /*45660*/  FMUL R0, R0, 1.4426950216293334961 ;  /* 0x3fb8aa3b00007820 */ /* 0x000fc40000400000 */
[----:B------:R-:W-:Y:S01]  /*45670*/  FMUL R8, R8, 1.4426950216293334961 ;  /* 0x3fb8aa3b08087820 */ /* 0x000fe20000400000 */
[----:B------:R0:W2:Y:S08]  /*45680*/  MUFU.EX2 R4, R2 ;  /* 0x0000000200047308 */ /* 0x0000b00000000800 */
[----:B------:R3:W4:Y:S01]  /*45690*/  MUFU.EX2 R13, R0 ;  /* 0x00000000000d7308 */ /* 0x0007220000000800 */
[----:B0-----:R-:W-:-:S07]  /*456a0*/  FADD R2, R9, R14 ;  /* 0x0000000e09027221 */ /* 0x001fce0000000000 */
[----:B------:R-:W0:Y:S01]  /*456b0*/  MUFU.EX2 R14, R8 ;  /* 0x00000008000e7308 */ /* 0x000e220000000800 */
[----:B---3--:R-:W-:Y:S01]  /*456c0*/  FADD R0, R15, R20 ;  /* 0x000000140f007221 */ /* 0x008fe20000000000 */
[----:B-1----:R-:W-:Y:S01]  /*456d0*/  STL [R1+0xacc], R5 ;  /* 0x000acc0501007387 */ /* 0x002fe20000100800 */
[----:B------:R-:W-:Y:S02]  /*456e0*/  STL [R1+0x760], R29 ;  /* 0x0007601d01007387 */ /* 0x000fe40000100800 */
[----:B--2---:R1:W-:Y:S01]  /*456f0*/  STL [R1+0xac8], R4 ;  /* 0x000ac80401007387 */ /* 0x0043e20000100800 */
[----:B------:R-:W-:Y:S04]  /*45700*/  STL [R1+0x1338], R29 ;  /* 0x0013381d01007387 */ /* 0x000fe80000100800 */
[----:B----4-:R-:W-:Y:S01]  /*45710*/  STL [R1+0xac0], R13 ;  /* 0x000ac00d01007387 */ /* 0x010fe20000100800 */
[----:B-1----:R-:W-:-:S03]  /*45720*/  FADD R4, R5, R4 ;  /* 0x0000000405047221 */ /* 0x002fc60000000000 */
[----:B------:R-:W1:Y:S04]  /*45730*/  SHFL.BFLY PT, R5, R0, 0x2, 0x1f ;  /* 0x0c401f0000057f89 */ /* 0x000e6800000e0000 */
[----:B0-----:R0:W-:Y:S01]  /*45740*/  STL [R1+0xabc], R14 ;  /* 0x000abc0e01007387 */ /* 0x0011e20000100800 */
[----:B------:R-:W2:Y:S02]  /*45750*/  LDL.LU R23, [R1+0x748] ;  /* 0x0007480001177983 */ /* 0x000ea40000300800 */
[----:B------:R-:W2:Y:S02]  /*45760*/  LDL R21, [R1+0xab8] ;  /* 0x000ab80001157983 */ /* 0x000ea40000100800 */
[----:B-1----:R-:W-:Y:S02]  /*45770*/  FADD R0, R0, R5 ;  /* 0x0000000500007221 */ /* 0x002fe40000000000 */
[----:B------:R-:W-:-:S02]  /*45780*/  FADD R5, R13, R14 ;  /* 0x0000000e0d057221 */ /* 0x000fc40000000000 */
[----:B0-----:R-:W3:Y:S01]  /*45790*/  LDL.LU R14, [R1+0x74c] ;  /* 0x00074c00010e7983 */ /* 0x001ee20000300800 */
[----:B------:R-:W3:Y:S02]  /*457a0*/  LDL R22, [R1+0xab4] ;  /* 0x000ab40001167983 */ /* 0x000ee40000100800 */
[----:B------:R-:W4:Y:S01]  /*457b0*/  LDL.LU R13, [R1+0xbf4] ;  /* 0x000bf400010d7983 */ /* 0x000f220000300800 */
[----:B------:R-:W0:Y:S04]  /*457c0*/  SHFL.BFLY PT, R6, R2, 0x2, 0x1f ;  /* 0x0c401f0002067f89 */ /* 0x000e2800000e0000 */
[----:B------:R-:W1:Y:S04]  /*457d0*/  SHFL.BFLY PT, R9, R4, 0x2, 0x1f ;  /* 0x0c401f0004097f89 */ /* 0x000e6800000e0000 */
[----:B------:R-:W1:Y:S04]  /*457e0*/  SHFL.BFLY PT, R8, R5, 0x2, 0x1f ;  /* 0x0c401f0005087f89 */ /* 0x000e6800000e0000 */
[----:B------:R-:W1:Y:S04]  /*457f0*/  SHFL.BFLY PT, R7, R0, 0x1, 0x1f ;  /* 0x0c201f0000077f89 */ /* 0x000e6800000e0000 */
[----:B------:R-:W1:Y:S01]  /*45800*/  S2R R17, SR_TID.X ;  /* 0x0000000000117919 */ /* 0x000e620000002100 */
[----:B------:R-:W3:Y:S02]  /*45810*/  LDL.LU R15, [R1+0x750] ;  /* 0x00075000010f7983 */ /* 0x000ee40000300800 */
[----:B------:R-:W3:Y:S02]  /*45820*/  LDL R20, [R1+0xab0] ;  /* 0x000ab00001147983 */ /* 0x000ee40000100800 */
[----:B0-----:R-:W-:-:S02]  /*45830*/  FADD R2, R2, R6 ;  /* 0x0000000602027221 */ /* 0x001fc40000000000 */
[----:B-1----:R-:W-:-:S03]  /*45840*/  FADD R6, R4, R9 ;  /* 0x0000000904067221 */ /* 0x002fc60000000000 */
[----:B------:R-:W0:Y:S01]  /*45850*/  SHFL.BFLY PT, R4, R2, 0x1, 0x1f ;  /* 0x0c201f0002047f89 */ /* 0x000e2200000e0000 */
[----:B------:R-:W-:Y:S02]  /*45860*/  FADD R5, R5, R8 ;  /* 0x0000000805057221 */ /* 0x000fe40000000000 */
[----:B------:R-:W-:Y:S02]  /*45870*/  FADD R0, R0, R7 ;  /* 0x0000000700007221 */ /* 0x000fe40000000000 */
[----:B------:R-:W1:Y:S04]  /*45880*/  SHFL.BFLY PT, R7, R6, 0x1, 0x1f ;  /* 0x0c201f0006077f89 */ /* 0x000e6800000e0000 */
[----:B------:R-:W1:Y:S01]  /*45890*/  SHFL.BFLY PT, R8, R5, 0x1, 0x1f ;  /* 0x0c201f0005087f89 */ /* 0x000e6200000e0000 */
[----:B0-----:R-:W-:-:S03]  /*458a0*/  FADD R2, R2, R4 ;  /* 0x0000000402027221 */ /* 0x001fc60000000000 */
[----:B------:R-:W0:Y:S01]  /*458b0*/  SHFL.BFLY PT, R4, R3, 0x1, 0x1f ;  /* 0x0c201f0003047f89 */ /* 0x000e2200000e0000 */
[----:B-1----:R-:W-:Y:S02]  /*458c0*/  FADD R7, R6, R7 ;  /* 0x0000000706077221 */ /* 0x002fe40000000000 */
[----:B------:R-:W-:Y:S01]  /*458d0*/  FADD R5, R5, R8 ;  /* 0x0000000805057221 */ /* 0x000fe20000000000 */
[----:B------:R-:W-:Y:S01]  /*458e0*/  @P0 STS [R18+0x406c0], R0 ;  /* 0x0406c00012000388 */ /* 0x000fe20000000800 */
[----:B------:R-:W-:Y:S02]  /*458f0*/  @P0 STS [R18+0x40700], R2 ;  /* 0x0407000212000388 */ /* 0x000fe40000000800 */
[----:B0-----:R-:W-:-:S05]  /*45900*/  FADD R3, R3, R4 ;  /* 0x0000000403037221 */ /* 0x001fca0000000000 */
[----:B------:R-:W-:Y:S01]  /*45910*/  @P0 STS [R18+0x40740], R3 ;  /* 0x0407400312000388 */ /* 0x000fe20000000800 */
[----:B------:R-:W-:Y:S02]  /*45920*/  @P0 STS [R18+0x40780], R7 ;  /* 0x0407800712000388 */ /* 0x000fe40000000800 */
[----:B------:R-:W-:Y:S02]  /*45930*/  @P0 STS [R18+0x407c0], R5 ;  /* 0x0407c00512000388 */ /* 0x000fe40000000800 */
[----:B------:R-:W-:Y:S01]  /*45940*/  BAR.SYNC.DEFER_BLOCKING 0x0 ;  /* 0x0000000000007b1d */ /* 0x000fe20000010000 */
[----:B------:R-:W-:-:S05]  /*45950*/  LOP3.LUT R16, R17, 0xff, RZ, 0xc0, !PT ;  /* 0x000000ff11107812 */ /* 0x000fca00078ec0ff */
[----:B------:R-:W0:Y:S04]  /*45960*/  LDS R0, [R16.X4+0x40000] ;  /* 0x0400000010007984 */ /* 0x000e280000004800 */
[----:B------:R-:W1:Y:S04]  /*45970*/  LDS R2, [R16.X4+0x40400] ;  /* 0x0404000010027984 */ /* 0x000e680000004800 */
[----:B0-----:R-:W0:Y:S04]  /*45980*/  SHFL.BFLY PT, R3, R0, 0x1, 0x1f ;  /* 0x0c201f0000037f89 */ /* 0x001e2800000e0000 */
[----:B-1----:R-:W1:Y:S01]  /*45990*/  SHFL.BFLY PT, R4, R2, 0x1, 0x1f ;  /* 0x0c201f0002047f89 */ /* 0x002e6200000e0000 */
[----:B------:R-:W-:Y:S01]  /*459a0*/  SHF.L.U32 R24, R17, 0x1, RZ ;  /* 0x0000000111187819 */ /* 0x000fe200000006ff */
[----:B0-----:R-:W-:-:S02]  /*459b0*/  FADD R3, R0, R3 ;  /* 0x0000000300037221 */ /* 0x001fc40000000000 */
[----:B-1----:R-:W-:-:S03]  /*459c0*/  FADD R2, R2, R4 ;  /* 0x0000000402027221 */ /* 0x002fc60000000000 */
[----:B------:R-:W-:Y:S02]  /*459d0*/  @!P1 STS [R16.X4+0x40000], R3 ;  /* 0x0400000310009388 */ /* 0x000fe40000004800 */
[----:B------:R-:W-:Y:S02]  /*459e0*/  @!P1 STS [R16.X4+0x40400], R2 ;  /* 0x0404000210009388 */ /* 0x000fe40000004800 */
[----:B------:R-:W-:Y:S01]  /*459f0*/  BAR.SYNC.DEFER_BLOCKING 0x0 ;  /* 0x0000000000007b1d */ /* 0x000fe20000010000 */
[----:B------:R-:W-:-:S05]  /*45a00*/  LOP3.LUT R24, R24, 0x38, RZ, 0xc0, !PT ;  /* 0x0000003818187812 */ /* 0x000fca00078ec0ff */
[----:B------:R-:W4:Y:S01]  /*45a10*/  LDS R2, [R24+0x40000] ;  /* 0x0400000018027984 */ /* 0x000f220000000800 */
[----:B--2---:R-:W-:-:S03]  /*45a20*/  FADD R0, -R21, R23 ;  /* 0x0000001715007221 */ /* 0x004fc60000000100 */
[----:B------:R-:W2:Y:S01]  /*45a30*/  LDL.LU R23, [R1+0x75c] ;  /* 0x00075c0001177983 */ /* 0x000ea20000300800 */
[----:B------:R-:W2:Y:S02]  /*45a40*/  LDL R21, [R1+0xaac] ;  /* 0x000aac0001157983 */ /* 0x000ea40000100800 */
[----:B------:R-:W-:Y:S02]  /*45a50*/  FMUL R0, R0, 1.4426950216293334961 ;  /* 0x3fb8aa3b00007820 */ /* 0x000fe40000400000 */
[----:B------:R-:W2:Y:S01]  /*45a60*/  LDL.LU R9, [R1+0x810] ;  /* 0x0008100001097983 */ /* 0x000ea20000300800 */
[----:B------:R-:W2:Y:S01]  /*45a70*/  LDL.LU R8, [R1+0x814] ;  /* 0x0008140001087983 */ /* 0x000ea20000300800 */
[----:B------:R0:W4:Y:S03]  /*45a80*/  MUFU.EX2 R4, R0 ;  /* 0x0000000000047308 */ /* 0x0001260000000800 */
[----:B0-----:R-:W0:Y:S01]  /*45a90*/  LDS R0, [R24+0x40040] ;  /* 0x0400400018007984 */ /* 0x001e220000000800 */
[----:B----4-:R-:W-:-:S05]  /*45aa0*/  FFMA R13, R4, R13, R2 ;  /* 0x0000000d040d7223 */ /* 0x010fca0000000002 */
[----:B------:R1:W-:Y:S01]  /*45ab0*/  STL [R1+0xbf4], R13 ;  /* 0x000bf40d01007387 */ /* 0x0003e20000100800 */
[----:B------:R-:W4:Y:S02]  /*45ac0*/  LDL.LU R2, [R1+0x850] ;  /* 0x0008500001027983 */ /* 0x000f240000300800 */
[----:B------:R-:W4:Y:S02]  /*45ad0*/  LDL.LU R27, [R1+0x854] ;  /* 0x00085400011b7983 */ /* 0x000f240000300800 */
[----:B------:R-:W4:Y:S02]  /*45ae0*/  LDL.LU R26, [R1+0x840] ;  /* 0x00084000011a7983 */ /* 0x000f240000300800 */
[----:B---3--:R-:W-:Y:S01]  /*45af0*/  FADD R3, -R22, R14 ;  /* 0x0000000e16037221 */ /* 0x008fe20000000100 */
        /* <DEDUP_REMOVED lines=9> */
[----:B------:R-:W-:-:S02]  /*45b90*/  FMUL R5, R3, 1.4426950216293334961 ;  /* 0x3fb8aa3b03057820 */ /* 0x000fc40000400000 */
[----:B------:R-:W-:Y:S02]  /*45ba0*/  FADD R3, -R20, R15 ;  /* 0x0000000f14037221 */ /* 0x000fe40000000100 */
[----:B------:R-:W3:Y:S01]  /*45bb0*/  LDL.LU R15, [R1+0x768] ;  /* 0x00076800010f7983 */ /* 0x000ee20000300800 */
[----:B------:R-:W3:Y:S02]  /*45bc0*/  LDL R20, [R1+0xaa8] ;  /* 0x000aa80001147983 */ /* 0x000ee40000100800 */
[----:B-1----:R-:W3:Y:S02]  /*45bd0*/  LDL.LU R13, [R1+0x7d0] ;  /* 0x0007d000010d7983 */ /* 0x002ee40000300800 */
[C---:B--2---:R-:W-:Y:S02]  /*45be0*/  FMUL R9, R4.reuse, R9 ;  /* 0x0000000904097220 */ /* 0x044fe40000400000 */
[----:B------:R-:W-:-:S03]  /*45bf0*/  FMUL R8, R4, R8 ;  /* 0x0000000804087220 */ /* 0x000fc60000400000 */
[----:B------:R1:W-:Y:S04]  /*45c00*/  STL [R1+0x50], R9 ;  /* 0x0000500901007387 */ /* 0x0003e80000100800 */
[----:B-1----:R-:W2:Y:S01]  /*45c10*/  LDL.LU R9, [R1+0x7d4] ;  /* 0x0007d40001097983 */ /* 0x002ea20000300800 */
[----:B------:R1:W-:Y:S03]  /*45c20*/  STL [R1+0x54], R8 ;  /* 0x0000540801007387 */ /* 0x0003e60000100800 */
[----:B-1----:R-:W0:Y:S01]  /*45c30*/  LDL.LU R8, [R1+0xbf8] ;  /* 0x000bf80001087983 */ /* 0x002e220000300800 */
[C---:B----4-:R-:W-:Y:S02]  /*45c40*/  FMUL R29, R4.reuse, R2 ;  /* 0x00000002041d7220 */ /* 0x050fe40000400000 */
[C---:B------:R-:W-:Y:S01]  /*45c50*/  FMUL R27, R4.reuse, R27 ;  /* 0x0000001b041b7220 */ /* 0x040fe20000400000 */
[----:B------:R-:W0:Y:S01]  /*45c60*/  MUFU.EX2 R5, R5 ;  /* 0x0000000500057308 */ /* 0x000e220000000800 */
[----:B------:R-:W-:Y:S01]  /*45c70*/  FMUL R3, R3, 1.4426950216293334961 ;  /* 0x3fb8aa3b03037820 */ /* 0x000fe20000400000 */
[----:B------:R-:W1:Y:S04]  /*45c80*/  LDS R2, [R24+0x40080] ;  /* 0x0400800018027984 */ /* 0x000e680000000800 */
[----:B------:R4:W-:Y:S01]  /*45c90*/  STL [R1+0x40], R29 ;  /* 0x0000401d01007387 */ /* 0x0009e20000100800 */
[----:B------:R3:W-:Y:S02]  /*45ca0*/  STL [R1+0x44], R27 ;  /* 0x0000441b01007387 */ /* 0x0007e40000100800 */
[----:B----4-:R-:W-:-:S02]  /*45cb0*/  FMUL R29, R4, R26 ;  /* 0x0000001a041d7220 */ /* 0x010fc40000400000 */
[C---:B---3--:R-:W-:Y:S02]  /*45cc0*/  FMUL R27, R4.reuse, R25 ;  /* 0x00000019041b7220 */ /* 0x048fe40000400000 */
[C---:B------:R-:W-:Y:S02]  /*45cd0*/  FMUL R26, R4.reuse, R22 ;  /* 0x00000016041a7220 */ /* 0x040fe40000400000 */
[C---:B------:R-:W-:Y:S02]  /*45ce0*/  FMUL R25, R4.reuse, R19 ;  /* 0x0000001304197220 */ /* 0x040fe40000400000 */
[C---:B------:R-:W-:Y:S01]  /*45cf0*/  FMUL R22, R4.reuse, R18 ;  /* 0x0000001204167220 */ /* 0x040fe20000400000 */
[----:B------:R-:W-:Y:S01]  /*45d00*/  STL [R1+0x30], R29 ;  /* 0x0000301d01007387 */ /* 0x000fe20000100800 */
[C---:B------:R-:W-:Y:S02]  /*45d10*/  FMUL R19, R4.reuse, R17 ;  /* 0x0000001104137220 */ /* 0x040fe40000400000 */
[----:B------:R-:W-:Y:S02]  /*45d20*/  STL [R1+0x34], R27 ;  /* 0x0000341b01007387 */ /* 0x000fe40000100800 */
[C---:B------:R-:W-:Y:S01]  /*45d30*/  FMUL R18, R4.reuse, R16 ;  /* 0x0000001004127220 */ /* 0x040fe20000400000 */
[----:B------:R3:W-:Y:S01]  /*45d40*/  STL [R1+0x20], R26 ;  /* 0x0000201a01007387 */ /* 0x0007e20000100800 */
[----:B------:R-:W-:-:S02]  /*45d50*/  FMUL R17, R4, R14 ;  /* 0x0000000e04117220 */ /* 0x000fc40000400000 */
[----:B------:R4:W-:Y:S02]  /*45d60*/  STL [R1+0x24], R25 ;  /* 0x0000241901007387 */ /* 0x0009e40000100800 */
[----:B------:R-:W-:Y:S02]  /*45d70*/  STL [R1], R22 ;  /* 0x0000001601007387 */ /* 0x000fe40000100800 */
[C---:B------:R-:W-:Y:S01]  /*45d80*/  FMUL R16, R4.reuse, R7 ;  /* 0x0000000704107220 */ /* 0x040fe20000400000 */
[----:B------:R-:W-:Y:S01]  /*45d90*/  STL [R1+0x4], R19 ;  /* 0x0000041301007387 */ /* 0x000fe20000100800 */
[----:B------:R-:W-:Y:S02]  /*45da0*/  STL [R1+0x680], R18 ;  /* 0x0006801201007387 */ /* 0x000fe40000100800 */
[----:B------:R-:W-:Y:S02]  /*45db0*/  STL [R1+0x684], R17 ;  /* 0x0006841101007387 */ /* 0x000fe40000100800 */
[----:B------:R-:W4:Y:S02]  /*45dc0*/  LDL.LU R7, [R1+0x818] ;  /* 0x0008180001077983 */ /* 0x000f240000300800 */
[C---:B------:R-:W-:Y:S01]  /*45dd0*/  FMUL R14, R4.reuse, R6 ;  /* 0x00000006040e7220 */ /* 0x040fe20000400000 */
[----:B------:R-:W-:Y:S01]  /*45de0*/  STL [R1+0x670], R16 ;  /* 0x0006701001007387 */ /* 0x000fe20000100800 */
[----:B------:R-:W4:Y:S02]  /*45df0*/  LDL.LU R6, [R1+0x81c] ;  /* 0x00081c0001067983 */ /* 0x000f240000300800 */
[C---:B------:R-:W-:Y:S01]  /*45e00*/  FMUL R13, R4.reuse, R13 ;  /* 0x0000000d040d7220 */ /* 0x040fe20000400000 */
[----:B------:R-:W-:Y:S04]  /*45e10*/  STL [R1+0x674], R14 ;  /* 0x0006740e01007387 */ /* 0x000fe80000100800 */
[----:B------:R-:W-:Y:S02]  /*45e20*/  STL [R1+0x120], R13 ;  /* 0x0001200d01007387 */ /* 0x000fe40000100800 */
[----:B--2---:R-:W-:-:S05]  /*45e30*/  FMUL R4, R4, R9 ;  /* 0x0000000904047220 */ /* 0x004fca0000400000 */
[----:B------:R2:W-:Y:S01]  /*45e40*/  STL [R1+0x124], R4 ;  /* 0x0001240401007387 */ /* 0x0005e20000100800 */
[----:B---3--:R-:W3:Y:S02]  /*45e50*/  LDL.LU R26, [R1+0x858] ;  /* 0x00085800011a7983 */ /* 0x008ee40000300800 */
[----:B----4-:R-:W4:Y:S02]  /*45e60*/  LDL.LU R25, [R1+0x85c] ;  /* 0x00085c0001197983 */ /* 0x010f240000300800 */
[----:B0-----:R-:W-:Y:S02]  /*45e70*/  FFMA R8, R5, R8, R0 ;  /* 0x0000000805087223 */ /* 0x001fe40000000000 */
[----:B--2---:R-:W-:-:S03]  /*45e80*/  FADD R4, -R21, R23 ;  /* 0x0000001715047221 */ /* 0x004fc60000000100 */
[----:B------:R0:W-:Y:S01]  /*45e90*/  STL [R1+0xbf8], R8 ;  /* 0x000bf80801007387 */ /* 0x0001e20000100800 */
[----:B------:R-:W2:Y:S02]  /*45ea0*/  LDL.LU R23, [R1+0x848] ;  /* 0x0008480001177983 */ /* 0x000ea40000300800 */
[----:B------:R-:W2:Y:S02]  /*45eb0*/  LDL.LU R22, [R1+0x84c] ;  /* 0x00084c0001167983 */ /* 0x000ea40000300800 */
[----:B------:R-:W2:Y:S01]  /*45ec0*/  LDL.LU R21, [R1+0x838] ;  /* 0x0008380001157983 */ /* 0x000ea20000300800 */
[----:B------:R-:W2:Y:S01]  /*45ed0*/  LDL.LU R19, [R1+0x83c] ;  /* 0x00083c0001137983 */ /* 0x000ea20000300800 */
[----:B------:R-:W2:Y:S02]  /*45ee0*/  LDL.LU R18, [R1+0x828] ;  /* 0x0008280001127983 */ /* 0x000ea40000300800 */
[----:B------:R-:W2:Y:S01]  /*45ef0*/  LDL.LU R17, [R1+0x82c] ;  /* 0x00082c0001117983 */ /* 0x000ea20000300800 */
[----:B------:R0:W1:Y:S01]  /*45f00*/  MUFU.EX2 R0, R3 ;  /* 0x0000000300007308 */ /* 0x0000620000000800 */
[----:B------:R-:W2:Y:S01]  /*45f10*/  LDL.LU R16, [R1+0x688] ;  /* 0x0006880001107983 */ /* 0x000ea20000300800 */
[----:B------:R-:W2:Y:S02]  /*45f20*/  LDL.LU R14, [R1+0x68c] ;  /* 0x00068c00010e7983 */ /* 0x000ea40000300800 */
[----:B------:R-:W2:Y:S02]  /*45f30*/  LDL.LU R13, [R1+0x678] ;  /* 0x00067800010d7983 */ /* 0x000ea40000300800 */
[----:B------:R-:W-:-:S02]  /*45f40*/  FMUL R7, R5, R7 ;  /* 0x0000000705077220 */ /* 0x000fc40000400000 */
[----:B0-----:R-:W-:-:S03]  /*45f50*/  FMUL R3, R5, R6 ;  /* 0x0000000605037220 */ /* 0x001fc60000400000 */
[----:B------:R0:W-:Y:S01]  /*45f60*/  STL [R1+0x58], R7 ;  /* 0x0000580701007387 */ /* 0x0001e20000100800 */
[----:B------:R-:W2:Y:S02]  /*45f70*/  LDL.LU R9, [R1+0x67c] ;  /* 0x00067c0001097983 */ /* 0x000ea40000300800 */
[----:B------:R-:W-:Y:S02]  /*45f80*/  STL [R1+0x5c], R3 ;  /* 0x00005c0301007387 */ /* 0x000fe40000100800 */
[----:B------:R-:W2:Y:S01]  /*45f90*/  LDL.LU R8, [R1+0x7d8] ;  /* 0x0007d80001087983 */ /* 0x000ea20000300800 */
[----:B------:R-:W1:Y:S04]  /*45fa0*/  LDS R3, [R24+0x400c0] ;  /* 0x0400c00018037984 */ /* 0x000e680000000800 */
[----:B0-----:R-:W2:Y:S01]  /*45fb0*/  LDL.LU R7, [R1+0x7dc] ;  /* 0x0007dc0001077983 */ /* 0x001ea20000300800 */
[----:B------:R-:W1:Y:S02]  /*45fc0*/  LDL.LU R6, [R1+0xbfc] ;  /* 0x000bfc0001067983 */ /* 0x000e640000300800 */
[----:B---3--:R-:W-:-:S02]  /*45fd0*/  FMUL R26, R5, R26 ;  /* 0x0000001a051a7220 */ /* 0x008fc40000400000 */
[----:B----4-:R-:W-:-:S03]  /*45fe0*/  FMUL R25, R5, R25 ;  /* 0x0000001905197220 */ /* 0x010fc60000400000 */
[----:B------:R-:W-:Y:S02]  /*45ff0*/  STL [R1+0x48], R26 ;  /* 0x0000481a01007387 */ /* 0x000fe40000100800 */
[----:B------:R-:W-:Y:S02]  /*46000*/  STL [R1+0x4c], R25 ;  /* 0x00004c1901007387 */ /* 0x000fe40000100800 */
[C---:B--2---:R-:W-:Y:S02]  /*46010*/  FMUL R23, R5.reuse, R23 ;  /* 0x0000001705177220 */ /* 0x044fe40000400000 */
[C---:B------:R-:W-:Y:S02]  /*46020*/  FMUL R22, R5.reuse, R22 ;  /* 0x0000001605167220 */ /* 0x040fe40000400000 */
[C---:B------:R-:W-:Y:S02]  /*46030*/  FMUL R21, R5.reuse, R21 ;  /* 0x0000001505157220 */ /* 0x040fe40000400000 */
[----:B------:R-:W-:-:S02]  /*46040*/  FMUL R19, R5, R19 ;  /* 0x0000001305137220 */ /* 0x000fc40000400000 */
[C---:B------:R-:W-:Y:S01]  /*46050*/  FMUL R18, R5.reuse, R18 ;  /* 0x0000001205127220 */ /* 0x040fe20000400000 */
[----:B------:R0:W-:Y:S01]  /*46060*/  STL [R1+0x38], R23 ;  /* 0x0000381701007387 */ /* 0x0001e20000100800 */
[C---:B------:R-:W-:Y:S02]  /*46070*/  FMUL R17, R5.reuse, R17 ;  /* 0x0000001105117220 */ /* 0x040fe40000400000 */
[----:B------:R-:W-:Y:S02]  /*46080*/  STL [R1+0x3c], R22 ;  /* 0x00003c1601007387 */ /* 0x000fe40000100800 */
[----:B------:R2:W-:Y:S02]  /*46090*/  STL [R1+0x28], R21 ;  /* 0x0000281501007387 */ /* 0x0005e40000100800 */
[C---:B------:R-:W-:Y:S01]  /*460a0*/  FMUL R16, R5.reuse, R16 ;  /* 0x0000001005107220 */ /* 0x040fe20000400000 */
[----:B------:R-:W-:Y:S01]  /*460b0*/  STL [R1+0x2c], R19 ;  /* 0x00002c1301007387 */ /* 0x000fe20000100800 */
[----:B------:R-:W-:Y:S02]  /*460c0*/  STL [R1+0x8], R18 ;  /* 0x0000081201007387 */ /* 0x000fe40000100800 */
[----:B------:R-:W-:-:S02]  /*460d0*/  FMUL R14, R5, R14 ;  /* 0x0000000e050e7220 */ /* 0x000fc40000400000 */
[----:B------:R-:W-:Y:S02]  /*460e0*/  STL [R1+0xc], R17 ;  /* 0x00000c1101007387 */ /* 0x000fe40000100800 */
[C---:B------:R-:W-:Y:S01]  /*460f0*/  FMUL R13, R5.reuse, R13 ;  /* 0x0000000d050d7220 */ /* 0x040fe20000400000 */
[----:B0-----:R-:W3:Y:S01]  /*46100*/  LDL.LU R23, [R1+0x770] ;  /* 0x0007700001177983 */ /* 0x001ee20000300800 */
[----:B------:R-:W-:Y:S02]  /*46110*/  STL [R1+0x688], R16 ;  /* 0x0006881001007387 */ /* 0x000fe40000100800 */
[----:B--2---:R-:W3:Y:S02]  /*46120*/  LDL R21, [R1+0xaa4] ;  /* 0x000aa40001157983 */ /* 0x004ee40000100800 */
[----:B------:R-:W-:Y:S01]  /*46130*/  STL [R1+0x68c], R14 ;  /* 0x00068c0e01007387 */ /* 0x000fe20000100800 */
[----:B------:R-:W-:Y:S01]  /*46140*/  STL [R1+0x678], R13 ;  /* 0x0006780d01007387 */ /* 0x000fe20000100800 */
[----:B------:R-:W-:-:S02]  /*46150*/  FMUL R9, R5, R9 ;  /* 0x0000000905097220 */ /* 0x000fc40000400000 */
[----:B------:R-:W-:-:S03]  /*46160*/  FMUL R8, R5, R8 ;  /* 0x0000000805087220 */ /* 0x000fc60000400000 */
[----:B------:R0:W-:Y:S01]  /*46170*/  STL [R1+0x67c], R9 ;  /* 0x00067c0901007387 */ /* 0x0001e20000100800 */
[----:B------:R-:W-:-:S03]  /*46180*/  FMUL R7, R5, R7 ;  /* 0x0000000705077220 */ /* 0x000fc60000400000 */
[----:B------:R2:W-:Y:S01]  /*46190*/  STL [R1+0x128], R8 ;  /* 0x0001280801007387 */ /* 0x0005e20000100800 */
[----:B-1----:R-:W-:-:S03]  /*461a0*/  FFMA R6, R0, R6, R2 ;  /* 0x0000000600067223 */ /* 0x002fc60000000002 */
[----:B------:R1:W-:Y:S04]  /*461b0*/  STL [R1+0x12c], R7 ;  /* 0x00012c0701007387 */ /* 0x0003e80000100800 */
[----:B0-----:R-:W4:Y:S04]  /*461c0*/  LDL.LU R9, [R1+0x870] ;  /* 0x0008700001097983 */ /* 0x001f280000300800 */
[----:B--2---:R-:W2:Y:S01]  /*461d0*/  LDL.LU R8, [R1+0x874] ;  /* 0x0008740001087983 */ /* 0x004ea20000300800 */
[----:B------:R0:W-:Y:S02]  /*461e0*/  STL [R1+0xbfc], R6 ;  /* 0x000bfc0601007387 */ /* 0x0001e40000100800 */
        /* <DEDUP_REMOVED lines=10> */
[----:B-1----:R-:W3:Y:S01]  /*46290*/  LDL.LU R7, [R1+0x880] ;  /* 0x0008800001077983 */ /* 0x002ee20000300800 */
[----:B0-----:R-:W3:Y:S02]  /*462a0*/  LDL.LU R6, [R1+0x884] ;  /* 0x0008840001067983 */ /* 0x001ee40000300800 */
[----:B------:R-:W-:-:S02]  /*462b0*/  FMUL R5, R4, 1.4426950216293334961 ;  /* 0x3fb8aa3b04057820 */ /* 0x000fc40000400000 */
[----:B------:R-:W-:Y:S02]  /*462c0*/  FADD R4, -R20, R15 ;  /* 0x0000000f14047221 */ /* 0x000fe40000000100 */
[----:B------:R-:W3:Y:S01]  /*462d0*/  LDL.LU R15, [R1+0x774] ;  /* 0x00077400010f7983 */ /* 0x000ee20000300800 */
[----:B------:R2:W0:Y:S01]  /*462e0*/  MUFU.EX2 R2, R5 ;  /* 0x0000000500027308 */ /* 0x0004220000000800 */
[----:B------:R-:W3:Y:S02]  /*462f0*/  LDL R20, [R1+0xaa0] ;  /* 0x000aa00001147983 */ /* 0x000ee40000100800 */
[----:B------:R-:W3:Y:S02]  /*46300*/  LDL.LU R13, [R1+0x860] ;  /* 0x00086000010d7983 */ /* 0x000ee40000300800 */
[C---:B----4-:R-:W-:Y:S02]  /*46310*/  FMUL R9, R0.reuse, R9 ;  /* 0x0000000900097220 */ /* 0x050fe40000400000 */
[----:B--2---:R-:W-:-:S03]  /*46320*/  FMUL R5, R0, R8 ;  /* 0x0000000800057220 */ /* 0x004fc60000400000 */
[----:B------:R1:W-:Y:S01]  /*46330*/  STL [R1+0x110], R9 ;  /* 0x0001100901007387 */ /* 0x0003e20000100800 */
[C---:B---3--:R-:W-:Y:S02]  /*46340*/  FMUL R29, R0.reuse, R29 ;  /* 0x0000001d001d7220 */ /* 0x048fe40000400000 */
[C---:B------:R-:W-:Y:S01]  /*46350*/  FMUL R27, R0.reuse, R27 ;  /* 0x0000001b001b7220 */ /* 0x040fe20000400000 */
[----:B-1----:R-:W2:Y:S01]  /*46360*/  LDL.LU R9, [R1+0x864] ;  /* 0x0008640001097983 */ /* 0x002ea20000300800 */
[----:B------:R-:W-:Y:S02]  /*46370*/  STL [R1+0x114], R5 ;  /* 0x0001140501007387 */ /* 0x000fe40000100800 */
[----:B------:R-:W0:Y:S02]  /*46380*/  LDL.LU R8, [R1+0xc00] ;  /* 0x000c000001087983 */ /* 0x000e240000300800 */
[----:B------:R1:W-:Y:S01]  /*46390*/  STL [R1+0x100], R29 ;  /* 0x0001001d01007387 */ /* 0x0003e20000100800 */
[----:B------:R3:W-:Y:S04]  /*463a0*/  STL [R1+0x104], R27 ;  /* 0x0001041b01007387 */ /* 0x0007e80000100800 */
[----:B------:R-:W4:Y:S01]  /*463b0*/  LDS R5, [R24+0x40100] ;  /* 0x0401000018057984 */ /* 0x000f220000000800 */
[----:B-1----:R-:W-:-:S02]  /*463c0*/  FMUL R29, R0, R26 ;  /* 0x0000001a001d7220 */ /* 0x002fc40000400000 */
        /* <DEDUP_REMOVED lines=8> */
[----:B------:R-:W-:Y:S01]  /*46450*/  STL [R1+0xe0], R26 ;  /* 0x0000e01a01007387 */ /* 0x000fe20000100800 */
[----:B------:R-:W-:-:S02]  /*46460*/  FMUL R17, R0, R14 ;  /* 0x0000000e00117220 */ /* 0x000fc40000400000 */
[----:B------:R1:W-:Y:S02]  /*46470*/  STL [R1+0xe4], R25 ;  /* 0x0000e41901007387 */ /* 0x0003e40000100800 */
[----:B------:R3:W-:Y:S02]  /*46480*/  STL [R1+0xd0], R22 ;  /* 0x0000d01601007387 */ /* 0x0007e40000100800 */
[C---:B------:R-:W-:Y:S01]  /*46490*/  FMUL R16, R0.reuse, R7 ;  /* 0x0000000700107220 */ /* 0x040fe20000400000 */
[----:B------:R0:W-:Y:S01]  /*464a0*/  STL [R1+0xd4], R19 ;  /* 0x0000d41301007387 */ /* 0x0001e20000100800 */
[----:B------:R0:W-:Y:S02]  /*464b0*/  STL [R1+0xc0], R18 ;  /* 0x0000c01201007387 */ /* 0x0001e40000100800 */
[----:B------:R0:W-:Y:S02]  /*464c0*/  STL [R1+0xc4], R17 ;  /* 0x0000c41101007387 */ /* 0x0001e40000100800 */
[----:B------:R-:W4:Y:S02]  /*464d0*/  LDL.LU R7, [R1+0x878] ;  /* 0x0008780001077983 */ /* 0x000f240000300800 */
[C---:B------:R-:W-:Y:S01]  /*464e0*/  FMUL R14, R0.reuse, R6 ;  /* 0x00000006000e7220 */ /* 0x040fe20000400000 */
[----:B------:R0:W-:Y:S01]  /*464f0*/  STL [R1+0xb0], R16 ;  /* 0x0000b01001007387 */ /* 0x0001e20000100800 */
[----:B------:R-:W4:Y:S02]  /*46500*/  LDL.LU R6, [R1+0x87c] ;  /* 0x00087c0001067983 */ /* 0x000f240000300800 */
[C---:B------:R-:W-:Y:S01]  /*46510*/  FMUL R13, R0.reuse, R13 ;  /* 0x0000000d000d7220 */ /* 0x040fe20000400000 */
[----:B------:R0:W-:Y:S04]  /*46520*/  STL [R1+0xb4], R14 ;  /* 0x0000b40e01007387 */ /* 0x0001e80000100800 */
[----:B------:R0:W-:Y:S02]  /*46530*/  STL [R1+0xa0], R13 ;  /* 0x0000a00d01007387 */ /* 0x0001e40000100800 */
[----:B--2---:R-:W-:-:S02]  /*46540*/  FMUL R9, R0, R9 ;  /* 0x0000000900097220 */ /* 0x004fc40000400000 */
[----:B0-----:R-:W-:Y:S02]  /*46550*/  FFMA R8, R2, R8, R3 ;  /* 0x0000000802087223 */ /* 0x001fe40000000003 */
[----:B------:R-:W-:Y:S01]  /*46560*/  FMUL R0, R4, 1.4426950216293334961 ;  /* 0x3fb8aa3b04007820 */ /* 0x000fe20000400000 */
[----:B------:R0:W-:Y:S01]  /*46570*/  STL [R1+0xa4], R9 ;  /* 0x0000a40901007387 */ /* 0x0001e20000100800 */
[----:B------:R-:W2:Y:S02]  /*46580*/  LDL.LU R4, [R1+0x8d8] ;  /* 0x0008d80001047983 */ /* 0x000ea40000300800 */
[----:B-1----:R-:W2:Y:S02]  /*46590*/  LDL.LU R25, [R1+0x8dc] ;  /* 0x0008dc0001197983 */ /* 0x002ea40000300800 */
[----:B------:R-:W-:Y:S01]  /*465a0*/  FADD R3, -R21, R23 ;  /* 0x0000001715037221 */ /* 0x000fe20000000100 */
[----:B------:R1:W-:Y:S01]  /*465b0*/  STL [R1+0xc00], R8 ;  /* 0x000c000801007387 */ /* 0x0003e20000100800 */
[----:B------:R-:W2:Y:S02]  /*465c0*/  LDL.LU R23, [R1+0x8c8] ;  /* 0x0008c80001177983 */ /* 0x000ea40000300800 */
[----:B---3--:R-:W3:Y:S02]  /*465d0*/  LDL.LU R22, [R1+0x8cc] ;  /* 0x0008cc0001167983 */ /* 0x008ee40000300800 */
[----:B------:R-:W3:Y:S01]  /*465e0*/  LDL.LU R21, [R1+0x8b8] ;  /* 0x0008b80001157983 */ /* 0x000ee20000300800 */
[----:B------:R-:W3:Y:S01]  /*465f0*/  LDL.LU R19, [R1+0x8bc] ;  /* 0x0008bc0001137983 */ /* 0x000ee20000300800 */
[----:B------:R-:W3:Y:S02]  /*46600*/  LDL.LU R18, [R1+0x8a8] ;  /* 0x0008a80001127983 */ /* 0x000ee40000300800 */
[----:B------:R-:W3:Y:S02]  /*46610*/  LDL.LU R17, [R1+0x8ac] ;  /* 0x0008ac0001117983 */ /* 0x000ee40000300800 */
[----:B------:R-:W3:Y:S01]  /*46620*/  LDL.LU R16, [R1+0x898] ;  /* 0x0008980001107983 */ /* 0x000ee20000300800 */
[----:B------:R-:W3:Y:S01]  /*46630*/  LDL.LU R14, [R1+0x89c] ;  /* 0x00089c00010e7983 */ /* 0x000ee20000300800 */
[----:B------:R-:W3:Y:S02]  /*46640*/  LDL.LU R13, [R1+0x888] ;  /* 0x00088800010d7983 */ /* 0x000ee40000300800 */
[----:B----4-:R-:W-:-:S02]  /*46650*/  FMUL R7, R2, R7 ;  /* 0x0000000702077220 */ /* 0x010fc40000400000 */
[----:B------:R-:W-:-:S03]  /*46660*/  FMUL R6, R2, R6 ;  /* 0x0000000602067220 */ /* 0x000fc60000400000 */
[----:B------:R4:W-:Y:S01]  /*46670*/  STL [R1+0x118], R7 ;  /* 0x0001180701007387 */ /* 0x0009e20000100800 */
[----:B0-----:R-:W3:Y:S02]  /*46680*/  LDL.LU R9, [R1+0x88c] ;  /* 0x00088c0001097983 */ /* 0x001ee40000300800 */
[----:B------:R0:W-:Y:S02]  /*46690*/  STL [R1+0x11c], R6 ;  /* 0x00011c0601007387 */ /* 0x0001e40000100800 */
[----:B-1----:R-:W3:Y:S01]  /*466a0*/  LDL.LU R8, [R1+0x868] ;  /* 0x0008680001087983 */ /* 0x002ee20000300800 */
[----:B----4-:R-:W4:Y:S01]  /*466b0*/  LDL.LU R7, [R1+0x86c] ;  /* 0x00086c0001077983 */ /* 0x010f220000300800 */
[----:B0-----:R-:W4:Y:S01]  /*466c0*/  LDL.LU R6, [R1+0xc04] ;  /* 0x000c040001067983 */ /* 0x001f220000300800 */
[----:B------:R-:W0:Y:S01]  /*466d0*/  MUFU.EX2 R0, R0 ;  /* 0x0000000000007308 */ /* 0x000e220000000800 */
[C---:B--2---:R-:W-:Y:S02]  /*466e0*/  FMUL R26, R2.reuse, R4 ;  /* 0x00000004021a7220 */ /* 0x044fe40000400000 */
[C---:B------:R-:W-:Y:S01]  /*466f0*/  FMUL R25, R2.reuse, R25 ;  /* 0x0000001902197220 */ /* 0x040fe20000400000 */
[----:B------:R-:W1:Y:S01]  /*46700*/  LDS R4, [R24+0x40140] ;  /* 0x0401400018047984 */ /* 0x000e620000000800 */
[----:B------:R-:W-:-:S02]  /*46710*/  FMUL R23, R2, R23 ;  /* 0x0000001702177220 */ /* 0x000fc40000400000 */
[C---:B---3--:R-:W-:Y:S02]  /*46720*/  FMUL R22, R2.reuse, R22 ;  /* 0x0000001602167220 */ /* 0x048fe40000400000 */
[C---:B------:R-:W-:Y:S01]  /*46730*/  FMUL R21, R2.reuse, R21 ;  /* 0x0000001502157220 */ /* 0x040fe20000400000 */
[----:B------:R-:W-:Y:S01]  /*46740*/  STL [R1+0x108], R26 ;  /* 0x0001081a01007387 */ /* 0x000fe20000100800 */
[C---:B------:R-:W-:Y:S02]  /*46750*/  FMUL R19, R2.reuse, R19 ;  /* 0x0000001302137220 */ /* 0x040fe40000400000 */
[----:B------:R-:W-:Y:S02]  /*46760*/  STL [R1+0x10c], R25 ;  /* 0x00010c1901007387 */ /* 0x000fe40000100800 */
[C---:B------:R-:W-:Y:S01]  /*46770*/  FMUL R18, R2.reuse, R18 ;  /* 0x0000001202127220 */ /* 0x040fe20000400000 */
[----:B------:R2:W-:Y:S01]  /*46780*/  STL [R1+0xf8], R23 ;  /* 0x0000f81701007387 */ /* 0x0005e20000100800 */
[----:B------:R-:W-:-:S02]  /*46790*/  FMUL R17, R2, R17 ;  /* 0x0000001102117220 */ /* 0x000fc40000400000 */
[----:B------:R-:W-:Y:S02]  /*467a0*/  STL [R1+0xfc], R22 ;  /* 0x0000fc1601007387 */ /* 0x000fe40000100800 */
[----:B------:R3:W-:Y:S02]  /*467b0*/  STL [R1+0xe8], R21 ;  /* 0x0000e81501007387 */ /* 0x0007e40000100800 */
[C---:B------:R-:W-:Y:S01]  /*467c0*/  FMUL R16, R2.reuse, R16 ;  /* 0x0000001002107220 */ /* 0x040fe20000400000 */
[----:B------:R-:W-:Y:S01]  /*467d0*/  STL [R1+0xec], R19 ;  /* 0x0000ec1301007387 */ /* 0x000fe20000100800 */
[----:B------:R-:W-:Y:S02]  /*467e0*/  STL [R1+0xd8], R18 ;  /* 0x0000d81201007387 */ /* 0x000fe40000100800 */
[C---:B------:R-:W-:Y:S02]  /*467f0*/  FMUL R14, R2.reuse, R14 ;  /* 0x0000000e020e7220 */ /* 0x040fe40000400000 */
[----:B------:R-:W-:Y:S02]  /*46800*/  STL [R1+0xdc], R17 ;  /* 0x0000dc1101007387 */ /* 0x000fe40000100800 */
[C---:B------:R-:W-:Y:S01]  /*46810*/  FMUL R13, R2.reuse, R13 ;  /* 0x0000000d020d7220 */ /* 0x040fe20000400000 */
[----:B--2---:R-:W2:Y:S01]  /*46820*/  LDL.LU R23, [R1+0x77c] ;  /* 0x00077c0001177983 */ /* 0x004ea20000300800 */
[----:B------:R-:W-:Y:S02]  /*46830*/  STL [R1+0xc8], R16 ;  /* 0x0000c81001007387 */ /* 0x000fe40000100800 */
[----:B---3--:R-:W2:Y:S02]  /*46840*/  LDL R21, [R1+0xa9c] ;  /* 0x000a9c0001157983 */ /* 0x008ea40000100800 */
[----:B------:R-:W-:Y:S01]  /*46850*/  STL [R1+0xcc], R14 ;  /* 0x0000cc0e01007387 */ /* 0x000fe20000100800 */
[----:B------:R-:W-:Y:S01]  /*46860*/  STL [R1+0xb8], R13 ;  /* 0x0000b80d01007387 */ /* 0x000fe20000100800 */
[----:B------:R-:W-:-:S02]  /*46870*/  FMUL R9, R2, R9 ;  /* 0x0000000902097220 */ /* 0x000fc40000400000 */
[----:B------:R-:W-:-:S03]  /*46880*/  FMUL R8, R2, R8 ;  /* 0x0000000802087220 */ /* 0x000fc60000400000 */
[----:B------:R3:W-:Y:S01]  /*46890*/  STL [R1+0xbc], R9 ;  /* 0x0000bc0901007387 */ /* 0x0007e20000100800 */
[----:B----4-:R-:W-:-:S03]  /*468a0*/  FMUL R7, R2, R7 ;  /* 0x0000000702077220 */ /* 0x010fc60000400000 */
[----:B------:R4:W-:Y:S01]  /*468b0*/  STL [R1+0xa8], R8 ;  /* 0x0000a80801007387 */ /* 0x0009e20000100800 */
[----:B0-----:R-:W-:-:S03]  /*468c0*/  FFMA R6, R0, R6, R5 ;  /* 0x0000000600067223 */ /* 0x001fc60000000005 */
[----:B------:R0:W-:Y:S04]  /*468d0*/  STL [R1+0xac], R7 ;  /* 0x0000ac0701007387 */ /* 0x0001e80000100800 */
[----:B---3--:R-:W3:Y:S04]  /*468e0*/  LDL.LU R9, [R1+0x8f0] ;  /* 0x0008f00001097983 */ /* 0x008ee80000300800 */
[----:B----4-:R-:W4:Y:S01]  /*468f0*/  LDL.LU R8, [R1+0x8f4] ;  /* 0x0008f40001087983 */ /* 0x010f220000300800 */
[----:B------:R0:W-:Y:S02]  /*46900*/  STL [R1+0xc04], R6 ;  /* 0x000c040601007387 */ /* 0x0001e40000100800 */
        /* <DEDUP_REMOVED lines=10> */
[----:B0-----:R-:W2:Y:S01]  /*469b0*/  LDL.LU R7, [R1+0x1a0] ;  /* 0x0001a00001077983 */ /* 0x001ea20000300800 */
[----:B------:R-:W2:Y:S02]  /*469c0*/  LDL.LU R6, [R1+0x1a4] ;  /* 0x0001a40001067983 */ /* 0x000ea40000300800 */
[----:B------:R-:W-:-:S02]  /*469d0*/  FMUL R2, R3, 1.4426950216293334961 ;  /* 0x3fb8aa3b03027820 */ /* 0x000fc40000400000 */
[----:B------:R-:W-:Y:S02]  /*469e0*/  FADD R3, -R20, R15 ;  /* 0x0000000f14037221 */ /* 0x000fe40000000100 */
[----:B------:R-:W2:Y:S01]  /*469f0*/  LDL.LU R15, [R1+0x780] ;  /* 0x00078000010f7983 */ /* 0x000ea20000300800 */
[----:B------:R-:W2:Y:S02]  /*46a00*/  LDL R20, [R1+0xa98] ;  /* 0x000a980001147983 */ /* 0x000ea40000100800 */
[----:B------:R-:W2:Y:S02]  /*46a10*/  LDL.LU R13, [R1+0x8e0] ;  /* 0x0008e000010d7983 */ /* 0x000ea40000300800 */
[C---:B---3--:R-:W-:Y:S02]  /*46a20*/  FMUL R9, R0.reuse, R9 ;  /* 0x0000000900097220 */ /* 0x048fe40000400000 */
[----:B----4-:R-:W-:-:S03]  /*46a30*/  FMUL R8, R0, R8 ;  /* 0x0000000800087220 */ /* 0x010fc60000400000 */
[----:B------:R0:W-:Y:S01]  /*46a40*/  STL [R1+0x90], R9 ;  /* 0x0000900901007387 */ /* 0x0001e20000100800 */
[C---:B--2---:R-:W-:Y:S02]  /*46a50*/  FMUL R29, R0.reuse, R5 ;  /* 0x00000005001d7220 */ /* 0x044fe40000400000 */
[C---:B------:R-:W-:Y:S01]  /*46a60*/  FMUL R27, R0.reuse, R27 ;  /* 0x0000001b001b7220 */ /* 0x040fe20000400000 */
[----:B------:R-:W1:Y:S01]  /*46a70*/  MUFU.EX2 R2, R2 ;  /* 0x0000000200027308 */ /* 0x000e620000000800 */
[----:B------:R-:W2:Y:S04]  /*46a80*/  LDS R5, [R24+0x40180] ;  /* 0x0401800018057984 */ /* 0x000ea80000000800 */
[----:B0-----:R-:W3:Y:S01]  /*46a90*/  LDL.LU R9, [R1+0x8e4] ;  /* 0x0008e40001097983 */ /* 0x001ee20000300800 */
[----:B------:R0:W-:Y:S03]  /*46aa0*/  STL [R1+0x94], R8 ;  /* 0x0000940801007387 */ /* 0x0001e60000100800 */
[----:B0-----:R-:W1:Y:S01]  /*46ab0*/  LDL.LU R8, [R1+0xc08] ;  /* 0x000c080001087983 */ /* 0x001e620000300800 */
[----:B------:R0:W-:Y:S02]  /*46ac0*/  STL [R1+0x80], R29 ;  /* 0x0000801d01007387 */ /* 0x0001e40000100800 */
[----:B------:R4:W-:Y:S02]  /*46ad0*/  STL [R1+0x84], R27 ;  /* 0x0000841b01007387 */ /* 0x0009e40000100800 */
[----:B0-----:R-:W-:-:S02]  /*46ae0*/  FMUL R29, R0, R26 ;  /* 0x0000001a001d7220 */ /* 0x001fc40000400000 */
[C---:B----4-:R-:W-:Y:S02]  /*46af0*/  FMUL R27, R0.reuse, R25 ;  /* 0x00000019001b7220 */ /* 0x050fe40000400000 */
        /* <DEDUP_REMOVED lines=15> */
[----:B------:R-:W2:Y:S02]  /*46bf0*/  LDL.LU R7, [R1+0x8f8] ;  /* 0x0008f80001077983 */ /* 0x000ea40000300800 */
[C---:B------:R-:W-:Y:S01]  /*46c00*/  FMUL R14, R0.reuse, R6 ;  /* 0x00000006000e7220 */ /* 0x040fe20000400000 */
[----:B------:R0:W-:Y:S01]  /*46c10*/  STL [R1+0x1a0], R16 ;  /* 0x0001a01001007387 */ /* 0x0001e20000100800 */
[----:B------:R-:W2:Y:S02]  /*46c20*/  LDL.LU R6, [R1+0x8fc] ;  /* 0x0008fc0001067983 */ /* 0x000ea40000300800 */
[C---:B------:R-:W-:Y:S01]  /*46c30*/  FMUL R13, R0.reuse, R13 ;  /* 0x0000000d000d7220 */ /* 0x040fe20000400000 */
[----:B------:R0:W-:Y:S04]  /*46c40*/  STL [R1+0x1a4], R14 ;  /* 0x0001a40e01007387 */ /* 0x0001e80000100800 */
[----:B------:R0:W-:Y:S02]  /*46c50*/  STL [R1+0x190], R13 ;  /* 0x0001900d01007387 */ /* 0x0001e40000100800 */
[----:B---3--:R-:W-:-:S02]  /*46c60*/  FMUL R9, R0, R9 ;  /* 0x0000000900097220 */ /* 0x008fc40000400000 */
[----:B------:R-:W-:Y:S02]  /*46c70*/  FMUL R0, R3, 1.4426950216293334961 ;  /* 0x3fb8aa3b03007820 */ /* 0x000fe40000400000 */
[----:B------:R-:W-:Y:S01]  /*46c80*/  FADD R3, -R21, R23 ;  /* 0x0000001715037221 */ /* 0x000fe20000000100 */
[----:B------:R2:W-:Y:S01]  /*46c90*/  STL [R1+0x194], R9 ;  /* 0x0001940901007387 */ /* 0x0005e20000100800 */
[----:B-1----:R-:W-:-:S03]  /*46ca0*/  FFMA R8, R2, R8, R4 ;  /* 0x0000000802087223 */ /* 0x002fc60000000004 */
[----:B------:R-:W3:Y:S01]  /*46cb0*/  LDL.LU R4, [R1+0x938] ;  /* 0x0009380001047983 */ /* 0x000ee20000300800 */
[----:B0-----:R-:W3:Y:S02]  /*46cc0*/  LDL.LU R25, [R1+0x93c] ;  /* 0x00093c0001197983 */ /* 0x001ee40000300800 */
[----:B------:R0:W-:Y:S02]  /*46cd0*/  STL [R1+0xc08], R8 ;  /* 0x000c080801007387 */ /* 0x0001e40000100800 */
[----:B------:R-:W3:Y:S01]  /*46ce0*/  LDL.LU R23, [R1+0x928] ;  /* 0x0009280001177983 */ /* 0x000ee20000300800 */
[----:B----4-:R-:W4:Y:S01]  /*46cf0*/  LDL.LU R22, [R1+0x92c] ;  /* 0x00092c0001167983 */ /* 0x010f220000300800 */
[----:B------:R-:W4:Y:S02]  /*46d00*/  LDL.LU R21, [R1+0x918] ;  /* 0x0009180001157983 */ /* 0x000f240000300800 */
[----:B------:R-:W4:Y:S02]  /*46d10*/  LDL.LU R19, [R1+0x91c] ;  /* 0x00091c0001137983 */ /* 0x000f240000300800 */
[----:B------:R-:W4:Y:S01]  /*46d20*/  LDL.LU R18, [R1+0x908] ;  /* 0x0009080001127983 */ /* 0x000f220000300800 */
[----:B------:R-:W4:Y:S01]  /*46d30*/  LDL.LU R17, [R1+0x90c] ;  /* 0x00090c0001117983 */ /* 0x000f220000300800 */
[----:B------:R-:W4:Y:S02]  /*46d40*/  LDL.LU R16, [R1+0x1b8] ;  /* 0x0001b80001107983 */ /* 0x000f240000300800 */
[----:B------:R-:W4:Y:S02]  /*46d50*/  LDL.LU R14, [R1+0x1bc] ;  /* 0x0001bc00010e7983 */ /* 0x000f240000300800 */
[----:B------:R-:W4:Y:S02]  /*46d60*/  LDL.LU R13, [R1+0x1a8] ;  /* 0x0001a800010d7983 */ /* 0x000f240000300800 */
[----:B--2---:R-:W-:-:S02]  /*46d70*/  FMUL R7, R2, R7 ;  /* 0x0000000702077220 */ /* 0x004fc40000400000 */
[----:B------:R-:W-:-:S03]  /*46d80*/  FMUL R6, R2, R6 ;  /* 0x0000000602067220 */ /* 0x000fc60000400000 */
[----:B------:R1:W-:Y:S01]  /*46d90*/  STL [R1+0x98], R7 ;  /* 0x0000980701007387 */ /* 0x0003e20000100800 */
[----:B------:R-:W2:Y:S02]  /*46da0*/  LDL.LU R9, [R1+0x1ac] ;  /* 0x0001ac0001097983 */ /* 0x000ea40000300800 */
[----:B------:R1:W-:Y:S02]  /*46db0*/  STL [R1+0x9c], R6 ;  /* 0x00009c0601007387 */ /* 0x0003e40000100800 */
[----:B0-----:R-:W2:Y:S01]  /*46dc0*/  LDL.LU R8, [R1+0x8e8] ;  /* 0x0008e80001087983 */ /* 0x001ea20000300800 */
[----:B-1----:R-:W2:Y:S01]  /*46dd0*/  LDL.LU R7, [R1+0x8ec] ;  /* 0x0008ec0001077983 */ /* 0x002ea20000300800 */
[----:B------:R-:W2:Y:S01]  /*46de0*/  LDL.LU R6, [R1+0xc0c] ;  /* 0x000c0c0001067983 */ /* 0x000ea20000300800 */
[----:B------:R-:W0:Y:S01]  /*46df0*/  MUFU.EX2 R0, R0 ;  /* 0x0000000000007308 */ /* 0x000e220000000800 */
[C---:B---3--:R-:W-:Y:S02]  /*46e00*/  FMUL R26, R2.reuse, R4 ;  /* 0x00000004021a7220 */ /* 0x048fe40000400000 */
[C---:B------:R-:W-:Y:S01]  /*46e10*/  FMUL R25, R2.reuse, R25 ;  /* 0x0000001902197220 */ /* 0x040fe20000400000 */
[----:B------:R-:W1:Y:S01]  /*46e20*/  LDS R4, [R24+0x401c0] ;  /* 0x0401c00018047984 */ /* 0x000e620000000800 */
[----:B------:R-:W-:-:S02]  /*46e30*/  FMUL R23, R2, R23 ;  /* 0x0000001702177220 */ /* 0x000fc40000400000 */
[C---:B----4-:R-:W-:Y:S02]  /*46e40*/  FMUL R22, R2.reuse, R22 ;  /* 0x0000001602167220 */ /* 0x050fe40000400000 */
        /* <DEDUP_REMOVED lines=15> */
[----:B---3--:R-:W3:Y:S01]  /*46f40*/  LDL.LU R23, [R1+0x788] ;  /* 0x0007880001177983 */ /* 0x008ee20000300800 */
[----:B------:R-:W-:Y:S02]  /*46f50*/  STL [R1+0x1b8], R16 ;  /* 0x0001b81001007387 */ /* 0x000fe40000100800 */
[----:B----4-:R-:W3:Y:S02]  /*46f60*/  LDL R21, [R1+0xa94] ;  /* 0x000a940001157983 */ /* 0x010ee40000100800 */
[----:B------:R-:W-:Y:S01]  /*46f70*/  STL [R1+0x1bc], R14 ;  /* 0x0001bc0e01007387 */ /* 0x000fe20000100800 */
[----:B------:R-:W-:Y:S01]  /*46f80*/  STL [R1+0x1a8], R13 ;  /* 0x0001a80d01007387 */ /* 0x000fe20000100800 */
[----:B--2---:R-:W-:-:S02]  /*46f90*/  FMUL R9, R2, R9 ;  /* 0x0000000902097220 */ /* 0x004fc40000400000 */
[----:B------:R-:W-:-:S03]  /*46fa0*/  FMUL R8, R2, R8 ;  /* 0x0000000802087220 */ /* 0x000fc60000400000 */
[----:B------:R2:W-:Y:S01]  /*46fb0*/  STL [R1+0x1ac], R9 ;  /* 0x0001ac0901007387 */ /* 0x0005e20000100800 */
[----:B------:R-:W-:-:S03]  /*46fc0*/  FMUL R7, R2, R7 ;  /* 0x0000000702077220 */ /* 0x000fc60000400000 */
[----:B------:R4:W-:Y:S01]  /*46fd0*/  STL [R1+0x198], R8 ;  /* 0x0001980801007387 */ /* 0x0009e20000100800 */
[----:B0-----:R-:W-:-:S03]  /*46fe0*/  FFMA R6, R0, R6, R5 ;  /* 0x0000000600067223 */ /* 0x001fc60000000005 */
[----:B------:R0:W-:Y:S04]  /*46ff0*/  STL [R1+0x19c], R7 ;  /* 0x00019c0701007387 */ /* 0x0001e80000100800 */
[----:B--2---:R-:W2:Y:S04]  /*47000*/  LDL.LU R9, [R1+0x940] ;  /* 0x0009400001097983 */ /* 0x004ea80000300800 */
[----:B----4-:R-:W4:Y:S01]  /*47010*/  LDL.LU R8, [R1+0x944] ;  /* 0x0009440001087983 */ /* 0x010f220000300800 */
        /* <DEDUP_REMOVED lines=11> */
[----:B0-----:R-:W3:Y:S01]  /*470d0*/  LDL.LU R7, [R1+0x2b0] ;  /* 0x0002b00001077983 */ /* 0x001ee20000300800 */
[----:B------:R-:W3:Y:S02]  /*470e0*/  LDL.LU R6, [R1+0x2b4] ;  /* 0x0002b40001067983 */ /* 0x000ee40000300800 */
[----:B------:R-:W-:-:S02]  /*470f0*/  FMUL R2, R3, 1.4426950216293334961 ;  /* 0x3fb8aa3b03027820 */ /* 0x000fc40000400000 */
[----:B------:R-:W-:Y:S02]  /*47100*/  FADD R3, -R20, R15 ;  /* 0x0000000f14037221 */ /* 0x000fe40000000100 */
[----:B------:R-:W3:Y:S01]  /*47110*/  LDL.LU R15, [R1+0x78c] ;  /* 0x00078c00010f7983 */ /* 0x000ee20000300800 */
[----:B------:R-:W3:Y:S02]  /*47120*/  LDL R20, [R1+0x80c] ;  /* 0x00080c0001147983 */ /* 0x000ee40000100800 */
[----:B------:R-:W3:Y:S02]  /*47130*/  LDL.LU R13, [R1+0x2a0] ;  /* 0x0002a000010d7983 */ /* 0x000ee40000300800 */
[C---:B--2---:R-:W-:Y:S02]  /*47140*/  FMUL R9, R0.reuse, R9 ;  /* 0x0000000900097220 */ /* 0x044fe40000400000 */
[----:B----4-:R-:W-:-:S03]  /*47150*/  FMUL R8, R0, R8 ;  /* 0x0000000800087220 */ /* 0x010fc60000400000 */
[----:B------:R0:W-:Y:S01]  /*47160*/  STL [R1+0x180], R9 ;  /* 0x0001800901007387 */ /* 0x0001e20000100800 */
[C---:B---3--:R-:W-:Y:S02]  /*47170*/  FMUL R29, R0.reuse, R5 ;  /* 0x00000005001d7220 */ /* 0x048fe40000400000 */
        /* <DEDUP_REMOVED lines=427> */
[----:B------:R-:W-:Y:S01]  /*48c30*/  STL [R1+0x31c], R9 ;  /* 0x00031c0901007387 */ /* 0x000fe20000100800 */
[----:B------:R-:W-:-:S03]  /*48c40*/  FMUL R7, R2, R7 ;  /* 0x0000000702077220 */ /* 0x000fc60000400000 */
[----:B------:R2:W-:Y:S01]  /*48c50*/  STL [R1+0x308], R8 ;  /* 0x0003080801007387 */ /* 0x0005e20000100800 */
[----:B0-----:R-:W-:-:S03]  /*48c60*/  FFMA R6, R0, R6, R5 ;  /* 0x0000000600067223 */ /* 0x001fc60000000005 */
[----:B------:R0:W-:Y:S01]  /*48c70*/  STL [R1+0x30c], R7 ;  /* 0x00030c0701007387 */ /* 0x0001e20000100800 */
[----:B------:R-:W4:Y:S02]  /*48c80*/  LDL.LU R22, [R1+0x2f0] ;  /* 0x0002f00001167983 */ /* 0x000f240000300800 */
[----:B------:R-:W-:Y:S02]  /*48c90*/  FMUL R2, R3, 1.4426950216293334961 ;  /* 0x3fb8aa3b03027820 */ /* 0x000fe40000400000 */
[----:B------:R-:W-:Y:S01]  /*48ca0*/  FADD R3, -R20, R15 ;  /* 0x0000000f14037221 */ /* 0x000fe20000000100 */
        /* <DEDUP_REMOVED lines=14> */
[----:B0-----:R-:W3:Y:S02]  /*48d90*/  LDL.LU R7, [R1+0x410] ;  /* 0x0004100001077983 */ /* 0x001ee40000300800 */
[----:B------:R-:W3:Y:S01]  /*48da0*/  LDL.LU R6, [R1+0x414] ;  /* 0x0004140001067983 */ /* 0x000ee20000300800 */
[----:B------:R-:W3:Y:S01]  /*48db0*/  LDL.LU R13, [R1+0x7b4] ;  /* 0x0007b400010d7983 */ /* 0x000ee20000300800 */
[----:B------:R-:W3:Y:S02]  /*48dc0*/  LDL R20, [R1+0x758] ;  /* 0x0007580001147983 */ /* 0x000ee40000100800 */
[----:B----4-:R-:W-:-:S02]  /*48dd0*/  FMUL R22, R0, R22 ;  /* 0x0000001600167220 */ /* 0x010fc40000400000 */
[----:B--2---:R-:W-:-:S03]  /*48de0*/  FMUL R8, R0, R8 ;  /* 0x0000000800087220 */ /* 0x004fc60000400000 */
[----:B------:R0:W-:Y:S01]  /*48df0*/  STL [R1+0x2f0], R22 ;  /* 0x0002f01601007387 */ /* 0x0001e20000100800 */
[C---:B---3--:R-:W-:Y:S02]  /*48e00*/  FMUL R5, R0.reuse, R5 ;  /* 0x0000000500057220 */ /* 0x048fe40000400000 */
[C---:B------:R-:W-:Y:S02]  /*48e10*/  FMUL R15, R0.reuse, R15 ;  /* 0x0000000f000f7220 */ /* 0x040fe40000400000 */
[C---:B------:R-:W-:Y:S01]  /*48e20*/  FMUL R29, R0.reuse, R29 ;  /* 0x0000001d001d7220 */ /* 0x040fe20000400000 */
[----:B0-----:R-:W2:Y:S01]  /*48e30*/  LDL.LU R22, [R1+0x19d8] ;  /* 0x0019d80001167983 */ /* 0x001ea20000300800 */
[----:B------:R0:W-:Y:S03]  /*48e40*/  STL [R1+0x2f4], R8 ;  /* 0x0002f40801007387 */ /* 0x0001e60000100800 */
[----:B0-----:R-:W1:Y:S01]  /*48e50*/  LDL.LU R8, [R1+0xc30] ;  /* 0x000c300001087983 */ /* 0x001e620000300800 */
[----:B------:R-:W-:Y:S02]  /*48e60*/  STL [R1+0x2e0], R5 ;  /* 0x0002e00501007387 */ /* 0x000fe40000100800 */
[----:B------:R0:W-:Y:S01]  /*48e70*/  STL [R1+0x2e4], R15 ;  /* 0x0002e40f01007387 */ /* 0x0001e20000100800 */
[----:B------:R-:W1:Y:S01]  /*48e80*/  MUFU.EX2 R2, R2 ;  /* 0x0000000200027308 */ /* 0x000e620000000800 */
[----:B------:R-:W3:Y:S04]  /*48e90*/  LDS R5, [R24+0x40400] ;  /* 0x0404000018057984 */ /* 0x000ee80000000800 */
[----:B0-----:R-:W4:Y:S01]  /*48ea0*/  LDL.LU R15, [R1+0x19d4] ;  /* 0x0019d400010f7983 */ /* 0x001f220000300800 */
[----:B------:R0:W-:Y:S02]  /*48eb0*/  STL [R1+0x2d0], R29 ;  /* 0x0002d01d01007387 */ /* 0x0001e40000100800 */
[----:B0-----:R-:W-:-:S02]  /*48ec0*/  FMUL R29, R0, R27 ;  /* 0x0000001b001d7220 */ /* 0x001fc40000400000 */
[C---:B------:R-:W-:Y:S02]  /*48ed0*/  FMUL R27, R0.reuse, R26 ;  /* 0x0000001a001b7220 */ /* 0x040fe40000400000 */
        /* <DEDUP_REMOVED lines=9> */
[----:B------:R-:W-:Y:S02]  /*48f70*/  STL [R1+0x3b0], R25 ;  /* 0x0003b01901007387 */ /* 0x000fe40000100800 */
[C---:B------:R-:W-:Y:S01]  /*48f80*/  FMUL R14, R0.reuse, R9 ;  /* 0x00000009000e7220 */ /* 0x040fe20000400000 */
[----:B------:R-:W-:Y:S01]  /*48f90*/  STL [R1+0x3b4], R19 ;  /* 0x0003b41301007387 */ /* 0x000fe20000100800 */
[----:B------:R-:W-:Y:S02]  /*48fa0*/  STL [R1+0x430], R18 ;  /* 0x0004301201007387 */ /* 0x000fe40000100800 */
[----:B------:R-:W-:Y:S02]  /*48fb0*/  STL [R1+0x434], R17 ;  /* 0x0004341101007387 */ /* 0x000fe40000100800 */
[----:B------:R-:W-:Y:S02]  /*48fc0*/  STL [R1+0x420], R16 ;  /* 0x0004201001007387 */ /* 0x000fe40000100800 */
[C---:B------:R-:W-:Y:S01]  /*48fd0*/  FMUL R9, R0.reuse, R7 ;  /* 0x0000000700097220 */ /* 0x040fe20000400000 */
[----:B------:R-:W-:Y:S01]  /*48fe0*/  STL [R1+0x424], R14 ;  /* 0x0004240e01007387 */ /* 0x000fe20000100800 */
[----:B------:R-:W2:Y:S02]  /*48ff0*/  LDL.LU R7, [R1+0x2f8] ;  /* 0x0002f80001077983 */ /* 0x000ea40000300800 */
[----:B------:R-:W-:Y:S01]  /*49000*/  FMUL R0, R0, R6 ;  /* 0x0000000600007220 */ /* 0x000fe20000400000 */
[----:B------:R-:W-:Y:S01]  /*49010*/  STL [R1+0x410], R9 ;  /* 0x0004100901007387 */ /* 0x000fe20000100800 */
[----:B------:R-:W3:Y:S03]  /*49020*/  LDL.LU R6, [R1+0x2fc] ;  /* 0x0002fc0001067983 */ /* 0x000ee60000300800 */
[----:B------:R0:W-:Y:S02]  /*49030*/  STL [R1+0x414], R0 ;  /* 0x0004140001007387 */ /* 0x0001e40000100800 */
[----:B0-----:R-:W-:-:S02]  /*49040*/  FMUL R0, R3, 1.4426950216293334961 ;  /* 0x3fb8aa3b03007820 */ /* 0x001fc40000400000 */
[----:B------:R-:W-:Y:S02]  /*49050*/  FADD R3, -R21, R23 ;  /* 0x0000001715037221 */ /* 0x000fe40000000100 */
[C---:B-1----:R-:W-:Y:S02]  /*49060*/  FFMA R8, R2.reuse, R8, R4 ;  /* 0x0000000802087223 */ /* 0x042fe40000000004 */
[----:B------:R-:W4:Y:S01]  /*49070*/  LDL.LU R4, [R1+0x2e8] ;  /* 0x0002e80001047983 */ /* 0x000f220000300800 */
[----:B------:R-:W4:Y:S02]  /*49080*/  LDL.LU R27, [R1+0x2ec] ;  /* 0x0002ec00011b7983 */ /* 0x000f240000300800 */
[----:B------:R0:W-:Y:S02]  /*49090*/  STL [R1+0xc30], R8 ;  /* 0x000c300801007387 */ /* 0x0001e40000100800 */
[----:B------:R-:W4:Y:S01]  /*490a0*/  LDL.LU R26, [R1+0x2d8] ;  /* 0x0002d800011a7983 */ /* 0x000f220000300800 */
[----:B------:R-:W4:Y:S01]  /*490b0*/  LDL.LU R25, [R1+0x2dc] ;  /* 0x0002dc0001197983 */ /* 0x000f220000300800 */
[----:B------:R-:W4:Y:S02]  /*490c0*/  LDL.LU R23, [R1+0x2c8] ;  /* 0x0002c80001177983 */ /* 0x000f240000300800 */
[----:B------:R-:W4:Y:S02]  /*490d0*/  LDL.LU R21, [R1+0x2cc] ;  /* 0x0002cc0001157983 */ /* 0x000f240000300800 */
[----:B------:R-:W4:Y:S01]  /*490e0*/  LDL.LU R19, [R1+0x3b8] ;  /* 0x0003b80001137983 */ /* 0x000f220000300800 */
[----:B------:R-:W4:Y:S01]  /*490f0*/  LDL.LU R18, [R1+0x3bc] ;  /* 0x0003bc0001127983 */ /* 0x000f220000300800 */
[----:B------:R-:W4:Y:S02]  /*49100*/  LDL.LU R17, [R1+0x438] ;  /* 0x0004380001117983 */ /* 0x000f240000300800 */
[----:B------:R-:W4:Y:S02]  /*49110*/  LDL.LU R16, [R1+0x43c] ;  /* 0x00043c0001107983 */ /* 0x000f240000300800 */
[----:B------:R-:W4:Y:S01]  /*49120*/  LDL.LU R14, [R1+0x428] ;  /* 0x00042800010e7983 */ /* 0x000f220000300800 */
[----:B------:R-:W4:Y:S01]  /*49130*/  LDL.LU R9, [R1+0x42c] ;  /* 0x00042c0001097983 */ /* 0x000f220000300800 */
[----:B0-----:R-:W4:Y:S02]  /*49140*/  LDL.LU R8, [R1+0x418] ;  /* 0x0004180001087983 */ /* 0x001f240000300800 */
[----:B--2---:R-:W-:-:S05]  /*49150*/  FMUL R7, R2, R7 ;  /* 0x0000000702077220 */ /* 0x004fca0000400000 */
[----:B------:R0:W-:Y:S01]  /*49160*/  STL [R1+0x2f8], R7 ;  /* 0x0002f80701007387 */ /* 0x0001e20000100800 */
[----:B---3--:R-:W-:-:S03]  /*49170*/  FMUL R6, R2, R6 ;  /* 0x0000000602067220 */ /* 0x008fc60000400000 */
[----:B0-----:R-:W2:Y:S02]  /*49180*/  LDL.LU R7, [R1+0x41c] ;  /* 0x00041c0001077983 */ /* 0x001ea40000300800 */
[----:B------:R0:W-:Y:S02]  /*49190*/  STL [R1+0x2fc], R6 ;  /* 0x0002fc0601007387 */ /* 0x0001e40000100800 */
[----:B0-----:R-:W2:Y:S01]  /*491a0*/  LDL.LU R6, [R1+0xc34] ;  /* 0x000c340001067983 */ /* 0x001ea20000300800 */
[----:B------:R-:W2:Y:S01]  /*491b0*/  MUFU.EX2 R0, R0 ;  /* 0x0000000000007308 */ /* 0x000ea20000000800 */
[C---:B----4-:R-:W-:Y:S02]  /*491c0*/  FMUL R29, R2.reuse, R4 ;  /* 0x00000004021d7220 */ /* 0x050fe40000400000 */
[C---:B------:R-:W-:Y:S01]  /*491d0*/  FMUL R27, R2.reuse, R27 ;  /* 0x0000001b021b7220 */ /* 0x040fe20000400000 */
[----:B------:R-:W0:Y:S01]  /*491e0*/  LDS R4, [R24+0x40440] ;  /* 0x0404400018047984 */ /* 0x000e220000000800 */
[----:B------:R-:W-:-:S02]  /*491f0*/  FMUL R26, R2, R26 ;  /* 0x0000001a021a7220 */ /* 0x000fc40000400000 */
        /* <DEDUP_REMOVED lines=10> */
[----:B------:R1:W-:Y:S01]  /*492a0*/  STL [R1+0x2c8], R23 ;  /* 0x0002c81701007387 */ /* 0x0003e20000100800 */
[C---:B------:R-:W-:Y:S02]  /*492b0*/  FMUL R16, R2.reuse, R16 ;  /* 0x0000001002107220 */ /* 0x040fe40000400000 */
[----:B------:R4:W-:Y:S02]  /*492c0*/  STL [R1+0x2cc], R21 ;  /* 0x0002cc1501007387 */ /* 0x0009e40000100800 */
[----:B------:R-:W-:Y:S02]  /*492d0*/  STL [R1+0x3b8], R19 ;  /* 0x0003b81301007387 */ /* 0x000fe40000100800 */
[C---:B------:R-:W-:Y:S01]  /*492e0*/  FMUL R14, R2.reuse, R14 ;  /* 0x0000000e020e7220 */ /* 0x040fe20000400000 */
[----:B------:R-:W-:Y:S01]  /*492f0*/  STL [R1+0x3bc], R18 ;  /* 0x0003bc1201007387 */ /* 0x000fe20000100800 */
[----:B------:R-:W-:Y:S02]  /*49300*/  STL [R1+0x438], R17 ;  /* 0x0004381101007387 */ /* 0x000fe40000100800 */
[----:B------:R-:W-:-:S02]  /*49310*/  FMUL R9, R2, R9 ;  /* 0x0000000902097220 */ /* 0x000fc40000400000 */
[----:B------:R-:W-:Y:S02]  /*49320*/  STL [R1+0x43c], R16 ;  /* 0x00043c1001007387 */ /* 0x000fe40000100800 */
[C---:B------:R-:W-:Y:S01]  /*49330*/  FMUL R8, R2.reuse, R8 ;  /* 0x0000000802087220 */ /* 0x040fe20000400000 */
[----:B-1----:R-:W3:Y:S01]  /*49340*/  LDL.LU R23, [R1+0x7bc] ;  /* 0x0007bc0001177983 */ /* 0x002ee20000300800 */
[----:B------:R-:W-:Y:S02]  /*49350*/  STL [R1+0x428], R14 ;  /* 0x0004280e01007387 */ /* 0x000fe40000100800 */
[----:B----4-:R-:W3:Y:S02]  /*49360*/  LDL R21, [R1+0x754] ;  /* 0x0007540001157983 */ /* 0x010ee40000100800 */
[----:B------:R-:W-:Y:S01]  /*49370*/  STL [R1+0x42c], R9 ;  /* 0x00042c0901007387 */ /* 0x000fe20000100800 */
[----:B------:R1:W-:Y:S01]  /*49380*/  STL [R1+0x418], R8 ;  /* 0x0004180801007387 */ /* 0x0003e20000100800 */
[----:B--2---:R-:W-:-:S05]  /*49390*/  FMUL R7, R2, R7 ;  /* 0x0000000702077220 */ /* 0x004fca0000400000 */
[----:B------:R2:W-:Y:S01]  /*493a0*/  STL [R1+0x41c], R7 ;  /* 0x00041c0701007387 */ /* 0x0005e20000100800 */
[----:B-1----:R-:W4:Y:S02]  /*493b0*/  LDL.LU R8, [R1+0x400] ;  /* 0x0004000001087983 */ /* 0x002f240000300800 */
[----:B------:R-:W-:Y:S01]  /*493c0*/  FFMA R6, R0, R6, R5 ;  /* 0x0000000600067223 */ /* 0x000fe20000000005 */
[----:B--2---:R-:W2:Y:S04]  /*493d0*/  LDL.LU R7, [R1+0x404] ;  /* 0x0004040001077983 */ /* 0x004ea80000300800 */
[----:B------:R1:W-:Y:S02]  /*493e0*/  STL [R1+0xc34], R6 ;  /* 0x000c340601007387 */ /* 0x0003e40000100800 */
[----:B------:R-:W3:Y:S01]  /*493f0*/  LDL.LU R5, [R1+0x3f0] ;  /* 0x0003f00001057983 */ /* 0x000ee20000300800 */
[----:B-1----:R-:W3:Y:S01]  /*49400*/  LDL.LU R6, [R1+0x3f4] ;  /* 0x0003f40001067983 */ /* 0x002ee20000300800 */
[----:B------:R-:W-:-:S02]  /*49410*/  FMUL R2, R3, 1.4426950216293334961 ;  /* 0x3fb8aa3b03027820 */ /* 0x000fc40000400000 */
[----:B------:R-:W-:Y:S02]  /*49420*/  FADD R3, -R20, R13 ;  /* 0x0000000d14037221 */ /* 0x000fe40000000100 */
        /* <DEDUP_REMOVED lines=11> */
[----:B------:R-:W3:Y:S02]  /*494e0*/  LDL R16, [R1+0x744] ;  /* 0x0007440001107983 */ /* 0x000ee40000100800 */
[----:B----4-:R-:W-:-:S05]  /*494f0*/  FMUL R8, R0, R8 ;  /* 0x0000000800087220 */ /* 0x010fca0000400000 */
[----:B------:R1:W-:Y:S01]  /*49500*/  STL [R1+0x400], R8 ;  /* 0x0004000801007387 */ /* 0x0003e20000100800 */
[C---:B--2---:R-:W-:Y:S02]  /*49510*/  FMUL R7, R0.reuse, R7 ;  /* 0x0000000700077220 */ /* 0x044fe40000400000 */
[C---:B---3--:R-:W-:Y:S01]  /*49520*/  FMUL R5, R0.reuse, R5 ;  /* 0x0000000500057220 */ /* 0x048fe20000400000 */
[----:B-1----:R-:W2:Y:S02]  /*49530*/  LDL.LU R8, [R1+0x520] ;  /* 0x0005200001087983 */ /* 0x002ea40000300800 */
[----:B------:R1:W-:Y:S02]  /*49540*/  STL [R1+0x404], R7 ;  /* 0x0004040701007387 */ /* 0x0003e40000100800 */
[C---:B------:R-:W-:Y:S01]  /*49550*/  FMUL R6, R0.reuse, R6 ;  /* 0x0000000600067220 */ /* 0x040fe20000400000 */
[----:B-1----:R-:W3:Y:S01]  /*49560*/  LDL.LU R7, [R1+0x524] ;  /* 0x0005240001077983 */ /* 0x002ee20000300800 */
[----:B------:R-:W-:Y:S03]  /*49570*/  STL [R1+0x3f0], R5 ;  /* 0x0003f00501007387 */ /* 0x000fe60000100800 */
[----:B------:R1:W-:Y:S02]  /*49580*/  STL [R1+0x3f4], R6 ;  /* 0x0003f40601007387 */ /* 0x0003e40000100800 */
[----:B------:R-:W-:-:S02]  /*49590*/  FMUL R20, R0, R20 ;  /* 0x0000001400147220 */ /* 0x000fc40000400000 */
[C---:B------:R-:W-:Y:S02]  /*495a0*/  FMUL R29, R0.reuse, R29 ;  /* 0x0000001d001d7220 */ /* 0x040fe40000400000 */
[C---:B------:R-:W-:Y:S02]  /*495b0*/  FMUL R27, R0.reuse, R27 ;  /* 0x0000001b001b7220 */ /* 0x040fe40000400000 */
[C---:B------:R-:W-:Y:S02]  /*495c0*/  FMUL R26, R0.reuse, R26 ;  /* 0x0000001a001a7220 */ /* 0x040fe40000400000 */
[C---:B------:R-:W-:Y:S02]  /*495d0*/  FMUL R25, R0.reuse, R25 ;  /* 0x0000001900197220 */ /* 0x040fe40000400000 */
[C---:B------:R-:W-:Y:S02]  /*495e0*/  FMUL R19, R0.reuse, R19 ;  /* 0x0000001300137220 */ /* 0x040fe40000400000 */
[----:B------:R-:W-:-:S02]  /*495f0*/  FMUL R18, R0, R18 ;  /* 0x0000001200127220 */ /* 0x000fc40000400000 */
[C---:B------:R-:W-:Y:S02]  /*49600*/  FMUL R14, R0.reuse, R14 ;  /* 0x0000000e000e7220 */ /* 0x040fe40000400000 */
[C---:B------:R-:W-:Y:S01]  /*49610*/  FMUL R13, R0.reuse, R13 ;  /* 0x0000000d000d7220 */ /* 0x040fe20000400000 */
[----:B-1----:R-:W0:Y:S01]  /*49620*/  LDL.LU R6, [R1+0xc38] ;  /* 0x000c380001067983 */ /* 0x002e220000300800 */
[----:B------:R1:W-:Y:S02]  /*49630*/  STL [R1+0x3e0], R20 ;  /* 0x0003e01401007387 */ /* 0x0003e40000100800 */
[C---:B------:R-:W-:Y:S01]  /*49640*/  FMUL R9, R0.reuse, R9 ;  /* 0x0000000900097220 */ /* 0x040fe20000400000 */
[----:B------:R-:W0:Y:S01]  /*49650*/  MUFU.EX2 R2, R2 ;  /* 0x0000000200027308 */ /* 0x000e220000000800 */
[----:B------:R-:W4:Y:S04]  /*49660*/  LDS R5, [R24+0x40480] ;  /* 0x0404800018057984 */ /* 0x000f280000000800 */
[----:B-1----:R-:W4:Y:S01]  /*49670*/  LDL.LU R20, [R1+0x19d0] ;  /* 0x0019d00001147983 */ /* 0x002f220000300800 */
[----:B------:R-:W-:Y:S02]  /*49680*/  STL [R1+0x3e4], R29 ;  /* 0x0003e41d01007387 */ /* 0x000fe40000100800 */
[----:B------:R-:W-:Y:S02]  /*49690*/  STL [R1+0x3d0], R27 ;  /* 0x0003d01b01007387 */ /* 0x000fe40000100800 */
[----:B------:R-:W-:Y:S01]  /*496a0*/  STL [R1+0x3d4], R26 ;  /* 0x0003d41a01007387 */ /* 0x000fe20000100800 */
[----:B------:R-:W-:Y:S01]  /*496b0*/  STL [R1+0x3c0], R25 ;  /* 0x0003c01901007387 */ /* 0x000fe20000100800 */
[----:B------:R-:W-:Y:S02]  /*496c0*/  STL [R1+0x3c4], R19 ;  /* 0x0003c41301007387 */ /* 0x000fe40000100800 */
[----:B------:R1:W-:Y:S02]  /*496d0*/  STL [R1+0x440], R18 ;  /* 0x0004401201007387 */ /* 0x0003e40000100800 */
[----:B------:R1:W-:Y:S02]  /*496e0*/  STL [R1+0x444], R14 ;  /* 0x0004440e01007387 */ /* 0x0003e40000100800 */
[----:B-1----:R-:W4:Y:S01]  /*496f0*/  LDL.LU R18, [R1+0x408] ;  /* 0x0004080001127983 */ /* 0x002f220000300800 */
[----:B------:R1:W-:Y:S02]  /*49700*/  STL [R1+0x530], R13 ;  /* 0x0005300d01007387 */ /* 0x0003e40000100800 */
[----:B------:R-:W4:Y:S02]  /*49710*/  LDL.LU R14, [R1+0x40c] ;  /* 0x00040c00010e7983 */ /* 0x000f240000300800 */
[----:B------:R1:W-:Y:S02]  /*49720*/  STL [R1+0x534], R9 ;  /* 0x0005340901007387 */ /* 0x0003e40000100800 */
[----:B-1----:R-:W4:Y:S01]  /*49730*/  LDL.LU R13, [R1+0x3f8] ;  /* 0x0003f800010d7983 */ /* 0x002f220000300800 */
[----:B------:R-:W4:Y:S02]  /*49740*/  LDL.LU R9, [R1+0x3fc] ;  /* 0x0003fc0001097983 */ /* 0x000f240000300800 */
[----:B--2---:R-:W-:-:S05]  /*49750*/  FMUL R8, R0, R8 ;  /* 0x0000000800087220 */ /* 0x004fca0000400000 */
[----:B------:R1:W-:Y:S01]  /*49760*/  STL [R1+0x520], R8 ;  /* 0x0005200801007387 */ /* 0x0003e20000100800 */
[----:B---3--:R-:W-:-:S05]  /*49770*/  FMUL R7, R0, R7 ;  /* 0x0000000700077220 */ /* 0x008fca0000400000 */
[----:B------:R2:W-:Y:S01]  /*49780*/  STL [R1+0x524], R7 ;  /* 0x0005240701007387 */ /* 0x0005e20000100800 */
[----:B------:R-:W3:Y:S02]  /*49790*/  LDL.LU R26, [R1+0x3e8] ;  /* 0x0003e800011a7983 */ /* 0x000ee40000300800 */
[----:B-1----:R-:W3:Y:S02]  /*497a0*/  LDL.LU R8, [R1+0x3ec] ;  /* 0x0003ec0001087983 */ /* 0x002ee40000300800 */
[C---:B0-----:R-:W-:Y:S02]  /*497b0*/  FFMA R6, R2.reuse, R6, R4 ;  /* 0x0000000602067223 */ /* 0x041fe40000000004 */
[----:B------:R-:W-:Y:S02]  /*497c0*/  FMUL R0, R3, 1.4426950216293334961 ;  /* 0x3fb8aa3b03007820 */ /* 0x000fe40000400000 */
[----:B------:R-:W-:Y:S01]  /*497d0*/  FADD R3, -R21, R23 ;  /* 0x0000001715037221 */ /* 0x000fe20000000100 */
[----:B------:R0:W-:Y:S01]  /*497e0*/  STL [R1+0xc38], R6 ;  /* 0x000c380601007387 */ /* 0x0001e20000100800 */
[----:B------:R-:W3:Y:S02]  /*497f0*/  LDL.LU R25, [R1+0x3d8] ;  /* 0x0003d80001197983 */ /* 0x000ee40000300800 */
[----:B------:R-:W3:Y:S02]  /*49800*/  LDL.LU R23, [R1+0x3dc] ;  /* 0x0003dc0001177983 */ /* 0x000ee40000300800 */
[----:B------:R-:W3:Y:S01]  /*49810*/  LDL.LU R21, [R1+0x3c8] ;  /* 0x0003c80001157983 */ /* 0x000ee20000300800 */
[----:B------:R-:W3:Y:S01]  /*49820*/  LDL.LU R19, [R1+0x3cc] ;  /* 0x0003cc0001137983 */ /* 0x000ee20000300800 */
[----:B--2---:R-:W2:Y:S03]  /*49830*/  LDL.LU R7, [R1+0x448] ;  /* 0x0004480001077983 */ /* 0x004ea60000300800 */
[----:B0-----:R-:W2:Y:S01]  /*49840*/  LDL.LU R6, [R1+0x44c] ;  /* 0x00044c0001067983 */ /* 0x001ea20000300800 */
[----:B----4-:R-:W-:-:S02]  /*49850*/  FMUL R4, R2, R18 ;  /* 0x0000001202047220 */ /* 0x010fc40000400000 */
[----:B------:R-:W-:-:S03]  /*49860*/  FMUL R14, R2, R14 ;  /* 0x0000000e020e7220 */ /* 0x000fc60000400000 */
[----:B------:R-:W-:Y:S02]  /*49870*/  STL [R1+0x408], R4 ;  /* 0x0004080401007387 */ /* 0x000fe40000100800 */
[----:B------:R0:W-:Y:S02]  /*49880*/  STL [R1+0x40c], R14 ;  /* 0x00040c0e01007387 */ /* 0x0001e40000100800 */
[C---:B------:R-:W-:Y:S02]  /*49890*/  FMUL R13, R2.reuse, R13 ;  /* 0x0000000d020d7220 */ /* 0x040fe40000400000 */
[C---:B------:R-:W-:Y:S02]  /*498a0*/  FMUL R9, R2.reuse, R9 ;  /* 0x0000000902097220 */ /* 0x040fe40000400000 */
[C---:B---3--:R-:W-:Y:S01]  /*498b0*/  FMUL R27, R2.reuse, R26 ;  /* 0x0000001a021b7220 */ /* 0x048fe20000400000 */
[----:B------:R1:W-:Y:S01]  /*498c0*/  STL [R1+0x3f8], R13 ;  /* 0x0003f80d01007387 */ /* 0x0003e20000100800 */
[----:B------:R-:W3:Y:S02]  /*498d0*/  LDL.LU R18, [R1+0x538] ;  /* 0x0005380001127983 */ /* 0x000ee40000300800 */
[----:B0-----:R-:W4:Y:S02]  /*498e0*/  LDL.LU R14, [R1+0x53c] ;  /* 0x00053c00010e7983 */ /* 0x001f240000300800 */
[----:B------:R0:W-:Y:S02]  /*498f0*/  STL [R1+0x3fc], R9 ;  /* 0x0003fc0901007387 */ /* 0x0001e40000100800 */
[C---:B------:R-:W-:Y:S01]  /*49900*/  FMUL R26, R2.reuse, R8 ;  /* 0x00000008021a7220 */ /* 0x040fe20000400000 */
[----:B------:R-:W2:Y:S01]  /*49910*/  MUFU.EX2 R0, R0 ;  /* 0x0000000000007308 */ /* 0x000ea20000000800 */
[----:B------:R-:W3:Y:S04]  /*49920*/  LDS R4, [R24+0x404c0] ;  /* 0x0404c00018047984 */ /* 0x000ee80000000800 */
[----:B-1----:R-:W4:Y:S01]  /*49930*/  LDL.LU R13, [R1+0x528] ;  /* 0x00052800010d7983 */ /* 0x002f220000300800 */
[----:B0-----:R-:W4:Y:S02]  /*49940*/  LDL.LU R9, [R1+0x52c] ;  /* 0x00052c0001097983 */ /* 0x001f240000300800 */
[----:B------:R-:W4:Y:S02]  /*49950*/  LDL.LU R8, [R1+0xc3c] ;  /* 0x000c3c0001087983 */ /* 0x000f240000300800 */
[----:B------:R0:W-:Y:S01]  /*49960*/  STL [R1+0x3e8], R27 ;  /* 0x0003e81b01007387 */ /* 0x0001e20000100800 */
[----:B------:R1:W-:Y:S01]  /*49970*/  STL [R1+0x3ec], R26 ;  /* 0x0003ec1a01007387 */ /* 0x0003e20000100800 */
[----:B0-----:R-:W-:-:S02]  /*49980*/  FMUL R27, R2, R25 ;  /* 0x00000019021b7220 */ /* 0x001fc40000400000 */
[C---:B-1----:R-:W-:Y:S02]  /*49990*/  FMUL R26, R2.reuse, R23 ;  /* 0x00000017021a7220 */ /* 0x042fe40000400000 */
[C---:B------:R-:W-:Y:S02]  /*499a0*/  FMUL R25, R2.reuse, R21 ;  /* 0x0000001502197220 */ /* 0x040fe40000400000 */
[C---:B------:R-:W-:Y:S02]  /*499b0*/  FMUL R23, R2.reuse, R19 ;  /* 0x0000001302177220 */ /* 0x040fe40000400000 */
[C---:B--2---:R-:W-:Y:S01]  /*499c0*/  FMUL R21, R2.reuse, R7 ;  /* 0x0000000702157220 */ /* 0x044fe20000400000 */
[----:B------:R-:W-:Y:S01]  /*499d0*/  STL [R1+0x3d8], R27 ;  /* 0x0003d81b01007387 */ /* 0x000fe20000100800 */
[----:B------:R-:W-:Y:S02]  /*499e0*/  STL [R1+0x3dc], R26 ;  /* 0x0003dc1a01007387 */ /* 0x000fe40000100800 */
[----:B------:R-:W-:Y:S02]  /*499f0*/  STL [R1+0x3c8], R25 ;  /* 0x0003c81901007387 */ /* 0x000fe40000100800 */
[----:B------:R0:W-:Y:S01]  /*49a00*/  STL [R1+0x3cc], R23 ;  /* 0x0003cc1701007387 */ /* 0x0001e20000100800 */
[----:B------:R-:W2:Y:S01]  /*49a10*/  LDL.LU R7, [R1+0x510] ;  /* 0x0005100001077983 */ /* 0x000ea20000300800 */
[----:B------:R-:W-:-:S02]  /*49a20*/  FMUL R19, R2, R6 ;  /* 0x0000000602137220 */ /* 0x000fc40000400000 */
[----:B------:R1:W-:Y:S02]  /*49a30*/  STL [R1+0x448], R21 ;  /* 0x0004481501007387 */ /* 0x0003e40000100800 */
[----:B------:R-:W2:Y:S01]  /*49a40*/  LDL.LU R6, [R1+0x514] ;  /* 0x0005140001067983 */ /* 0x000ea20000300800 */
[----:B------:R-:W-:Y:S01]  /*49a50*/  STL [R1+0x44c], R19 ;  /* 0x00044c1301007387 */ /* 0x000fe20000100800 */
[----:B0-----:R-:W2:Y:S03]  /*49a60*/  LDL.LU R23, [R1+0x7c4] ;  /* 0x0007c40001177983 */ /* 0x001ea60000300800 */
[----:B-1----:R-:W2:Y:S01]  /*49a70*/  LDL R21, [R1+0x73c] ;  /* 0x00073c0001157983 */ /* 0x002ea20000100800 */
[C---:B---3--:R-:W-:Y:S02]  /*49a80*/  FMUL R18, R2.reuse, R18 ;  /* 0x0000001202127220 */ /* 0x048fe40000400000 */
[----:B----4-:R-:W-:-:S03]  /*49a90*/  FMUL R14, R2, R14 ;  /* 0x0000000e020e7220 */ /* 0x010fc60000400000 */
[----:B------:R-:W-:Y:S04]  /*49aa0*/  STL [R1+0x538], R18 ;  /* 0x0005381201007387 */ /* 0x000fe80000100800 */
[----:B------:R0:W-:Y:S01]  /*49ab0*/  STL [R1+0x53c], R14 ;  /* 0x00053c0e01007387 */ /* 0x0001e20000100800 */
[C---:B------:R-:W-:Y:S02]  /*49ac0*/  FMUL R13, R2.reuse, R13 ;  /* 0x0000000d020d7220 */ /* 0x040fe40000400000 */
[----:B------:R-:W-:Y:S02]  /*49ad0*/  FMUL R2, R2, R9 ;  /* 0x0000000902027220 */ /* 0x000fe40000400000 */
[C---:B------:R-:W-:Y:S01]  /*49ae0*/  FFMA R8, R0.reuse, R8, R5 ;  /* 0x0000000800087223 */ /* 0x040fe20000000005 */
[----:B0-----:R-:W3:Y:S01]  /*49af0*/  LDL.LU R14, [R1+0x500] ;  /* 0x00050000010e7983 */ /* 0x001ee20000300800 */
[----:B------:R0:W-:Y:S03]  /*49b00*/  STL [R1+0x528], R13 ;  /* 0x0005280d01007387 */ /* 0x0001e60000100800 */
[----:B0-----:R-:W4:Y:S01]  /*49b10*/  LDL.LU R13, [R1+0x504] ;  /* 0x00050400010d7983 */ /* 0x001f220000300800 */
[----:B------:R-:W-:Y:S02]  /*49b20*/  STL [R1+0x52c], R2 ;  /* 0x00052c0201007387 */ /* 0x000fe40000100800 */
[----:B------:R-:W4:Y:S02]  /*49b30*/  LDL.LU R27, [R1+0x4f0] ;  /* 0x0004f000011b7983 */ /* 0x000f240000300800 */
[----:B------:R-:W4:Y:S01]  /*49b40*/  LDL.LU R26, [R1+0x4f4] ;  /* 0x0004f400011a7983 */ /* 0x000f220000300800 */
[----:B------:R0:W-:Y:S01]  /*49b50*/  STL [R1+0xc3c], R8 ;  /* 0x000c3c0801007387 */ /* 0x0001e20000100800 */
[----:B------:R-:W4:Y:S02]  /*49b60*/  LDL.LU R25, [R1+0x4e0] ;  /* 0x0004e00001197983 */ /* 0x000f240000300800 */
[----:B------:R-:W4:Y:S02]  /*49b70*/  LDL.LU R19, [R1+0x4e4] ;  /* 0x0004e40001137983 */ /* 0x000f240000300800 */
[----:B------:R-:W4:Y:S02]  /*49b80*/  LDL.LU R9, [R1+0x4d0] ;  /* 0x0004d00001097983 */ /* 0x000f240000300800 */
[----:B--2---:R-:W-:-:S02]  /*49b90*/  FMUL R7, R0, R7 ;  /* 0x0000000700077220 */ /* 0x004fc40000400000 */
[----:B------:R-:W-:Y:S01]  /*49ba0*/  FMUL R5, R0, R6 ;  /* 0x0000000600057220 */ /* 0x000fe20000400000 */
[----:B0-----:R-:W2:Y:S01]  /*49bb0*/  LDL.LU R8, [R1+0x4d4] ;  /* 0x0004d40001087983 */ /* 0x001ea20000300800 */
[----:B------:R-:W-:Y:S02]  /*49bc0*/  FMUL R2, R3, 1.4426950216293334961 ;  /* 0x3fb8aa3b03027820 */ /* 0x000fe40000400000 */
[----:B------:R-:W2:Y:S02]  /*49bd0*/  LDL.LU R18, [R1+0x4c0] ;  /* 0x0004c00001127983 */ /* 0x000ea40000300800 */
[----:B------:R-:W-:Y:S01]  /*49be0*/  FADD R3, -R16, R17 ;  /* 0x0000001110037221 */ /* 0x000fe20000000100 */
[----:B------:R0:W-:Y:S01]  /*49bf0*/  STL [R1+0x510], R7 ;  /* 0x0005100701007387 */ /* 0x0001e20000100800 */
[----:B------:R-:W2:Y:S02]  /*49c00*/  LDL.LU R17, [R1+0x4c4] ;  /* 0x0004c40001117983 */ /* 0x000ea40000300800 */
[----:B------:R4:W-:Y:S01]  /*49c10*/  STL [R1+0x514], R5 ;  /* 0x0005140501007387 */ /* 0x0009e20000100800 */
[----:B0-----:R-:W2:Y:S01]  /*49c20*/  LDL.LU R7, [R1+0x4b0] ;  /* 0x0004b00001077983 */ /* 0x001ea20000300800 */
[----:B------:R-:W2:Y:S02]  /*49c30*/  LDL.LU R6, [R1+0x4b4] ;  /* 0x0004b40001067983 */ /* 0x000ea40000300800 */
[----:B------:R-:W2:Y:S02]  /*49c40*/  LDL.LU R16, [R1+0x4a0] ;  /* 0x0004a00001107983 */ /* 0x000ea40000300800 */
[----:B---3--:R-:W-:-:S05]  /*49c50*/  FMUL R14, R0, R14 ;  /* 0x0000000e000e7220 */ /* 0x008fca0000400000 */
[----:B------:R0:W-:Y:S01]  /*49c60*/  STL [R1+0x500], R14 ;  /* 0x0005000e01007387 */ /* 0x0001e20000100800 */
[C---:B----4-:R-:W-:Y:S02]  /*49c70*/  FMUL R5, R0.reuse, R13 ;  /* 0x0000000d00057220 */ /* 0x050fe40000400000 */
[C---:B------:R-:W-:Y:S01]  /*49c80*/  FMUL R27, R0.reuse, R27 ;  /* 0x0000001b001b7220 */ /* 0x040fe20000400000 */
[----:B0-----:R-:W3:Y:S02]  /*49c90*/  LDL.LU R14, [R1+0x4a4] ;  /* 0x0004a400010e7983 */ /* 0x001ee40000300800 */
[----:B------:R-:W-:Y:S02]  /*49ca0*/  STL [R1+0x504], R5 ;  /* 0x0005040501007387 */ /* 0x000fe40000100800 */
[----:B------:R-:W4:Y:S02]  /*49cb0*/  LDL.LU R13, [R1+0xc40] ;  /* 0x000c4000010d7983 */ /* 0x000f240000300800 */
[C---:B------:R-:W-:Y:S01]  /*49cc0*/  FMUL R29, R0.reuse, R26 ;  /* 0x0000001a001d7220 */ /* 0x040fe20000400000 */
[----:B------:R0:W-:Y:S01]  /*49cd0*/  STL [R1+0x4f0], R27 ;  /* 0x0004f01b01007387 */ /* 0x0001e20000100800 */
[C---:B------:R-:W-:Y:S01]  /*49ce0*/  FMUL R26, R0.reuse, R19 ;  /* 0x00000013001a7220 */ /* 0x040fe20000400000 */
[----:B------:R-:W4:Y:S02]  /*49cf0*/  MUFU.EX2 R2, R2 ;  /* 0x0000000200027308 */ /* 0x000f240000000800 */
[----:B------:R-:W1:Y:S04]  /*49d00*/  LDS R5, [R24+0x40500] ;  /* 0x0405000018057984 */ /* 0x000e680000000800 */
[----:B------:R-:W-:Y:S01]  /*49d10*/  STL [R1+0x4f4], R29 ;  /* 0x0004f41d01007387 */ /* 0x000fe20000100800 */
[----:B0-----:R-:W-:-:S02]  /*49d20*/  FMUL R27, R0, R25 ;  /* 0x00000019001b7220 */ /* 0x001fc40000400000 */
[C---:B------:R-:W-:Y:S02]  /*49d30*/  FMUL R25, R0.reuse, R9 ;  /* 0x0000000900197220 */ /* 0x040fe40000400000 */
[C---:B--2---:R-:W-:Y:S01]  /*49d40*/  FMUL R19, R0.reuse, R8 ;  /* 0x0000000800137220 */ /* 0x044fe20000400000 */
[----:B------:R-:W-:Y:S01]  /*49d50*/  STL [R1+0x4e0], R27 ;  /* 0x0004e01b01007387 */ /* 0x000fe20000100800 */
[----:B------:R-:W-:Y:S02]  /*49d60*/  STL [R1+0x4e4], R26 ;  /* 0x0004e41a01007387 */ /* 0x000fe40000100800 */
[----:B------:R-:W2:Y:S02]  /*49d70*/  LDL.LU R9, [R1+0x518] ;  /* 0x0005180001097983 */ /* 0x000ea40000300800 */
[----:B------:R0:W-:Y:S01]  /*49d80*/  STL [R1+0x4d0], R25 ;  /* 0x0004d01901007387 */ /* 0x0001e20000100800 */
[----:B------:R-:W2:Y:S01]  /*49d90*/  LDL.LU R8, [R1+0x51c] ;  /* 0x00051c0001087983 */ /* 0x000ea20000300800 */
[----:B------:R0:W-:Y:S02]  /*49da0*/  STL [R1+0x4d4], R19 ;  /* 0x0004d41301007387 */ /* 0x0001e40000100800 */
[----:B0-----:R-:W-:-:S02]  /*49db0*/  FMUL R25, R0, R18 ;  /* 0x0000001200197220 */ /* 0x001fc40000400000 */
[C---:B------:R-:W-:Y:S02]  /*49dc0*/  FMUL R19, R0.reuse, R17 ;  /* 0x0000001100137220 */ /* 0x040fe40000400000 */
[C---:B------:R-:W-:Y:S01]  /*49dd0*/  FMUL R18, R0.reuse, R7 ;  /* 0x0000000700127220 */ /* 0x040fe20000400000 */
        /* <DEDUP_REMOVED lines=8> */
[----:B------:R-:W-:Y:S02]  /*49e60*/  STL [R1+0x4a0], R16 ;  /* 0x0004a01001007387 */ /* 0x000fe40000100800 */
[----:B---3--:R-:W-:-:S02]  /*49e70*/  FMUL R14, R0, R14 ;  /* 0x0000000e000e7220 */ /* 0x008fc40000400000 */
[C---:B----4-:R-:W-:Y:S02]  /*49e80*/  FFMA R13, R2.reuse, R13, R4 ;  /* 0x0000000d020d7223 */ /* 0x050fe40000000004 */
[----:B------:R-:W-:Y:S02]  /*49e90*/  FMUL R0, R3, 1.4426950216293334961 ;  /* 0x3fb8aa3b03007820 */ /* 0x000fe40000400000 */
[----:B------:R-:W-:Y:S01]  /*49ea0*/  FADD R3, -R21, R23 ;  /* 0x0000001715037221 */ /* 0x000fe20000000100 */
[----:B------:R-:W-:Y:S01]  /*49eb0*/  STL [R1+0x4a4], R14 ;  /* 0x0004a40e01007387 */ /* 0x000fe20000100800 */
[----:B0-----:R-:W3:Y:S02]  /*49ec0*/  LDL.LU R25, [R1+0x4f8] ;  /* 0x0004f80001197983 */ /* 0x001ee40000300800 */
[----:B------:R-:W4:Y:S02]  /*49ed0*/  LDL.LU R23, [R1+0x4fc] ;  /* 0x0004fc0001177983 */ /* 0x000f240000300800 */
[----:B------:R-:W-:Y:S01]  /*49ee0*/  STL [R1+0xc40], R13 ;  /* 0x000c400d01007387 */ /* 0x000fe20000100800 */
[----:B------:R-:W4:Y:S01]  /*49ef0*/  LDL.LU R21, [R1+0x4e8] ;  /* 0x0004e80001157983 */ /* 0x000f220000300800 */
[----:B------:R-:W4:Y:S02]  /*49f00*/  LDL.LU R19, [R1+0x4ec] ;  /* 0x0004ec0001137983 */ /* 0x000f240000300800 */
[----:B------:R-:W4:Y:S02]  /*49f10*/  LDL.LU R18, [R1+0x4d8] ;  /* 0x0004d80001127983 */ /* 0x000f240000300800 */
[----:B--2---:R-:W-:-:S02]  /*49f20*/  FMUL R9, R2, R9 ;  /* 0x0000000902097220 */ /* 0x004fc40000400000 */
[----:B------:R-:W-:-:S03]  /*49f30*/  FMUL R4, R2, R8 ;  /* 0x0000000802047220 */ /* 0x000fc60000400000 */
[----:B------:R0:W-:Y:S01]  /*49f40*/  STL [R1+0x518], R9 ;  /* 0x0005180901007387 */ /* 0x0001e20000100800 */
[----:B------:R-:W2:Y:S02]  /*49f50*/  LDL.LU R17, [R1+0x4dc] ;  /* 0x0004dc0001117983 */ /* 0x000ea40000300800 */
[----:B------:R1:W-:Y:S01]  /*49f60*/  STL [R1+0x51c], R4 ;  /* 0x00051c0401007387 */ /* 0x0003e20000100800 */
[----:B0-----:R-:W2:Y:S01]  /*49f70*/  LDL.LU R9, [R1+0x4c8] ;  /* 0x0004c80001097983 */ /* 0x001ea20000300800 */
[----:B------:R-:W2:Y:S02]  /*49f80*/  LDL.LU R8, [R1+0x4cc] ;  /* 0x0004cc0001087983 */ /* 0x000ea40000300800 */
[----:B------:R-:W2:Y:S02]  /*49f90*/  LDL.LU R16, [R1+0x4b8] ;  /* 0x0004b80001107983 */ /* 0x000ea40000300800 */
[C---:B------:R-:W-:Y:S02]  /*49fa0*/  FMUL R7, R2.reuse, R7 ;  /* 0x0000000702077220 */ /* 0x040fe40000400000 */
[----:B-1----:R-:W-:-:S03]  /*49fb0*/  FMUL R4, R2, R6 ;  /* 0x0000000602047220 */ /* 0x002fc60000400000 */
[----:B------:R0:W-:Y:S01]  /*49fc0*/  STL [R1+0x508], R7 ;  /* 0x0005080701007387 */ /* 0x0001e20000100800 */
[----:B------:R-:W2:Y:S02]  /*49fd0*/  LDL.LU R14, [R1+0x4bc] ;  /* 0x0004bc00010e7983 */ /* 0x000ea40000300800 */
[----:B------:R-:W-:Y:S02]  /*49fe0*/  STL [R1+0x50c], R4 ;  /* 0x00050c0401007387 */ /* 0x000fe40000100800 */
[----:B------:R-:W2:Y:S01]  /*49ff0*/  LDL.LU R13, [R1+0x4a8] ;  /* 0x0004a800010d7983 */ /* 0x000ea20000300800 */
[----:B------:R-:W1:Y:S01]  /*4a000*/  MUFU.EX2 R0, R0 ;  /* 0x0000000000007308 */ /* 0x000e620000000800 */
[----:B------:R-:W1:Y:S04]  /*4a010*/  LDS R4, [R24+0x40540] ;  /* 0x0405400018047984 */ /* 0x000e680000000800 */
[----:B0-----:R-:W2:Y:S01]  /*4a020*/  LDL.LU R7, [R1+0x4ac] ;  /* 0x0004ac0001077983 */ /* 0x001ea20000300800 */
[----:B------:R-:W1:Y:S02]  /*4a030*/  LDL.LU R6, [R1+0xc44] ;  /* 0x000c440001067983 */ /* 0x000e640000300800 */
[----:B---3--:R-:W-:-:S02]  /*4a040*/  FMUL R25, R2, R25 ;  /* 0x0000001902197220 */ /* 0x008fc40000400000 */
[C---:B----4-:R-:W-:Y:S02]  /*4a050*/  FMUL R23, R2.reuse, R23 ;  /* 0x0000001702177220 */ /* 0x050fe40000400000 */
[C---:B------:R-:W-:Y:S02]  /*4a060*/  FMUL R21, R2.reuse, R21 ;  /* 0x0000001502157220 */ /* 0x040fe40000400000 */
[C---:B------:R-:W-:Y:S01]  /*4a070*/  FMUL R19, R2.reuse, R19 ;  /* 0x0000001302137220 */ /* 0x040fe20000400000 */
[----:B------:R-:W-:Y:S01]  /*4a080*/  STL [R1+0x4f8], R25 ;  /* 0x0004f81901007387 */ /* 0x000fe20000100800 */
[----:B------:R0:W-:Y:S03]  /*4a090*/  STL [R1+0x4fc], R23 ;  /* 0x0004fc1701007387 */ /* 0x0001e60000100800 */
[----:B0-----:R-:W3:Y:S01]  /*4a0a0*/  LDL.LU R23, [R1+0x7cc] ;  /* 0x0007cc0001177983 */ /* 0x001ee20000300800 */
[----:B------:R0:W-:Y:S02]  /*4a0b0*/  STL [R1+0x4e8], R21 ;  /* 0x0004e81501007387 */ /* 0x0001e40000100800 */
[C---:B------:R-:W-:Y:S01]  /*4a0c0*/  FMUL R25, R2.reuse, R18 ;  /* 0x0000001202197220 */ /* 0x040fe20000400000 */
[----:B0-----:R-:W3:Y:S01]  /*4a0d0*/  LDL R21, [R1+0x738] ;  /* 0x0007380001157983 */ /* 0x001ee20000100800 */
[----:B------:R0:W-:Y:S02]  /*4a0e0*/  STL [R1+0x4ec], R19 ;  /* 0x0004ec1301007387 */ /* 0x0001e40000100800 */
[C---:B--2---:R-:W-:Y:S01]  /*4a0f0*/  FMUL R18, R2.reuse, R9 ;  /* 0x0000000902127220 */ /* 0x044fe20000400000 */
[----:B------:R2:W-:Y:S01]  /*4a100*/  STL [R1+0x4d8], R25 ;  /* 0x0004d81901007387 */ /* 0x0005e20000100800 */
[----:B0-----:R-:W-:-:S02]  /*4a110*/  FMUL R19, R2, R17 ;  /* 0x0000001102137220 */ /* 0x001fc40000400000 */
[C---:B------:R-:W-:Y:S02]  /*4a120*/  FMUL R17, R2.reuse, R8 ;  /* 0x0000000802117220 */ /* 0x040fe40000400000 */
[C---:B------:R-:W-:Y:S01]  /*4a130*/  FMUL R16, R2.reuse, R16 ;  /* 0x0000001002107220 */ /* 0x040fe20000400000 */
[----:B------:R0:W-:Y:S01]  /*4a140*/  STL [R1+0x4dc], R19 ;  /* 0x0004dc1301007387 */ /* 0x0001e20000100800 */
[----:B------:R-:W4:Y:S02]  /*4a150*/  LDL.LU R9, [R1+0x490] ;  /* 0x0004900001097983 */ /* 0x000f240000300800 */
[----:B------:R0:W-:Y:S02]  /*4a160*/  STL [R1+0x4c8], R18 ;  /* 0x0004c81201007387 */ /* 0x0001e40000100800 */
[----:B------:R-:W3:Y:S02]  /*4a170*/  LDL.LU R8, [R1+0x494] ;  /* 0x0004940001087983 */ /* 0x000ee40000300800 */
[----:B------:R-:W-:-:S02]  /*4a180*/  FMUL R14, R2, R14 ;  /* 0x0000000e020e7220 */ /* 0x000fc40000400000 */
[C---:B------:R-:W-:Y:S02]  /*4a190*/  FMUL R13, R2.reuse, R13 ;  /* 0x0000000d020d7220 */ /* 0x040fe40000400000 */
[----:B------:R-:W-:Y:S01]  /*4a1a0*/  FMUL R7, R2, R7 ;  /* 0x0000000702077220 */ /* 0x000fe20000400000 */
[----:B------:R-:W-:Y:S01]  /*4a1b0*/  STL [R1+0x4cc], R17 ;  /* 0x0004cc1101007387 */ /* 0x000fe20000100800 */
[----:B------:R-:W-:Y:S02]  /*4a1c0*/  STL [R1+0x4b8], R16 ;  /* 0x0004b81001007387 */ /* 0x000fe40000100800 */
[----:B------:R-:W-:Y:S02]  /*4a1d0*/  STL [R1+0x4bc], R14 ;  /* 0x0004bc0e01007387 */ /* 0x000fe40000100800 */
[----:B------:R-:W-:Y:S01]  /*4a1e0*/  STL [R1+0x4a8], R13 ;  /* 0x0004a80d01007387 */ /* 0x000fe20000100800 */
[----:B------:R0:W-:Y:S01]  /*4a1f0*/  STL [R1+0x4ac], R7 ;  /* 0x0004ac0701007387 */ /* 0x0001e20000100800 */
[----:B------:R-:W-:-:S02]  /*4a200*/  FMUL R2, R3, 1.4426950216293334961 ;  /* 0x3fb8aa3b03027820 */ /* 0x000fc40000400000 */
[----:B------:R-:W3:Y:S02]  /*4a210*/  LDL.LU R27, [R1+0x480] ;  /* 0x00048000011b7983 */ /* 0x000ee40000300800 */
[----:B------:R-:W3:Y:S02]  /*4a220*/  LDL.LU R3, [R1+0x484] ;  /* 0x0004840001037983 */ /* 0x000ee40000300800 */
[C---:B-1----:R-:W-:Y:S01]  /*4a230*/  FFMA R6, R0.reuse, R6, R5 ;  /* 0x0000000600067223 */ /* 0x042fe20000000005 */
[----:B------:R-:W3:Y:S04]  /*4a240*/  LDL.LU R26, [R1+0x470] ;  /* 0x00047000011a7983 */ /* 0x000ee80000300800 */
[----:B------:R1:W-:Y:S01]  /*4a250*/  STL [R1+0xc44], R6 ;  /* 0x000c440601007387 */ /* 0x0003e20000100800 */
[----:B--2---:R-:W2:Y:S02]  /*4a260*/  LDL.LU R25, [R1+0x474] ;  /* 0x0004740001197983 */ /* 0x004ea40000300800 */
[----:B0-----:R-:W2:Y:S02]  /*4a270*/  LDL.LU R19, [R1+0x460] ;  /* 0x0004600001137983 */ /* 0x001ea40000300800 */
[----:B------:R-:W2:Y:S01]  /*4a280*/  LDL.LU R18, [R1+0x464] ;  /* 0x0004640001127983 */ /* 0x000ea20000300800 */
[----:B------:R-:W2:Y:S04]  /*4a290*/  LDL.LU R7, [R1+0x450] ;  /* 0x0004500001077983 */ /* 0x000ea80000300800 */
[----:B-1----:R-:W2:Y:S01]  /*4a2a0*/  LDL.LU R6, [R1+0x454] ;  /* 0x0004540001067983 */ /* 0x002ea20000300800 */
[----:B------:R-:W2:Y:S02]  /*4a2b0*/  LDL.LU R17, [R1+0x650] ;  /* 0x0006500001117983 */ /* 0x000ea40000300800 */
[----:B----4-:R-:W-:-:S02]  /*4a2c0*/  FMUL R9, R0, R9 ;  /* 0x0000000900097220 */ /* 0x010fc40000400000 */
[----:B---3--:R-:W-:-:S03]  /*4a2d0*/  FMUL R5, R0, R8 ;  /* 0x0000000800057220 */ /* 0x008fc60000400000 */
[----:B------:R0:W-:Y:S01]  /*4a2e0*/  STL [R1+0x490], R9 ;  /* 0x0004900901007387 */ /* 0x0001e20000100800 */
[----:B------:R-:W3:Y:S03]  /*4a2f0*/  LDL.LU R16, [R1+0x654] ;  /* 0x0006540001107983 */ /* 0x000ee60000300800 */
[----:B------:R1:W-:Y:S01]  /*4a300*/  STL [R1+0x494], R5 ;  /* 0x0004940501007387 */ /* 0x0003e20000100800 */
[----:B------:R-:W4:Y:S03]  /*4a310*/  LDL.LU R14, [R1+0x640] ;  /* 0x00064000010e7983 */ /* 0x000f260000300800 */
[----:B------:R-:W4:Y:S04]  /*4a320*/  LDL.LU R13, [R1+0x644] ;  /* 0x00064400010d7983 */ /* 0x000f280000300800 */
[----:B0-----:R-:W4:Y:S01]  /*4a330*/  LDL.LU R9, [R1+0x630] ;  /* 0x0006300001097983 */ /* 0x001f220000300800 */
[----:B------:R-:W4:Y:S02]  /*4a340*/  LDL.LU R8, [R1+0x634] ;  /* 0x0006340001087983 */ /* 0x000f240000300800 */
[----:B-1----:R-:W-:-:S02]  /*4a350*/  FMUL R5, R0, R3 ;  /* 0x0000000300057220 */ /* 0x002fc40000400000 */
[----:B------:R-:W4:Y:S01]  /*4a360*/  LDL.LU R3, [R1+0xc48] ;  /* 0x000c480001037983 */ /* 0x000f220000300800 */
[C---:B------:R-:W-:Y:S02]  /*4a370*/  FMUL R27, R0.reuse, R27 ;  /* 0x0000001b001b7220 */ /* 0x040fe40000400000 */
[C---:B------:R-:W-:Y:S02]  /*4a380*/  FMUL R26, R0.reuse, R26 ;  /* 0x0000001a001a7220 */ /* 0x040fe40000400000 */
[C---:B--2---:R-:W-:Y:S01]  /*4a390*/  FMUL R25, R0.reuse, R25 ;  /* 0x0000001900197220 */ /* 0x044fe20000400000 */
[----:B------:R-:W-:Y:S01]  /*4a3a0*/  STL [R1+0x480], R27 ;  /* 0x0004801b01007387 */ /* 0x000fe20000100800 */
[----:B------:R-:W-:Y:S02]  /*4a3b0*/  STL [R1+0x484], R5 ;  /* 0x0004840501007387 */ /* 0x000fe40000100800 */
[----:B------:R0:W-:Y:S02]  /*4a3c0*/  STL [R1+0x470], R26 ;  /* 0x0004701a01007387 */ /* 0x0001e40000100800 */
[----:B------:R1:W-:Y:S01]  /*4a3d0*/  STL [R1+0x474], R25 ;  /* 0x0004741901007387 */ /* 0x0003e20000100800 */
[----:B------:R-:W2:Y:S01]  /*4a3e0*/  MUFU.EX2 R2, R2 ;  /* 0x0000000200027308 */ /* 0x000ea20000000800 */
[C---:B------:R-:W-:Y:S01]  /*4a3f0*/  FMUL R17, R0.reuse, R17 ;  /* 0x0000001100117220 */ /* 0x040fe20000400000 */
[----:B------:R-:W2:Y:S01]  /*4a400*/  LDS R5, [R24+0x40580] ;  /* 0x0405800018057984 */ /* 0x000ea20000000800 */
[----:B0-----:R-:W-:-:S02]  /*4a410*/  FMUL R26, R0, R19 ;  /* 0x00000013001a7220 */ /* 0x001fc40000400000 */
[C---:B-1----:R-:W-:Y:S02]  /*4a420*/  FMUL R25, R0.reuse, R18 ;  /* 0x0000001200197220 */ /* 0x042fe40000400000 */
[C---:B------:R-:W-:Y:S01]  /*4a430*/  FMUL R19, R0.reuse, R7 ;  /* 0x0000000700137220 */ /* 0x040fe20000400000 */
[----:B------:R-:W-:Y:S02]  /*4a440*/  STL [R1+0x460], R26 ;  /* 0x0004601a01007387 */ /* 0x000fe40000100800 */
[----:B------:R-:W-:Y:S02]  /*4a450*/  STL [R1+0x464], R25 ;  /* 0x0004641901007387 */ /* 0x000fe40000100800 */
[----:B------:R-:W2:Y:S02]  /*4a460*/  LDL.LU R7, [R1+0x498] ;  /* 0x0004980001077983 */ /* 0x000ea40000300800 */
[C---:B------:R-:W-:Y:S01]  /*4a470*/  FMUL R18, R0.reuse, R6 ;  /* 0x0000000600127220 */ /* 0x040fe20000400000 */
[----:B------:R-:W-:Y:S01]  /*4a480*/  STL [R1+0x450], R19 ;  /* 0x0004501301007387 */ /* 0x000fe20000100800 */
[----:B------:R-:W2:Y:S03]  /*4a490*/  LDL.LU R6, [R1+0x49c] ;  /* 0x00049c0001067983 */ /* 0x000ea60000300800 */
[----:B------:R-:W-:Y:S01]  /*4a4a0*/  STL [R1+0x454], R18 ;  /* 0x0004541201007387 */ /* 0x000fe20000100800 */
[----:B------:R-:W-:Y:S02]  /*4a4b0*/  STL [R1+0x650], R17 ;  /* 0x0006501101007387 */ /* 0x000fe40000100800 */
[----:B---3--:R-:W-:-:S02]  /*4a4c0*/  FMUL R16, R0, R16 ;  /* 0x0000001000107220 */ /* 0x008fc40000400000 */
[C---:B----4-:R-:W-:Y:S02]  /*4a4d0*/  FMUL R14, R0.reuse, R14 ;  /* 0x0000000e000e7220 */ /* 0x050fe40000400000 */
[C---:B------:R-:W-:Y:S01]  /*4a4e0*/  FMUL R13, R0.reuse, R13 ;  /* 0x0000000d000d7220 */ /* 0x040fe20000400000 */
[----:B------:R-:W-:Y:S02]  /*4a4f0*/  STL [R1+0x654], R16 ;  /* 0x0006541001007387 */ /* 0x000fe40000100800 */
[----:B------:R-:W-:Y:S02]  /*4a500*/  STL [R1+0x640], R14 ;  /* 0x0006400e01007387 */ /* 0x000fe40000100800 */
[C---:B------:R-:W-:Y:S02]  /*4a510*/  FMUL R9, R0.reuse, R9 ;  /* 0x0000000900097220 */ /* 0x040fe40000400000 */
[----:B------:R-:W-:Y:S01]  /*4a520*/  FMUL R8, R0, R8 ;  /* 0x0000000800087220 */ /* 0x000fe20000400000 */
[----:B------:R0:W-:Y:S01]  /*4a530*/  STL [R1+0x644], R13 ;  /* 0x0006440d01007387 */ /* 0x0001e20000100800 */
[----:B--2---:R-:W-:-:S02]  /*4a540*/  FFMA R3, R2, R3, R4 ;  /* 0x0000000302037223 */ /* 0x004fc40000000004 */
[----:B------:R1:W-:Y:S01]  /*4a550*/  STL [R1+0x630], R9 ;  /* 0x0006300901007387 */ /* 0x0003e20000100800 */
[----:B------:R2:W-:Y:S01]  /*4a560*/  STL [R1+0x634], R8 ;  /* 0x0006340801007387 */ /* 0x0005e20000100800 */
[----:B------:R-:W-:Y:S02]  /*4a570*/  FADD R0, -R21, R23 ;  /* 0x0000001715007221 */ /* 0x000fe40000000100 */
[----:B------:R3:W-:Y:S02]  /*4a580*/  STL [R1+0xc48], R3 ;  /* 0x000c480301007387 */ /* 0x0007e40000100800 */
[----:B------:R-:W4:Y:S01]  /*4a590*/  LDL.LU R23, [R1+0x488] ;  /* 0x0004880001177983 */ /* 0x000f220000300800 */
[----:B------:R-:W4:Y:S04]  /*4a5a0*/  LDS R4, [R24+0x405c0] ;  /* 0x0405c00018047984 */ /* 0x000f280000000800 */
[----:B0-----:R-:W4:Y:S04]  /*4a5b0*/  LDL.LU R13, [R1+0x48c] ;  /* 0x00048c00010d7983 */ /* 0x001f280000300800 */
[----:B-1----:R-:W4:Y:S01]  /*4a5c0*/  LDL.LU R9, [R1+0x478] ;  /* 0x0004780001097983 */ /* 0x002f220000300800 */
[----:B--2---:R-:W2:Y:S03]  /*4a5d0*/  LDL.LU R8, [R1+0x47c] ;  /* 0x00047c0001087983 */ /* 0x004ea60000300800 */
[----:B------:R-:W2:Y:S01]  /*4a5e0*/  LDL.LU R21, [R1+0x468] ;  /* 0x0004680001157983 */ /* 0x000ea20000300800 */
[----:B---3--:R-:W-:-:S02]  /*4a5f0*/  FADD R3, -R15, R20 ;  /* 0x000000140f037221 */ /* 0x008fc40000000100 */
[C---:B------:R-:W-:Y:S02]  /*4a600*/  FMUL R7, R2.reuse, R7 ;  /* 0x0000000702077220 */ /* 0x040fe40000400000 */
[----:B------:R-:W-:-:S03]  /*4a610*/  FMUL R6, R2, R6 ;  /* 0x0000000602067220 */ /* 0x000fc60000400000 */
[----:B------:R0:W-:Y:S01]  /*4a620*/  STL [R1+0x498], R7 ;  /* 0x0004980701007387 */ /* 0x0001e20000100800 */
[----:B------:R-:W3:Y:S02]  /*4a630*/  LDL.LU R20, [R1+0x46c] ;  /* 0x00046c0001147983 */ /* 0x000ee40000300800 */
[----:B------:R1:W-:Y:S02]  /*4a640*/  STL [R1+0x49c], R6 ;  /* 0x00049c0601007387 */ /* 0x0003e40000100800 */
[----:B------:R-:W3:Y:S01]  /*4a650*/  LDL.LU R19, [R1+0x458] ;  /* 0x0004580001137983 */ /* 0x000ee20000300800 */
[----:B------:R-:W3:Y:S01]  /*4a660*/  LDL.LU R18, [R1+0x45c] ;  /* 0x00045c0001127983 */ /* 0x000ee20000300800 */
[----:B------:R-:W3:Y:S02]  /*4a670*/  LDL.LU R17, [R1+0x658] ;  /* 0x0006580001117983 */ /* 0x000ee40000300800 */
[----:B------:R-:W3:Y:S02]  /*4a680*/  LDL.LU R16, [R1+0x65c] ;  /* 0x00065c0001107983 */ /* 0x000ee40000300800 */
[----:B------:R-:W3:Y:S01]  /*4a690*/  LDL.LU R15, [R1+0x648] ;  /* 0x00064800010f7983 */ /* 0x000ee20000300800 */
[----:B------:R-:W3:Y:S01]  /*4a6a0*/  LDL.LU R14, [R1+0x64c] ;  /* 0x00064c00010e7983 */ /* 0x000ee20000300800 */
[----:B0-----:R-:W3:Y:S03]  /*4a6b0*/  LDL.LU R7, [R1+0x638] ;  /* 0x0006380001077983 */ /* 0x001ee60000300800 */
[----:B-1----:R-:W3:Y:S01]  /*4a6c0*/  LDL.LU R6, [R1+0x63c] ;  /* 0x00063c0001067983 */ /* 0x002ee20000300800 */
[----:B----4-:R-:W-:-:S02]  /*4a6d0*/  FMUL R25, R2, R23 ;  /* 0x0000001702197220 */ /* 0x010fc40000400000 */
[C---:B------:R-:W-:Y:S02]  /*4a6e0*/  FMUL R23, R2.reuse, R13 ;  /* 0x0000000d02177220 */ /* 0x040fe40000400000 */
[----:B------:R-:W4:Y:S01]  /*4a6f0*/  LDL.LU R13, [R1+0xc4c] ;  /* 0x000c4c00010d7983 */ /* 0x000f220000300800 */
[----:B------:R0:W-:Y:S02]  /*4a700*/  STL [R1+0x488], R25 ;  /* 0x0004881901007387 */ /* 0x0001e40000100800 */
[----:B------:R2:W-:Y:S02]  /*4a710*/  STL [R1+0x48c], R23 ;  /* 0x00048c1701007387 */ /* 0x0005e40000100800 */
[C---:B0-----:R-:W-:Y:S02]  /*4a720*/  FMUL R25, R2.reuse, R9 ;  /* 0x0000000902197220 */ /* 0x041fe40000400000 */
[C---:B--2---:R-:W-:Y:S01]  /*4a730*/  FMUL R23, R2.reuse, R8 ;  /* 0x0000000802177220 */ /* 0x044fe20000400000 */
[----:B------:R-:W2:Y:S02]  /*4a740*/  LDL.LU R9, [R1+0x620] ;  /* 0x0006200001097983 */ /* 0x000ea40000300800 */
[----:B------:R-:W-:Y:S02]  /*4a750*/  STL [R1+0x478], R25 ;  /* 0x0004781901007387 */ /* 0x000fe40000100800 */
[----:B------:R-:W2:Y:S01]  /*4a760*/  LDL.LU R8, [R1+0x624] ;  /* 0x0006240001087983 */ /* 0x000ea20000300800 */
[----:B------:R0:W-:Y:S02]  /*4a770*/  STL [R1+0x47c], R23 ;  /* 0x00047c1701007387 */ /* 0x0001e40000100800 */
[----:B0-----:R-:W-:-:S02]  /*4a780*/  FMUL R23, R2, R21 ;  /* 0x0000001502177220 */ /* 0x001fc40000400000 */
        /* <DEDUP_REMOVED lines=11> */
[----:B------:R-:W-:Y:S02]  /*4a840*/  STL [R1+0x658], R18 ;  /* 0x0006581201007387 */ /* 0x000fe40000100800 */
[C---:B------:R-:W-:Y:S01]  /*4a850*/  FMUL R14, R2.reuse, R7 ;  /* 0x00000007020e7220 */ /* 0x040fe20000400000 */
[----:B------:R-:W-:Y:S01]  /*4a860*/  STL [R1+0x65c], R17 ;  /* 0x00065c1101007387 */ /* 0x000fe20000100800 */
[----:B------:R-:W-:Y:S02]  /*4a870*/  STL [R1+0x648], R16 ;  /* 0x0006481001007387 */ /* 0x000fe40000100800 */
[----:B------:R-:W-:Y:S02]  /*4a880*/  STL [R1+0x64c], R15 ;  /* 0x00064c0f01007387 */ /* 0x000fe40000100800 */
[----:B------:R-:W3:Y:S02]  /*4a890*/  LDL.LU R7, [R1+0x610] ;  /* 0x0006100001077983 */ /* 0x000ee40000300800 */
[----:B------:R-:W-:Y:S01]  /*4a8a0*/  FMUL R2, R2, R6 ;  /* 0x0000000602027220 */ /* 0x000fe20000400000 */
[----:B------:R-:W-:Y:S01]  /*4a8b0*/  STL [R1+0x638], R14 ;  /* 0x0006380e01007387 */ /* 0x000fe20000100800 */
[----:B------:R-:W3:Y:S02]  /*4a8c0*/  LDL.LU R6, [R1+0x614] ;  /* 0x0006140001067983 */ /* 0x000ee40000300800 */
[----:B------:R-:W-:-:S06]  /*4a8d0*/  FMUL R0, R0, 1.4426950216293334961 ;  /* 0x3fb8aa3b00007820 */ /* 0x000fcc0000400000 */
[----:B------:R-:W4:Y:S01]  /*4a8e0*/  MUFU.EX2 R0, R0 ;  /* 0x0000000000007308 */ /* 0x000f220000000800 */
[----:B------:R0:W-:Y:S02]  /*4a8f0*/  STL [R1+0x63c], R2 ;  /* 0x00063c0201007387 */ /* 0x0001e40000100800 */
[----:B0-----:R-:W-:Y:S02]  /*4a900*/  FMUL R2, R3, 1.4426950216293334961 ;  /* 0x3fb8aa3b03027820 */ /* 0x001fe40000400000 */
[----:B----4-:R-:W-:-:S05]  /*4a910*/  FFMA R13, R0, R13, R5 ;  /* 0x0000000d000d7223 */ /* 0x010fca0000000005 */
[----:B------:R0:W-:Y:S01]  /*4a920*/  STL [R1+0xc4c], R13 ;  /* 0x000c4c0d01007387 */ /* 0x0001e20000100800 */
[----:B------:R-:W4:Y:S02]  /*4a930*/  LDL.LU R21, [R1+0x600] ;  /* 0x0006000001157983 */ /* 0x000f240000300800 */
[C---:B--2---:R-:W-:Y:S02]  /*4a940*/  FMUL R5, R0.reuse, R9 ;  /* 0x0000000900057220 */ /* 0x044fe40000400000 */
[----:B------:R-:W-:-:S03]  /*4a950*/  FMUL R3, R0, R8 ;  /* 0x0000000800037220 */ /* 0x000fc60000400000 */
[----:B------:R1:W-:Y:S01]  /*4a960*/  STL [R1+0x620], R5 ;  /* 0x0006200501007387 */ /* 0x0003e20000100800 */
[----:B------:R-:W2:Y:S02]  /*4a970*/  LDL.LU R20, [R1+0x604] ;  /* 0x0006040001147983 */ /* 0x000ea40000300800 */
[----:B------:R1:W-:Y:S02]  /*4a980*/  STL [R1+0x624], R3 ;  /* 0x0006240301007387 */ /* 0x0003e40000100800 */
[----:B------:R-:W2:Y:S01]  /*4a990*/  LDL.LU R19, [R1+0x5f0] ;  /* 0x0005f00001137983 */ /* 0x000ea20000300800 */
[----:B------:R-:W2:Y:S01]  /*4a9a0*/  LDL.LU R18, [R1+0x5f4] ;  /* 0x0005f40001127983 */ /* 0x000ea20000300800 */
[----:B------:R-:W2:Y:S02]  /*4a9b0*/  LDL.LU R17, [R1+0x5e0] ;  /* 0x0005e00001117983 */ /* 0x000ea40000300800 */
[----:B------:R-:W2:Y:S02]  /*4a9c0*/  LDL.LU R16, [R1+0x5e4] ;  /* 0x0005e40001107983 */ /* 0x000ea40000300800 */
[----:B------:R-:W2:Y:S01]  /*4a9d0*/  LDL.LU R15, [R1+0x5d0] ;  /* 0x0005d000010f7983 */ /* 0x000ea20000300800 */
[----:B------:R-:W2:Y:S01]  /*4a9e0*/  LDL.LU R14, [R1+0x5d4] ;  /* 0x0005d400010e7983 */ /* 0x000ea20000300800 */
[----:B0-----:R-:W2:Y:S02]  /*4a9f0*/  LDL.LU R13, [R1+0x5c0] ;  /* 0x0005c000010d7983 */ /* 0x001ea40000300800 */
[----:B------:R-:W2:Y:S02]  /*4aa00*/  LDL.LU R9, [R1+0x5c4] ;  /* 0x0005c40001097983 */ /* 0x000ea40000300800 */
[----:B------:R-:W2:Y:S01]  /*4aa10*/  LDL.LU R8, [R1+0x5b0] ;  /* 0x0005b00001087983 */ /* 0x000ea20000300800 */
[----:B-1----:R-:W2:Y:S01]  /*4aa20*/  LDL.LU R5, [R1+0x5b4] ;  /* 0x0005b40001057983 */ /* 0x002ea20000300800 */
[----:B---3--:R-:W-:-:S03]  /*4aa30*/  FMUL R23, R0, R7 ;  /* 0x0000000700177220 */ /* 0x008fc60000400000 */
[----:B------:R-:W3:Y:S01]  /*4aa40*/  LDL.LU R7, [R1+0xc50] ;  /* 0x000c500001077983 */ /* 0x000ee20000300800 */
[C---:B------:R-:W-:Y:S02]  /*4aa50*/  FMUL R3, R0.reuse, R6 ;  /* 0x0000000600037220 */ /* 0x040fe40000400000 */
[----:B------:R-:W-:Y:S02]  /*4aa60*/  STL [R1+0x610], R23 ;  /* 0x0006101701007387 */ /* 0x000fe40000100800 */
[----:B------:R-:W3:Y:S01]  /*4aa70*/  LDL.LU R6, [R1+0x628] ;  /* 0x0006280001067983 */ /* 0x000ee20000300800 */
[----:B------:R0:W-:Y:S04]  /*4aa80*/  STL [R1+0x614], R3 ;  /* 0x0006140301007387 */ /* 0x0001e80000100800 */
[----:B0-----:R-:W3:Y:S01]  /*4aa90*/  LDL.LU R3, [R1+0x62c] ;  /* 0x00062c0001037983 */ /* 0x001ee20000300800 */
[----:B----4-:R-:W-:-:S05]  /*4aaa0*/  FMUL R21, R0, R21 ;  /* 0x0000001500157220 */ /* 0x010fca0000400000 */
[----:B------:R-:W-:Y:S01]  /*4aab0*/  STL [R1+0x600], R21 ;  /* 0x0006001501007387 */ /* 0x000fe20000100800 */
[C---:B--2---:R-:W-:Y:S02]  /*4aac0*/  FMUL R20, R0.reuse, R20 ;  /* 0x0000001400147220 */ /* 0x044fe40000400000 */
[C---:B------:R-:W-:Y:S02]  /*4aad0*/  FMUL R19, R0.reuse, R19 ;  /* 0x0000001300137220 */ /* 0x040fe40000400000 */
[C---:B------:R-:W-:Y:S02]  /*4aae0*/  FMUL R18, R0.reuse, R18 ;  /* 0x0000001200127220 */ /* 0x040fe40000400000 */
[C---:B------:R-:W-:Y:S02]  /*4aaf0*/  FMUL R17, R0.reuse, R17 ;  /* 0x0000001100117220 */ /* 0x040fe40000400000 */
[C---:B------:R-:W-:Y:S01]  /*4ab00*/  FMUL R16, R0.reuse, R16 ;  /* 0x0000001000107220 */ /* 0x040fe20000400000 */
[----:B------:R-:W-:Y:S01]  /*4ab10*/  STL [R1+0x604], R20 ;  /* 0x0006041401007387 */ /* 0x000fe20000100800 */
[----:B------:R-:W-:-:S02]  /*4ab20*/  FMUL R15, R0, R15 ;  /* 0x0000000f000f7220 */ /* 0x000fc40000400000 */
[----:B------:R-:W-:Y:S02]  /*4ab30*/  STL [R1+0x5f0], R19 ;  /* 0x0005f01301007387 */ /* 0x000fe40000100800 */
[C---:B------:R-:W-:Y:S01]  /*4ab40*/  FMUL R14, R0.reuse, R14 ;  /* 0x0000000e000e7220 */ /* 0x040fe20000400000 */
[----:B------:R-:W-:Y:S01]  /*4ab50*/  STL [R1+0x5f4], R18 ;  /* 0x0005f41201007387 */ /* 0x000fe20000100800 */
[C---:B------:R-:W-:Y:S02]  /*4ab60*/  FMUL R13, R0.reuse, R13 ;  /* 0x0000000d000d7220 */ /* 0x040fe40000400000 */
[----:B------:R-:W-:Y:S02]  /*4ab70*/  STL [R1+0x5e0], R17 ;  /* 0x0005e01101007387 */ /* 0x000fe40000100800 */
[C---:B------:R-:W-:Y:S01]  /*4ab80*/  FMUL R9, R0.reuse, R9 ;  /* 0x0000000900097220 */ /* 0x040fe20000400000 */
[----:B------:R-:W-:Y:S01]  /*4ab90*/  STL [R1+0x5e4], R16 ;  /* 0x0005e41001007387 */ /* 0x000fe20000100800 */
[----:B------:R-:W-:Y:S02]  /*4aba0*/  STL [R1+0x5d0], R15 ;  /* 0x0005d00f01007387 */ /* 0x000fe40000100800 */
[----:B------:R-:W-:-:S02]  /*4abb0*/  FMUL R8, R0, R8 ;  /* 0x0000000800087220 */ /* 0x000fc40000400000 */
[----:B------:R0:W-:Y:S01]  /*4abc0*/  STL [R1+0x5d4], R14 ;  /* 0x0005d40e01007387 */ /* 0x0001e20000100800 */
[----:B------:R-:W-:Y:S01]  /*4abd0*/  STL [R1+0x5c0], R13 ;  /* 0x0005c00d01007387 */ /* 0x000fe20000100800 */
[----:B------:R1:W-:Y:S02]  /*4abe0*/  STL [R1+0x5c4], R9 ;  /* 0x0005c40901007387 */ /* 0x0003e40000100800 */
[----:B------:R-:W-:Y:S01]  /*4abf0*/  FMUL R0, R0, R5 ;  /* 0x0000000500007220 */ /* 0x000fe20000400000 */
[----:B0-----:R-:W2:Y:S01]  /*4ac00*/  LDL.LU R14, [R1+0x618] ;  /* 0x00061800010e7983 */ /* 0x001ea20000300800 */
[----:B------:R-:W-:Y:S02]  /*4ac10*/  STL [R1+0x5b0], R8 ;  /* 0x0005b00801007387 */ /* 0x000fe40000100800 */
[----:B------:R-:W4:Y:S01]  /*4ac20*/  LDL.LU R5, [R1+0x61c] ;  /* 0x00061c0001057983 */ /* 0x000f220000300800 */
[----:B------:R-:W3:Y:S01]  /*4ac30*/  MUFU.EX2 R2, R2 ;  /* 0x0000000200027308 */ /* 0x000ee20000000800 */
[----:B------:R0:W-:Y:S01]  /*4ac40*/  STL [R1+0x5b4], R0 ;  /* 0x0005b40001007387 */ /* 0x0001e20000100800 */
[----:B-1----:R-:W2:Y:S02]  /*4ac50*/  LDL R9, [R1+0x720] ;  /* 0x0007200001097983 */ /* 0x002ea40000100800 */
[----:B---3--:R-:W-:-:S02]  /*4ac60*/  FFMA R7, R2, R7, R4 ;  /* 0x0000000702077223 */ /* 0x008fc40000000004 */
[C---:B------:R-:W-:Y:S02]  /*4ac70*/  FMUL R4, R2.reuse, R6 ;  /* 0x0000000602047220 */ /* 0x040fe40000400000 */
[C---:B0-----:R-:W-:Y:S01]  /*4ac80*/  FMUL R0, R2.reuse, R3 ;  /* 0x0000000302007220 */ /* 0x041fe20000400000 */
[----:B------:R-:W-:Y:S01]  /*4ac90*/  STL [R1+0xc50], R7 ;  /* 0x000c500701007387 */ /* 0x000fe20000100800 */
[----:B------:R-:W3:Y:S02]  /*4aca0*/  LDL.LU R25, [R1+0x608] ;  /* 0x0006080001197983 */ /* 0x000ee40000300800 */
[----:B------:R-:W-:Y:S02]  /*4acb0*/  STL [R1+0x628], R4 ;  /* 0x0006280401007387 */ /* 0x000fe40000100800 */
[----:B------:R-:W3:Y:S01]  /*4acc0*/  LDL.LU R23, [R1+0x60c] ;  /* 0x00060c0001177983 */ /* 0x000ee20000300800 */
[----:B------:R0:W-:Y:S01]  /*4acd0*/  STL [R1+0x62c], R0 ;  /* 0x00062c0001007387 */ /* 0x0001e20000100800 */
        /* <DEDUP_REMOVED lines=10> */
[----:B------:R-:W3:Y:S02]  /*4ad80*/  LDL.64 R6, [R1+0xd68] ;  /* 0x000d680001067983 */ /* 0x000ee40000100a00 */
[----:B----4-:R-:W-:-:S02]  /*4ad90*/  FMUL R26, R2, R5 ;  /* 0x00000005021a7220 */ /* 0x010fc40000400000 */
[----:B------:R-:W4:Y:S01]  /*4ada0*/  LDL.64 R4, [R1+0xd60] ;  /* 0x000d600001047983 */ /* 0x000f220000100a00 */
[----:B--2---:R-:W-:-:S05]  /*4adb0*/  FMUL R14, R2, R14 ;  /* 0x0000000e020e7220 */ /* 0x004fca0000400000 */
[----:B------:R0:W-:Y:S04]  /*4adc0*/  STL [R1+0x618], R14 ;  /* 0x0006180e01007387 */ /* 0x0001e80000100800 */
[----:B0-----:R-:W2:Y:S01]  /*4add0*/  LDL.64 R14, [R1+0xd40] ;  /* 0x000d4000010e7983 */ /* 0x001ea20000100a00 */
[----:B------:R0:W-:Y:S02]  /*4ade0*/  STL [R1+0x61c], R26 ;  /* 0x00061c1a01007387 */ /* 0x0001e40000100800 */
[C---:B---3--:R-:W-:Y:S02]  /*4adf0*/  FMUL R25, R2.reuse, R25 ;  /* 0x0000001902197220 */ /* 0x048fe40000400000 */
[C---:B------:R-:W-:Y:S02]  /*4ae00*/  FMUL R23, R2.reuse, R23 ;  /* 0x0000001702177220 */ /* 0x040fe40000400000 */
        /* <DEDUP_REMOVED lines=16> */
[----:B------:R1:W-:Y:S02]  /*4af10*/  STL [R1+0x5dc], R16 ;  /* 0x0005dc1001007387 */ /* 0x0003e40000100800 */
[----:B------:R-:W-:-:S02]  /*4af20*/  FMUL R0, R2, R0 ;  /* 0x0000000002007220 */ /* 0x000fc40000400000 */
[C---:B------:R-:W-:Y:S01]  /*4af30*/  IMAD.WIDE R6, R9.reuse, 0x2, R6 ;  /* 0x0000000209067825 */ /* 0x040fe200078e0206 */
[----:B------:R3:W-:Y:S03]  /*4af40*/  STL [R1+0x5c8], R13 ;  /* 0x0005c80d01007387 */ /* 0x0007e60000100800 */
[----:B------:R-:W-:Y:S02]  /*4af50*/  STL [R1+0x5cc], R8 ;  /* 0x0005cc0801007387 */ /* 0x000fe40000100800 */
[----:B------:R-:W-:Y:S02]  /*4af60*/  STL [R1+0x5b8], R3 ;  /* 0x0005b80301007387 */ /* 0x000fe40000100800 */
[----:B0-----:R-:W2:Y:S01]  /*4af70*/  LDL.64 R26, [R1+0xd50] ;  /* 0x000d5000011a7983 */ /* 0x001ea20000100a00 */
[----:B------:R0:W-:Y:S01]  /*4af80*/  STL [R1+0x5bc], R0 ;  /* 0x0005bc0001007387 */ /* 0x0001e20000100800 */
[----:B-1----:R-:W2:Y:S02]  /*4af90*/  LDL.64 R16, [R1+0xcf8] ;  /* 0x000cf80001107983 */ /* 0x002ea40000100a00 */
[----:B------:R-:W2:Y:S02]  /*4afa0*/  LDL.64 R18, [R1+0xcf0] ;  /* 0x000cf00001127983 */ /* 0x000ea40000100a00 */
[----:B------:R-:W2:Y:S01]  /*4afb0*/  LDL.64 R20, [R1+0xd00] ;  /* 0x000d000001147983 */ /* 0x000ea20000100a00 */
[----:B---3--:R1:W3:Y:S04]  /*4afc0*/  LDG.E.U16 R13, [R6.64] ;  /* 0x00000004060d7981 */ /* 0x0082e8000c1e1500 */
[----:B-1----:R-:W3:Y:S01]  /*4afd0*/  LDL.64 R6, [R1+0xd58] ;  /* 0x000d580001067983 */ /* 0x002ee20000100a00 */
[----:B----4-:R-:W-:-:S05]  /*4afe0*/  IMAD.WIDE R4, R9, 0x2, R4 ;  /* 0x0000000209047825 */ /* 0x010fca00078e0204 */
[----:B0-----:R0:W4:Y:S04]  /*4aff0*/  LDG.E.U16 R0, [R4.64] ;  /* 0x0000000404007981 */ /* 0x001128000c1e1500 */
[----:B0-----:R-:W4:Y:S01]  /*4b000*/  LDL.64 R4, [R1+0xd38] ;  /* 0x000d380001047983 */ /* 0x001f220000100a00 */
[----:B--2---:R-:W-:-:S04]  /*4b010*/  IMAD.WIDE R2, R9, 0x2, R14 ;  /* 0x0000000209027825 */ /* 0x004fc800078e020e */
[----:B------:R-:W2:Y:S01]  /*4b020*/  LDL.64 R14, [R1+0xd48] ;  /* 0x000d4800010e7983 */ /* 0x000ea20000100a00 */
[----:B------:R0:W2:Y:S04]  /*4b030*/  LDG.E.U16 R29, [R2.64] ;  /* 0x00000004021d7981 */ /* 0x0000a8000c1e1500 */
[----:B0-----:R-:W2:Y:S01]  /*4b040*/  LDL.64 R2, [R1+0xd30] ;  /* 0x000d300001027983 */ /* 0x001ea20000100a00 */
[----:B---3--:R-:W-:-:S05]  /*4b050*/  IMAD.WIDE R6, R9, 0x2, R6 ;  /* 0x0000000209067825 */ /* 0x008fca00078e0206 */
[----:B------:R0:W3:Y:S04]  /*4b060*/  LDG.E.U16 R8, [R6.64] ;  /* 0x0000000406087981 */ /* 0x0000e8000c1e1500 */
[----:B0-----:R-:W3:Y:S01]  /*4b070*/  LDL.64 R6, [R1+0xd08] ;  /* 0x000d080001067983 */ /* 0x001ee20000100a00 */
[----:B----4-:R-:W-:-:S05]  /*4b080*/  IMAD.WIDE R4, R9, 0x2, R4 ;  /* 0x0000000209047825 */ /* 0x010fca00078e0204 */
[----:B------:R0:W4:Y:S04]  /*4b090*/  LDG.E.U16 R25, [R4.64] ;  /* 0x0000000404197981 */ /* 0x000128000c1e1500 */
[----:B------:R-:W-:Y:S01]  /*4b0a0*/  STL [R1+0x7f8], R13 ;  /* 0x0007f80d01007387 */ /* 0x000fe20000100800 */
[----:B------:R1:W-:Y:S02]  /*4b0b0*/  STL [R1+0x7f4], R0 ;  /* 0x0007f40001007387 */ /* 0x0003e40000100800 */
[----:B--2---:R-:W-:Y:S02]  /*4b0c0*/  STL [R1+0x7ec], R29 ;  /* 0x0007ec1d01007387 */ /* 0x004fe40000100800 */
[----:B0-----:R-:W-:-:S04]  /*4b0d0*/  IMAD.WIDE R4, R9, 0x2, R26 ;  /* 0x0000000209047825 */ /* 0x001fc800078e021a */
[C---:B------:R-:W-:Y:S01]  /*4b0e0*/  IMAD.WIDE R2, R9.reuse, 0x2, R2 ;  /* 0x0000000209027825 */ /* 0x040fe200078e0202 */
[----:B------:R-:W2:Y:S04]  /*4b0f0*/  LDL.64 R26, [R1+0xcd0] ;  /* 0x000cd000011a7983 */ /* 0x000ea80000100a00 */
[----:B-1----:R0:W2:Y:S04]  /*4b100*/  LDG.E.U16 R0, [R4.64] ;  /* 0x0000000404007981 */ /* 0x0020a8000c1e1500 */
[----:B------:R1:W2:Y:S01]  /*4b110*/  LDG.E.U16 R23, [R2.64] ;  /* 0x0000000402177981 */ /* 0x0002a2000c1e1500 */
[----:B0-----:R-:W-:-:S04]  /*4b120*/  IMAD.WIDE R4, R9, 0x2, R18 ;  /* 0x0000000209047825 */ /* 0x001fc800078e0212 */
[----:B---3--:R-:W-:-:S05]  /*4b130*/  IMAD.WIDE R6, R9, 0x2, R6 ;  /* 0x0000000209067825 */ /* 0x008fca00078e0206 */
[----:B------:R0:W3:Y:S02]  /*4b140*/  LDG.E.U16 R13, [R6.64] ;  /* 0x00000004060d7981 */ /* 0x0000e4000c1e1500 */
[C---:B0-----:R-:W-:Y:S02]  /*4b150*/  IMAD.WIDE R6, R9.reuse, 0x2, R16 ;  /* 0x0000000209067825 */ /* 0x041fe400078e0210 */
[----:B------:R-:W3:Y:S02]  /*4b160*/  LDL.64 R16, [R1+0xcc8] ;  /* 0x000cc80001107983 */ /* 0x000ee40000100a00 */
[----:B------:R0:W-:Y:S02]  /*4b170*/  STL [R1+0x7e4], R8 ;  /* 0x0007e40801007387 */ /* 0x0001e40000100800 */
[----:B0-----:R0:W3:Y:S04]  /*4b180*/  LDG.E.U16 R8, [R6.64] ;  /* 0x0000000406087981 */ /* 0x0010e8000c1e1500 */
[----:B0-----:R-:W3:Y:S04]  /*4b190*/  LDL.64 R6, [R1+0xce8] ;  /* 0x000ce80001067983 */ /* 0x001ee80000100a00 */
[----:B----4-:R0:W-:Y:S04]  /*4b1a0*/  STL [R1+0x7e0], R25 ;  /* 0x0007e01901007387 */ /* 0x0101e80000100800 */
[----:B0-----:R0:W4:Y:S04]  /*4b1b0*/  LDG.E.U16 R25, [R4.64] ;  /* 0x0000000404197981 */ /* 0x001128000c1e1500 */
[----:B0-----:R-:W4:Y:S01]  /*4b1c0*/  LDL.64 R4, [R1+0xce0] ;  /* 0x000ce00001047983 */ /* 0x001f220000100a00 */
[----:B-1----:R-:W-:-:S04]  /*4b1d0*/  IMAD.WIDE R2, R9, 0x2, R20 ;  /* 0x0000000209027825 */ /* 0x002fc800078e0214 */
[----:B------:R-:W4:Y:S01]  /*4b1e0*/  LDL.64 R20, [R1+0xcc0] ;  /* 0x000cc00001147983 */ /* 0x000f220000100a00 */
[----:B------:R0:W4:Y:S01]  /*4b1f0*/  LDG.E.U16 R29, [R2.64] ;  /* 0x00000004021d7981 */ /* 0x000122000c1e1500 */
[----:B--2---:R1:W-:Y:S02]  /*4b200*/  STL [R1+0x7dc], R23 ;  /* 0x0007dc1701007387 */ /* 0x0043e40000100800 */
[----:B------:R-:W2:Y:S02]  /*4b210*/  LDL.64 R18, [R1+0xd20] ;  /* 0x000d200001127983 */ /* 0x000ea40000100a00 */
[C---:B0-----:R-:W-:Y:S02]  /*4b220*/  IMAD.WIDE R2, R9.reuse, 0x2, R14 ;  /* 0x0000000209027825 */ /* 0x041fe400078e020e */
[----:B------:R-:W2:Y:S04]  /*4b230*/  LDL.64 R14, [R1+0xcb8] ;  /* 0x000cb800010e7983 */ /* 0x000ea80000100a00 */
[----:B-1----:R0:W2:Y:S04]  /*4b240*/  LDG.E.U16 R23, [R2.64] ;  /* 0x0000000402177981 */ /* 0x0020a8000c1e1500 */
[----:B0-----:R-:W2:Y:S04]  /*4b250*/  LDL.64 R2, [R1+0xcd8] ;  /* 0x000cd80001027983 */ /* 0x001ea80000100a00 */
[----:B---3--:R0:W-:Y:S01]  /*4b260*/  STL [R1+0x7d8], R13 ;  /* 0x0007d80d01007387 */ /* 0x0081e20000100800 */
[----:B------:R-:W-:-:S05]  /*4b270*/  IMAD.WIDE R6, R9, 0x2, R6 ;  /* 0x0000000209067825 */ /* 0x000fca00078e0206 */
[----:B0-----:R0:W3:Y:S04]  /*4b280*/  LDG.E.U16 R13, [R6.64] ;  /* 0x00000004060d7981 */ /* 0x0010e8000c1e1500 */
[----:B0-----:R-:W3:Y:S01]  /*4b290*/  LDL.64 R6, [R1+0xd28] ;  /* 0x000d280001067983 */ /* 0x001ee20000100a00 */
[----:B------:R0:W-:Y:S02]  /*4b2a0*/  STL [R1+0x7d4], R0 ;  /* 0x0007d40001007387 */ /* 0x0001e40000100800 */
[----:B----4-:R-:W-:-:S05]  /*4b2b0*/  IMAD.WIDE R4, R9, 0x2, R4 ;  /* 0x0000000209047825 */ /* 0x010fca00078e0204 */
[----:B0-----:R0:W4:Y:S04]  /*4b2c0*/  LDG.E.U16 R0, [R4.64] ;  /* 0x0000000404007981 */ /* 0x001128000c1e1500 */
[----:B------:R1:W-:Y:S01]  /*4b2d0*/  STL [R1+0x7d0], R29 ;  /* 0x0007d01d01007387 */ /* 0x0003e20000100800 */
[----:B0-----:R-:W-:-:S04]  /*4b2e0*/  IMAD.WIDE R4, R9, 0x2, R26 ;  /* 0x0000000209047825 */ /* 0x001fc800078e021a */
[----:B--2---:R-:W-:-:S05]  /*4b2f0*/  IMAD.WIDE R2, R9, 0x2, R2 ;  /* 0x0000000209027825 */ /* 0x004fca00078e0202 */
[----:B-1----:R0:W2:Y:S02]  /*4b300*/  LDG.E.U16 R29, [R2.64] ;  /* 0x00000004021d7981 */ /* 0x0020a4000c1e1500 */
[C---:B0-----:R-:W-:Y:S02]  /*4b310*/  IMAD.WIDE R2, R9.reuse, 0x2, R16 ;  /* 0x0000000209027825 */ /* 0x041fe400078e0210 */
[----:B------:R-:W2:Y:S02]  /*4b320*/  LDL.64 R16, [R1+0xd18] ;  /* 0x000d180001107983 */ /* 0x000ea40000100a00 */
[----:B------:R-:W-:Y:S02]  /*4b330*/  STL [R1+0x7cc], R8 ;  /* 0x0007cc0801007387 */ /* 0x000fe40000100800 */
[----:B------:R0:W-:Y:S02]  /*4b340*/  STL [R1+0x7c4], R25 ;  /* 0x0007c41901007387 */ /* 0x0001e40000100800 */
[----:B------:R1:W-:Y:S01]  /*4b350*/  STL [R1+0x7c0], R23 ;  /* 0x0007c01701007387 */ /* 0x0003e20000100800 */
[----:B------:R-:W2:Y:S04]  /*4b360*/  LDL.64 R26, [R1+0xca0] ;  /* 0x000ca000011a7983 */ /* 0x000ea80000100a00 */
[----:B0-----:R0:W2:Y:S04]  /*4b370*/  LDG.E.U16 R25, [R4.64] ;  /* 0x0000000404197981 */ /* 0x0010a8000c1e1500 */
[----:B-1----:R1:W2:Y:S01]  /*4b380*/  LDG.E.U16 R23, [R2.64] ;  /* 0x0000000402177981 */ /* 0x0022a2000c1e1500 */
[----:B0-----:R-:W-:-:S03]  /*4b390*/  IMAD.WIDE R4, R9, 0x2, R18 ;  /* 0x0000000209047825 */ /* 0x001fc600078e0212 */
[----:B---3--:R0:W-:Y:S01]  /*4b3a0*/  STL [R1+0x7bc], R13 ;  /* 0x0007bc0d01007387 */ /* 0x0081e20000100800 */
[----:B------:R-:W-:-:S05]  /*4b3b0*/  IMAD.WIDE R6, R9, 0x2, R6 ;  /* 0x0000000209067825 */ /* 0x000fca00078e0206 */
[----:B------:R3:W2:Y:S02]  /*4b3c0*/  LDG.E.U16 R8, [R6.64] ;  /* 0x0000000406087981 */ /* 0x0006a4000c1e1500 */
[----:B---3--:R-:W-:-:S05]  /*4b3d0*/  IMAD.WIDE R6, R9, 0x2, R20 ;  /* 0x0000000209067825 */ /* 0x008fca00078e0214 */
[----:B0-----:R0:W3:Y:S04]  /*4b3e0*/  LDG.E.U16 R13, [R6.64] ;  /* 0x00000004060d7981 */ /* 0x0010e8000c1e1500 */
[----:B0-----:R-:W3:Y:S04]  /*4b3f0*/  LDL.64 R6, [R1+0xcb0] ;  /* 0x000cb00001067983 */ /* 0x001ee80000100a00 */
[----:B----4-:R0:W-:Y:S01]  /*4b400*/  STL [R1+0x7b4], R0 ;  /* 0x0007b40001007387 */ /* 0x0101e20000100800 */
[----:B-1----:R-:W-:-:S04]  /*4b410*/  IMAD.WIDE R2, R9, 0x2, R14 ;  /* 0x0000000209027825 */ /* 0x002fc800078e020e */
[----:B------:R-:W4:Y:S02]  /*4b420*/  LDL.64 R20, [R1+0xc98] ;  /* 0x000c980001147983 */ /* 0x000f240000100a00 */
[----:B------:R-:W4:Y:S01]  /*4b430*/  LDL.64 R18, [R1+0xc90] ;  /* 0x000c900001127983 */ /* 0x000f220000100a00 */
[----:B0-----:R0:W4:Y:S04]  /*4b440*/  LDG.E.U16 R0, [R4.64] ;  /* 0x0000000404007981 */ /* 0x001128000c1e1500 */
[----:B0-----:R-:W4:Y:S04]  /*4b450*/  LDL.64 R4, [R1+0xca8] ;  /* 0x000ca80001047983 */ /* 0x001f280000100a00 */
[----:B--2---:R0:W-:Y:S01]  /*4b460*/  STL [R1+0x7b0], R29 ;  /* 0x0007b01d01007387 */ /* 0x0041e20000100800 */
[----:B------:R-:W2:Y:S03]  /*4b470*/  LDL.64 R14, [R1+0xd10] ;  /* 0x000d1000010e7983 */ /* 0x000ea60000100a00 */
[----:B0-----:R0:W2:Y:S02]  /*4b480*/  LDG.E.U16 R29, [R2.64] ;  /* 0x00000004021d7981 */ /* 0x0010a4000c1e1500 */
[----:B0-----:R-:W-:-:S02]  /*4b490*/  IMAD.WIDE R2, R9, 0x2, R16 ;  /* 0x0000000209027825 */ /* 0x001fc400078e0210 */
[----:B------:R-:W-:Y:S02]  /*4b4a0*/  STL [R1+0x7ac], R8 ;  /* 0x0007ac0801007387 */ /* 0x000fe40000100800 */
[----:B------:R-:W-:Y:S02]  /*4b4b0*/  STL [R1+0x7a4], R25 ;  /* 0x0007a41901007387 */ /* 0x000fe40000100800 */
[----:B------:R-:W2:Y:S02]  /*4b4c0*/  LDL.64 R16, [R1+0xc88] ;  /* 0x000c880001107983 */ /* 0x000ea40000100a00 */
[----:B------:R0:W-:Y:S01]  /*4b4d0*/  STL [R1+0x7a0], R23 ;  /* 0x0007a01701007387 */ /* 0x0001e20000100800 */
[----:B------:R-:W1:Y:S04]  /*4b4e0*/  LDS R8, [R24+0x40600] ;  /* 0x0406000018087984 */ /* 0x000e680000000800 */
[----:B0-----:R0:W2:Y:S01]  /*4b4f0*/  LDG.E.U16 R23, [R2.64] ;  /* 0x0000000402177981 */ /* 0x0010a2000c1e1500 */
[----:B---3--:R-:W-:-:S06]  /*4b500*/  IMAD.WIDE R6, R9, 0x2, R6 ;  /* 0x0000000209067825 */ /* 0x008fcc00078e0206 */
[----:B------:R-:W3:Y:S04]  /*4b510*/  LDG.E.U16 R7, [R6.64] ;  /* 0x0000000406077981 */ /* 0x000ee8000c1e1500 */
[----:B------:R0:W-:Y:S04]  /*4b520*/  STL [R1+0x79c], R13 ;  /* 0x00079c0d01007387 */ /* 0x0001e80000100800 */
[----:B0-----:R-:W1:Y:S01]  /*4b530*/  LDL.LU R13, [R1+0xc54] ;  /* 0x000c5400010d7983 */ /* 0x001e620000300800 */
[----:B----4-:R-:W-:-:S05]  /*4b540*/  IMAD.WIDE R4, R9, 0x2, R4 ;  /* 0x0000000209047825 */ /* 0x010fca00078e0204 */
[----:B------:R0:W4:Y:S04]  /*4b550*/  LDG.E.U16 R25, [R4.64] ;  /* 0x0000000404197981 */ /* 0x000128000c1e1500 */
[----:B------:R0:W-:Y:S01]  /*4b560*/  STL [R1+0x798], R0 ;  /* 0x0007980001007387 */ /* 0x0001e20000100800 */
[----:B------:R-:W-:-:S04]  /*4b570*/  IMAD.WIDE R2, R9, 0x2, R26 ;  /* 0x0000000209027825 */ /* 0x000fc800078e021a */
[----:B0-----:R-:W-:Y:S01]  /*4b580*/  FADD R0, -R28, R22 ;  /* 0x000000161c007221 */ /* 0x001fe20000000100 */
[----:B--2---:R0:W-:Y:S03]  /*4b590*/  STL [R1+0x794], R29 ;  /* 0x0007941d01007387 */ /* 0x0041e60000100800 */
[----:B------:R-:W-:Y:S02]  /*4b5a0*/  FMUL R0, R0, 1.4426950216293334961 ;  /* 0x3fb8aa3b00007820 */ /* 0x000fe40000400000 */
[C---:B------:R-:W-:Y:S01]  /*4b5b0*/  IMAD.WIDE R4, R9.reuse, 0x2, R18 ;  /* 0x0000000209047825 */ /* 0x040fe200078e0212 */
[----:B0-----:R0:W2:Y:S03]  /*4b5c0*/  LDG.E.U16 R29, [R2.64] ;  /* 0x00000004021d7981 */ /* 0x0010a6000c1e1500 */
[----:B------:R-:W1:Y:S01]  /*4b5d0*/  MUFU.EX2 R0, R0 ;  /* 0x0000000000007308 */ /* 0x000e620000000800 */
[C---:B0-----:R-:W-:Y:S01]  /*4b5e0*/  IMAD.WIDE R2, R9.reuse, 0x2, R14 ;  /* 0x0000000209027825 */ /* 0x041fe200078e020e */
[----:B---3--:R0:W-:Y:S03]  /*4b5f0*/  STL [R1+0x78c], R7 ;  /* 0x00078c0701007387 */ /* 0x0081e60000100800 */
[----:B------:R-:W3:Y:S02]  /*4b600*/  LDL.64 R14, [R1+0xc80] ;  /* 0x000c8000010e7983 */ /* 0x000ee40000100a00 */
[----:B0-----:R-:W-:-:S05]  /*4b610*/  IMAD.WIDE R6, R9, 0x2, R20 ;  /* 0x0000000209067825 */ /* 0x001fca00078e0214 */
[----:B------:R0:W3:Y:S01]  /*4b620*/  LDG.E.U16 R28, [R6.64] ;  /* 0x00000004061c7981 */ /* 0x0000e2000c1e1500 */
[----:B-1----:R-:W-:-:S03]  /*4b630*/  FFMA R13, R0, R13, R8 ;  /* 0x0000000d000d7223 */ /* 0x002fc60000000008 */
[----:B0-----:R-:W0:Y:S04]  /*4b640*/  LDS R6, [R24+0x40640] ;  /* 0x0406400018067984 */ /* 0x001e280000000800 */
[----:B----4-:R1:W-:Y:S01]  /*4b650*/  STL [R1+0x788], R25 ;  /* 0x0007881901007387 */ /* 0x0103e20000100800 */
[----:B------:R-:W4:Y:S02]  /*4b660*/  LDL.LU R7, [R1+0x5a0] ;  /* 0x0005a00001077983 */ /* 0x000f240000300800 */
[----:B------:R0:W-:Y:S01]  /*4b670*/  STL [R1+0x780], R23 ;  /* 0x0007801701007387 */ /* 0x0001e20000100800 */
[----:B-1----:R1:W4:Y:S04]  /*4b680*/  LDG.E.U16 R25, [R4.64] ;  /* 0x0000000404197981 */ /* 0x002328000c1e1500 */
[----:B0-----:R0:W4:Y:S04]  /*4b690*/  LDG.E.U16 R23, [R2.64] ;  /* 0x0000000402177981 */ /* 0x001128000c1e1500 */
[----:B-1----:R-:W4:Y:S01]  /*4b6a0*/  LDL.LU R5, [R1+0x5a4] ;  /* 0x0005a40001057983 */ /* 0x002f220000300800 */
[----:B0-----:R-:W-:-:S04]  /*4b6b0*/  IMAD.WIDE R2, R9, 0x2, R16 ;  /* 0x0000000209027825 */ /* 0x001fc800078e0210 */
[----:B------:R-:W4:Y:S02]  /*4b6c0*/  LDL.LU R22, [R1+0x590] ;  /* 0x0005900001167983 */ /* 0x000f240000300800 */
[----:B------:R-:W4:Y:S01]  /*4b6d0*/  LDL.LU R21, [R1+0x594] ;  /* 0x0005940001157983 */ /* 0x000f220000300800 */
[----:B------:R0:W-:Y:S01]  /*4b6e0*/  STL [R1+0xc54], R13 ;  /* 0x000c540d01007387 */ /* 0x0001e20000100800 */
[----:B------:R-:W4:Y:S02]  /*4b6f0*/  LDL.LU R20, [R1+0x580] ;  /* 0x0005800001147983 */ /* 0x000f240000300800 */
[----:B------:R-:W4:Y:S01]  /*4b700*/  LDL.LU R19, [R1+0x584] ;  /* 0x0005840001137983 */ /* 0x000f220000300800 */
[----:B------:R3:W4:Y:S01]  /*4b710*/  LDG.E.U16 R27, [R2.64] ;  /* 0x00000004021b7981 */ /* 0x000722000c1e1500 */
[----:B------:R-:W4:Y:S02]  /*4b720*/  LDL.LU R18, [R1+0x570] ;  /* 0x0005700001127983 */ /* 0x000f240000300800 */
[----:B------:R-:W4:Y:S02]  /*4b730*/  LDL.LU R17, [R1+0x574] ;  /* 0x0005740001117983 */ /* 0x000f240000300800 */
[----:B------:R-:W-:Y:S01]  /*4b740*/  FADD R4, -R11, R12 ;  /* 0x0000000c0b047221 */ /* 0x000fe20000000100 */
[----:B0-----:R-:W4:Y:S01]  /*4b750*/  LDL.LU R13, [R1+0x560] ;  /* 0x00056000010d7983 */ /* 0x001f220000300800 */
[----:B------:R-:W4:Y:S02]  /*4b760*/  LDL.LU R12, [R1+0x564] ;  /* 0x00056400010c7983 */ /* 0x000f240000300800 */
[----:B------:R-:W-:Y:S01]  /*4b770*/  FMUL R4, R4, 1.4426950216293334961 ;  /* 0x3fb8aa3b04047820 */ /* 0x000fe20000400000 */
[----:B--2---:R-:W-:Y:S04]  /*4b780*/  STL [R1+0x77c], R29 ;  /* 0x00077c1d01007387 */ /* 0x004fe80000100800 */
[----:B------:R-:W2:Y:S01]  /*4b790*/  LDL.LU R16, [R1+0x550] ;  /* 0x0005500001107983 */ /* 0x000ea20000300800 */
[----:B---3--:R-:W-:-:S05]  /*4b7a0*/  IMAD.WIDE R2, R9, 0x2, R14 ;  /* 0x0000000209027825 */ /* 0x008fca00078e020e */
[----:B------:R0:W3:Y:S02]  /*4b7b0*/  LDG.E.U16 R26, [R2.64] ;  /* 0x00000004021a7981 */ /* 0x0000e4000c1e1500 */
[----:B0-----:R4:W0:Y:S02]  /*4b7c0*/  MUFU.EX2 R2, R4 ;  /* 0x0000000400027308 */ /* 0x0018240000000800 */
[----:B----4-:R-:W-:-:S05]  /*4b7d0*/  FMUL R4, R0, R7 ;  /* 0x0000000700047220 */ /* 0x010fca0000400000 */
[----:B------:R1:W-:Y:S01]  /*4b7e0*/  STL [R1+0x5a0], R4 ;  /* 0x0005a00401007387 */ /* 0x0003e20000100800 */
[----:B------:R-:W4:Y:S02]  /*4b7f0*/  LDL.LU R15, [R1+0x554] ;  /* 0x00055400010f7983 */ /* 0x000f240000300800 */
[----:B------:R-:W-:-:S05]  /*4b800*/  FMUL R3, R0, R5 ;  /* 0x0000000500037220 */ /* 0x000fca0000400000 */
[----:B------:R0:W-:Y:S01]  /*4b810*/  STL [R1+0x5a4], R3 ;  /* 0x0005a40301007387 */ /* 0x0001e20000100800 */
[----:B------:R-:W4:Y:S02]  /*4b820*/  LDL.LU R14, [R1+0x540] ;  /* 0x00054000010e7983 */ /* 0x000f240000300800 */
[----:B------:R-:W4:Y:S02]  /*4b830*/  LDL.LU R11, [R1+0x544] ;  /* 0x00054400010b7983 */ /* 0x000f240000300800 */
[----:B------:R-:W-:Y:S01]  /*4b840*/  STL [R1+0x774], R28 ;  /* 0x0007741c01007387 */ /* 0x000fe20000100800 */
[----:B------:R-:W4:Y:S01]  /*4b850*/  LDL.LU R8, [R1+0x660] ;  /* 0x0006600001087983 */ /* 0x000f220000300800 */
[----:B------:R2:W-:Y:S02]  /*4b860*/  STL [R1+0x770], R25 ;  /* 0x0007701901007387 */ /* 0x0005e40000100800 */
[----:B------:R-:W4:Y:S02]  /*4b870*/  LDL.LU R7, [R1+0x664] ;  /* 0x0006640001077983 */ /* 0x000f240000300800 */
[----:B-1----:R-:W4:Y:S01]  /*4b880*/  LDL.64 R4, [R1+0xc78] ;  /* 0x000c780001047983 */ /* 0x002f220000100a00 */
[----:B------:R1:W-:Y:S01]  /*4b890*/  STL [R1+0x768], R23 ;  /* 0x0007681701007387 */ /* 0x0003e20000100800 */
[----:B0-----:R-:W4:Y:S02]  /*4b8a0*/  LDL.LU R3, [R1+0xc58] ;  /* 0x000c580001037983 */ /* 0x001f240000300800 */
[----:B------:R-:W-:Y:S02]  /*4b8b0*/  STL [R1+0x75c], R27 ;  /* 0x00075c1b01007387 */ /* 0x000fe40000100800 */
[----:B--2---:R-:W-:-:S02]  /*4b8c0*/  FMUL R25, R0, R22 ;  /* 0x0000001600197220 */ /* 0x004fc40000400000 */
[C---:B------:R-:W-:Y:S02]  /*4b8d0*/  FMUL R22, R0.reuse, R20 ;  /* 0x0000001400167220 */ /* 0x040fe40000400000 */
[C---:B-1----:R-:W-:Y:S02]  /*4b8e0*/  FMUL R23, R0.reuse, R21 ;  /* 0x0000001500177220 */ /* 0x042fe40000400000 */
[C---:B------:R-:W-:Y:S02]  /*4b8f0*/  FMUL R21, R0.reuse, R19 ;  /* 0x0000001300157220 */ /* 0x040fe40000400000 */
[C---:B------:R-:W-:Y:S01]  /*4b900*/  FMUL R20, R0.reuse, R18 ;  /* 0x0000001200147220 */ /* 0x040fe20000400000 */
[----:B------:R-:W-:Y:S01]  /*4b910*/  STL [R1+0x590], R25 ;  /* 0x0005901901007387 */ /* 0x000fe20000100800 */
[C---:B------:R-:W-:Y:S02]  /*4b920*/  FMUL R19, R0.reuse, R17 ;  /* 0x0000001100137220 */ /* 0x040fe40000400000 */
[----:B------:R-:W-:Y:S02]  /*4b930*/  STL [R1+0x594], R23 ;  /* 0x0005941701007387 */ /* 0x000fe40000100800 */
[----:B------:R-:W-:Y:S01]  /*4b940*/  STL [R1+0x580], R22 ;  /* 0x0005801601007387 */ /* 0x000fe20000100800 */
[----:B------:R-:W-:Y:S01]  /*4b950*/  STL [R1+0x584], R21 ;  /* 0x0005841501007387 */ /* 0x000fe20000100800 */
[----:B------:R-:W-:Y:S02]  /*4b960*/  STL [R1+0x570], R20 ;  /* 0x0005701401007387 */ /* 0x000fe40000100800 */
[----:B------:R-:W-:-:S02]  /*4b970*/  FMUL R18, R0, R13 ;  /* 0x0000000d00127220 */ /* 0x000fc40000400000 */
[C---:B------:R-:W-:Y:S01]  /*4b980*/  FMUL R17, R0.reuse, R12 ;  /* 0x0000000c00117220 */ /* 0x040fe20000400000 */
[----:B------:R0:W-:Y:S01]  /*4b990*/  STL [R1+0x574], R19 ;  /* 0x0005741301007387 */ /* 0x0001e20000100800 */
[----:B------:R-:W2:Y:S02]  /*4b9a0*/  LDL.64 R12, [R1+0xc70] ;  /* 0x000c7000010c7983 */ /* 0x000ea40000100a00 */
[C---:B------:R-:W-:Y:S01]  /*4b9b0*/  FMUL R16, R0.reuse, R16 ;  /* 0x0000001000107220 */ /* 0x040fe20000400000 */
[----:B------:R1:W-:Y:S04]  /*4b9c0*/  STL [R1+0x560], R18 ;  /* 0x0005601201007387 */ /* 0x0003e80000100800 */
[----:B---3--:R-:W-:Y:S01]  /*4b9d0*/  STL [R1+0x750], R26 ;  /* 0x0007501a01007387 */ /* 0x008fe20000100800 */
[----:B------:R3:W-:Y:S02]  /*4b9e0*/  STL [R1+0x564], R17 ;  /* 0x0005641101007387 */ /* 0x0007e40000100800 */
[----:B------:R-:W-:Y:S02]  /*4b9f0*/  STL [R1+0x550], R16 ;  /* 0x0005501001007387 */ /* 0x000fe40000100800 */
[----:B----4-:R-:W-:-:S05]  /*4ba00*/  FMUL R15, R0, R15 ;  /* 0x0000000f000f7220 */ /* 0x010fca0000400000 */
[----:B------:R-:W-:Y:S01]  /*4ba10*/  STL [R1+0x554], R15 ;  /* 0x0005540f01007387 */ /* 0x000fe20000100800 */
[C---:B------:R-:W-:Y:S02]  /*4ba20*/  FMUL R14, R0.reuse, R14 ;  /* 0x0000000e000e7220 */ /* 0x040fe40000400000 */
[C---:B------:R-:W-:Y:S02]  /*4ba30*/  FMUL R11, R0.reuse, R11 ;  /* 0x0000000b000b7220 */ /* 0x040fe40000400000 */
[----:B------:R-:W-:Y:S02]  /*4ba40*/  FMUL R8, R0, R8 ;  /* 0x0000000800087220 */ /* 0x000fe40000400000 */
[----:B------:R-:W-:-:S04]  /*4ba50*/  IMAD.WIDE R4, R9, 0x2, R4 ;  /* 0x0000000209047825 */ /* 0x000fc800078e0204 */
[----:B------:R-:W-:Y:S01]  /*4ba60*/  FMUL R0, R0, R7 ;  /* 0x0000000700007220 */ /* 0x000fe20000400000 */
[----:B------:R-:W-:Y:S04]  /*4ba70*/  STL [R1+0x540], R14 ;  /* 0x0005400e01007387 */ /* 0x000fe80000100800 */
[----:B------:R2:W4:Y:S01]  /*4ba80*/  LDG.E.U16 R7, [R4.64] ;  /* 0x0000000404077981 */ /* 0x000522000c1e1500 */
[----:B------:R-:W-:Y:S02]  /*4ba90*/  STL [R1+0x544], R11 ;  /* 0x0005440b01007387 */ /* 0x000fe40000100800 */
[----:B------:R-:W-:Y:S02]  /*4baa0*/  STL [R1+0x660], R8 ;  /* 0x0006600801007387 */ /* 0x000fe40000100800 */
[----:B------:R2:W-:Y:S02]  /*4bab0*/  STL [R1+0x664], R0 ;  /* 0x0006640001007387 */ /* 0x0005e40000100800 */
[----:B------:R-:W-:Y:S01]  /*4bac0*/  FFMA R3, R2, R3, R6 ;  /* 0x0000000302037223 */ /* 0x000fe20000000006 */
[----:B0-----:R-:W4:Y:S01]  /*4bad0*/  LDL.LU R19, [R1+0xbb4] ;  /* 0x000bb40001137983 */ /* 0x001f220000300800 */
[----:B-1----:R-:W4:Y:S02]  /*4bae0*/  LDL.LU R18, [R1+0xbb8] ;  /* 0x000bb80001127983 */ /* 0x002f240000300800 */
[----:B---3--:R-:W3:Y:S02]  /*4baf0*/  LDL.LU R17, [R1+0xbac] ;  /* 0x000bac0001117983 */ /* 0x008ee40000300800 */
[----:B--2---:R-:W-:-:S05]  /*4bb00*/  IMAD.WIDE R4, R9, 0x2, R12 ;  /* 0x0000000209047825 */ /* 0x004fca00078e020c */
[----:B------:R0:W2:Y:S04]  /*4bb10*/  LDG.E.U16 R0, [R4.64] ;  /* 0x0000000404007981 */ /* 0x0000a8000c1e1500 */
[----:B------:R-:W-:Y:S01]  /*4bb20*/  STL [R1+0xc58], R3 ;  /* 0x000c580301007387 */ /* 0x000fe20000100800 */
        /* <DEDUP_REMOVED lines=19> */
[----:B----4-:R0:W-:Y:S04]  /*4bc60*/  STL [R1+0x74c], R7 ;  /* 0x00074c0701007387 */ /* 0x0101e80000100800 */
[----:B0-----:R-:W4:Y:S01]  /*4bc70*/  LDL.LU R7, [R1+0x548] ;  /* 0x0005480001077983 */ /* 0x001f220000300800 */
[----:B------:R-:W4:Y:S02]  /*4bc80*/  LDL.LU R6, [R1+0x54c] ;  /* 0x00054c0001067983 */ /* 0x000f240000300800 */
[----:B------:R-:W4:Y:S01]  /*4bc90*/  LDL.LU R3, [R1+0x668] ;  /* 0x0006680001037983 */ /* 0x000f220000300800 */
[----:B--2---:R0:W-:Y:S04]  /*4bca0*/  STL [R1+0x748], R0 ;  /* 0x0007480001007387 */ /* 0x0041e80000100800 */
[----:B0-----:R-:W2:Y:S01]  /*4bcb0*/  LDL.LU R0, [R1+0x66c] ;  /* 0x00066c0001007983 */ /* 0x001ea20000300800 */
[----:B---3--:R-:W-:-:S02]  /*4bcc0*/  FMUL R14, R2, R14 ;  /* 0x0000000e020e7220 */ /* 0x008fc40000400000 */
[C---:B------:R-:W-:Y:S02]  /*4bcd0*/  FMUL R13, R2.reuse, R13 ;  /* 0x0000000d020d7220 */ /* 0x040fe40000400000 */
[C---:B------:R-:W-:Y:S02]  /*4bce0*/  FMUL R11, R2.reuse, R11 ;  /* 0x0000000b020b7220 */ /* 0x040fe40000400000 */
[C---:B------:R-:W-:Y:S01]  /*4bcf0*/  FMUL R12, R2.reuse, R12 ;  /* 0x0000000c020c7220 */ /* 0x040fe20000400000 */
[----:B------:R0:W-:Y:S01]  /*4bd00*/  STL [R1+0x5a8], R14 ;  /* 0x0005a80e01007387 */ /* 0x0001e20000100800 */
[----:B------:R-:W-:-:S03]  /*4bd10*/  FMUL R4, R2, R4 ;  /* 0x0000000402047220 */ /* 0x000fc60000400000 */
[----:B0-----:R-:W3:Y:S01]  /*4bd20*/  LDL.LU R14, [R1+0x19cc] ;  /* 0x0019cc00010e7983 */ /* 0x001ee20000300800 */
[----:B------:R0:W-:Y:S02]  /*4bd30*/  STL [R1+0x5ac], R13 ;  /* 0x0005ac0d01007387 */ /* 0x0001e40000100800 */
[C---:B------:R-:W-:Y:S01]  /*4bd40*/  FMUL R29, R2.reuse, R29 ;  /* 0x0000001d021d7220 */ /* 0x040fe20000400000 */
[----:B0-----:R-:W3:Y:S01]  /*4bd50*/  LDL.LU R13, [R1+0x19c8] ;  /* 0x0019c800010d7983 */ /* 0x001ee20000300800 */
[----:B------:R0:W-:Y:S03]  /*4bd60*/  STL [R1+0x598], R11 ;  /* 0x0005980b01007387 */ /* 0x0001e60000100800 */
[----:B0-----:R-:W3:Y:S01]  /*4bd70*/  LDL.LU R11, [R1+0x19c4] ;  /* 0x0019c400010b7983 */ /* 0x001ee20000300800 */
[----:B------:R0:W-:Y:S03]  /*4bd80*/  STL [R1+0x59c], R12 ;  /* 0x00059c0c01007387 */ /* 0x0001e60000100800 */
[----:B0-----:R-:W3:Y:S01]  /*4bd90*/  LDL.LU R12, [R1+0x19c0] ;  /* 0x0019c000010c7983 */ /* 0x001ee20000300800 */
[----:B------:R0:W-:Y:S02]  /*4bda0*/  STL [R1+0x588], R4 ;  /* 0x0005880401007387 */ /* 0x0001e40000100800 */
[----:B------:R-:W-:-:S02]  /*4bdb0*/  FMUL R25, R2, R25 ;  /* 0x0000001902197220 */ /* 0x000fc40000400000 */
[C---:B0-----:R-:W-:Y:S02]  /*4bdc0*/  FMUL R4, R2.reuse, R5 ;  /* 0x0000000502047220 */ /* 0x041fe40000400000 */
[----:B------:R-:W-:-:S03]  /*4bdd0*/  FMUL R5, R2, R27 ;  /* 0x0000001b02057220 */ /* 0x000fc60000400000 */
[----:B------:R0:W-:Y:S01]  /*4bde0*/  STL [R1+0x58c], R4 ;  /* 0x00058c0401007387 */ /* 0x0001e20000100800 */
[----:B------:R-:W-:Y:S02]  /*4bdf0*/  STL [R1+0x578], R29 ;  /* 0x0005781d01007387 */ /* 0x000fe40000100800 */
[----:B------:R1:W-:Y:S02]  /*4be00*/  STL [R1+0x57c], R5 ;  /* 0x00057c0501007387 */ /* 0x0003e40000100800 */
[C---:B0-----:R-:W-:Y:S02]  /*4be10*/  FMUL R4, R2.reuse, R26 ;  /* 0x0000001a02047220 */ /* 0x041fe40000400000 */
[----:B-1----:R-:W-:-:S03]  /*4be20*/  FMUL R5, R2, R9 ;  /* 0x0000000902057220 */ /* 0x002fc60000400000 */
[----:B------:R0:W-:Y:S01]  /*4be30*/  STL [R1+0x568], R4 ;  /* 0x0005680401007387 */ /* 0x0001e20000100800 */
[----:B------:R-:W-:Y:S02]  /*4be40*/  STL [R1+0x56c], R25 ;  /* 0x00056c1901007387 */ /* 0x000fe40000100800 */
[----:B------:R-:W3:Y:S02]  /*4be50*/  LDL.LU R9, [R1+0xb8c] ;  /* 0x000b8c0001097983 */ /* 0x000ee40000300800 */
[----:B------:R4:W-:Y:S01]  /*4be60*/  STL [R1+0x558], R5 ;  /* 0x0005580501007387 */ /* 0x0009e20000100800 */
[----:B------:R-:W3:Y:S01]  /*4be70*/  LDL.LU R27, [R1+0xb90] ;  /* 0x000b9000011b7983 */ /* 0x000ee20000300800 */
[----:B0-----:R-:W-:-:S05]  /*4be80*/  FMUL R4, R2, R8 ;  /* 0x0000000802047220 */ /* 0x001fca0000400000 */
[----:B------:R0:W-:Y:S01]  /*4be90*/  STL [R1+0x55c], R4 ;  /* 0x00055c0401007387 */ /* 0x0001e20000100800 */
[C---:B----4-:R-:W-:Y:S02]  /*4bea0*/  FMUL R5, R2.reuse, R7 ;  /* 0x0000000702057220 */ /* 0x050fe40000400000 */
[C---:B0-----:R-:W-:Y:S02]  /*4beb0*/  FMUL R4, R2.reuse, R6 ;  /* 0x0000000602047220 */ /* 0x041fe40000400000 */
[C---:B------:R-:W-:Y:S01]  /*4bec0*/  FMUL R3, R2.reuse, R3 ;  /* 0x0000000302037220 */ /* 0x040fe20000400000 */
[----:B------:R-:W-:Y:S02]  /*4bed0*/  STL [R1+0x548], R5 ;  /* 0x0005480501007387 */ /* 0x000fe40000100800 */
[----:B------:R-:W-:Y:S02]  /*4bee0*/  STL [R1+0x54c], R4 ;  /* 0x00054c0401007387 */ /* 0x000fe40000100800 */
[----:B------:R-:W4:Y:S02]  /*4bef0*/  LDL.LU R8, [R1+0xb84] ;  /* 0x000b840001087983 */ /* 0x000f240000300800 */
[----:B------:R0:W-:Y:S01]  /*4bf00*/  STL [R1+0x668], R3 ;  /* 0x0006680301007387 */ /* 0x0001e20000100800 */
[----:B------:R-:W4:Y:S01]  /*4bf10*/  LDL.LU R26, [R1+0xb88] ;  /* 0x000b8800011a7983 */ /* 0x000f220000300800 */
[----:B0-----:R-:W-:Y:S01]  /*4bf20*/  F2FP.PACK_AB R3, R19, R18 ;  /* 0x000000121303723e */ /* 0x001fe200000000ff */
[----:B--2---:R-:W-:-:S02]  /*4bf30*/  FMUL R0, R2, R0 ;  /* 0x0000000002007220 */ /* 0x004fc40000400000 */
[----:B------:R-:W0:Y:S04]  /*4bf40*/  LDS R2, [R24+0x40680] ;  /* 0x0406800018027984 */ /* 0x000e280000000800 */
[----:B------:R1:W-:Y:S02]  /*4bf50*/  STL [R1+0x66c], R0 ;  /* 0x00066c0001007387 */ /* 0x0003e40000100800 */
[----:B-1----:R-:W-:Y:S02]  /*4bf60*/  F2FP.PACK_AB R0, R17, R15 ;  /* 0x0000000f1100723e */ /* 0x002fe400000000ff */
[----:B------:R-:W2:Y:S01]  /*4bf70*/  LDL.LU R15, [R1+0xb7c] ;  /* 0x000b7c00010f7983 */ /* 0x000ea20000300800 */
[----:B------:R1:W-:Y:S02]  /*4bf80*/  STL [R1+0x1c], R3 ;  /* 0x00001c0301007387 */ /* 0x0003e40000100800 */
[----:B------:R-:W2:Y:S02]  /*4bf90*/  LDL.LU R25, [R1+0xb80] ;  /* 0x000b800001197983 */ /* 0x000ea40000300800 */
[----:B------:R1:W-:Y:S01]  /*4bfa0*/  STL [R1+0x18], R0 ;  /* 0x0000180001007387 */ /* 0x0003e20000100800 */
[----:B------:R-:W2:Y:S01]  /*4bfb0*/  LDL.LU R29, [R1+0xb74] ;  /* 0x000b7400011d7983 */ /* 0x000ea20000300800 */
[----:B-1----:R-:W-:-:S02]  /*4bfc0*/  F2FP.PACK_AB R3, R16, R23 ;  /* 0x000000171003723e */ /* 0x002fc400000000ff */
[----:B------:R-:W-:-:S03]  /*4bfd0*/  F2FP.PACK_AB R0, R22, R21 ;  /* 0x000000151600723e */ /* 0x000fc600000000ff */
[----:B------:R1:W-:Y:S01]  /*4bfe0*/  STL [R1+0x14], R3 ;  /* 0x0000140301007387 */ /* 0x0003e20000100800 */
[----:B------:R-:W2:Y:S02]  /*4bff0*/  LDL.LU R24, [R1+0xb78] ;  /* 0x000b780001187983 */ /* 0x000ea40000300800 */
[----:B------:R3:W-:Y:S02]  /*4c000*/  STL [R1+0x10], R0 ;  /* 0x0000100001007387 */ /* 0x0007e40000100800 */
[----:B------:R-:W2:Y:S01]  /*4c010*/  LDL.LU R23, [R1+0xb70] ;  /* 0x000b700001177983 */ /* 0x000ea20000300800 */
[----:B------:R-:W2:Y:S01]  /*4c020*/  LDL.LU R22, [R1+0xb68] ;  /* 0x000b680001167983 */ /* 0x000ea20000300800 */
[----:B------:R-:W-:Y:S01]  /*4c030*/  F2FP.PACK_AB R28, R20, R28 ;  /* 0x0000001c141c723e */ /* 0x000fe200000000ff */
[----:B------:R-:W2:Y:S02]  /*4c040*/  LDL.LU R21, [R1+0xb5c] ;  /* 0x000b5c0001157983 */ /* 0x000ea40000300800 */
[----:B------:R-:W2:Y:S01]  /*4c050*/  LDL.LU R20, [R1+0xb54] ;  /* 0x000b540001147983 */ /* 0x000ea20000300800 */
[----:B------:R-:W2:Y:S01]  /*4c060*/  LDL.LU R4, [R1+0xb48] ;  /* 0x000b480001047983 */ /* 0x000ea20000300800 */
[----:B------:R-:W2:Y:S02]  /*4c070*/  LDL.LU R19, [R1+0xb4c] ;  /* 0x000b4c0001137983 */ /* 0x000ea40000300800 */
[----:B-1----:R-:W2:Y:S02]  /*4c080*/  LDL.LU R3, [R1+0xb40] ;  /* 0x000b400001037983 */ /* 0x002ea40000300800 */
[----:B------:R-:W2:Y:S01]  /*4c090*/  LDL.LU R18, [R1+0xb44] ;  /* 0x000b440001127983 */ /* 0x000ea20000300800 */
[----:B------:R-:W2:Y:S01]  /*4c0a0*/  LDL.LU R5, [R1+0xb38] ;  /* 0x000b380001057983 */ /* 0x000ea20000300800 */
[----:B------:R-:W2:Y:S02]  /*4c0b0*/  LDL.LU R17, [R1+0xb3c] ;  /* 0x000b3c0001117983 */ /* 0x000ea40000300800 */
[----:B------:R-:W2:Y:S02]  /*4c0c0*/  LDL.LU R7, [R1+0xb30] ;  /* 0x000b300001077983 */ /* 0x000ea40000300800 */
[----:B------:R-:W2:Y:S01]  /*4c0d0*/  LDL.LU R16, [R1+0xb34] ;  /* 0x000b340001107983 */ /* 0x000ea20000300800 */
[----:B------:R1:W-:Y:S01]  /*4c0e0*/  STL [R1+0x1934], R28 ;  /* 0x0019341c01007387 */ /* 0x0003e20000100800 */
[----:B---3--:R-:W-:-:S03]  /*4c0f0*/  FADD R0, -R14, R13 ;  /* 0x0000000d0e007221 */ /* 0x008fc60000000100 */
[----:B-1----:R-:W3:Y:S01]  /*4c100*/  LDL.LU R28, [R1+0xb50] ;  /* 0x000b5000011c7983 */ /* 0x002ee20000300800 */
[----:B------:R-:W3:Y:S01]  /*4c110*/  LDL.LU R6, [R1+0xb2c] ;  /* 0x000b2c0001067983 */ /* 0x000ee20000300800 */
[----:B------:R-:W-:-:S05]  /*4c120*/  F2FP.PACK_AB R27, R9, R27 ;  /* 0x0000001b091b723e */ /* 0x000fca00000000ff */
[----:B------:R1:W-:Y:S04]  /*4c130*/  STL [R1+0x1930], R27 ;  /* 0x0019301b01007387 */ /* 0x0003e80000100800 */
[----:B-1----:R-:W3:Y:S01]  /*4c140*/  LDL.LU R27, [R1+0xb58] ;  /* 0x000b5800011b7983 */ /* 0x002ee20000300800 */
[----:B------:R-:W3:Y:S02]  /*4c150*/  LDL.LU R13, [R1+0x19bc] ;  /* 0x0019bc00010d7983 */ /* 0x000ee40000300800 */
[----:B------:R-:W3:Y:S02]  /*4c160*/  LDL.LU R14, [R1+0x19b8] ;  /* 0x0019b800010e7983 */ /* 0x000ee40000300800 */
[----:B------:R-:W3:Y:S01]  /*4c170*/  LDL.LU R9, [R1+0xb24] ;  /* 0x000b240001097983 */ /* 0x000ee20000300800 */
[----:B----4-:R-:W-:-:S02]  /*4c180*/  F2FP.PACK_AB R26, R8, R26 ;  /* 0x0000001a081a723e */ /* 0x010fc400000000ff */
[----:B------:R-:W4:Y:S03]  /*4c190*/  LDL.LU R8, [R1+0x740] ;  /* 0x0007400001087983 */ /* 0x000f260000300800 */
[----:B------:R1:W-:Y:S02]  /*4c1a0*/  STL [R1+0x1938], R26 ;  /* 0x0019381a01007387 */ /* 0x0003e40000100800 */
[----:B-1----:R-:W4:Y:S01]  /*4c1b0*/  LDL.LU R26, [R1+0xb64] ;  /* 0x000b6400011a7983 */ /* 0x002f220000300800 */
[----:B--2---:R-:W-:-:S03]  /*4c1c0*/  F2FP.PACK_AB R25, R15, R25 ;  /* 0x000000190f19723e */ /* 0x004fc600000000ff */
[----:B------:R-:W2:Y:S02]  /*4c1d0*/  LDL.LU R15, [R1+0x19b4] ;  /* 0x0019b400010f7983 */ /* 0x000ea40000300800 */
[----:B------:R1:W-:Y:S02]  /*4c1e0*/  STL [R1+0x193c], R25 ;  /* 0x00193c1901007387 */ /* 0x0003e40000100800 */
[----:B-1----:R-:W2:Y:S01]  /*4c1f0*/  LDL.LU R25, [R1+0xb6c] ;  /* 0x000b6c0001197983 */ /* 0x002ea20000300800 */
[----:B------:R-:W-:-:S03]  /*4c200*/  F2FP.PACK_AB R24, R29, R24 ;  /* 0x000000181d18723e */ /* 0x000fc600000000ff */
[----:B------:R-:W2:Y:S04]  /*4c210*/  LDL.LU R29, [R1+0xbdc] ;  /* 0x000bdc00011d7983 */ /* 0x000ea80000300800 */
[----:B------:R-:W-:Y:S01]  /*4c220*/  STL [R1+0x1940], R24 ;  /* 0x0019401801007387 */ /* 0x000fe20000100800 */
[----:B------:R-:W-:Y:S02]  /*4c230*/  F2FP.PACK_AB R19, R4, R19 ;  /* 0x000000130413723e */ /* 0x000fe400000000ff */
[----:B------:R-:W-:Y:S02]  /*4c240*/  F2FP.PACK_AB R18, R3, R18 ;  /* 0x000000120312723e */ /* 0x000fe400000000ff */
[----:B------:R-:W-:Y:S02]  /*4c250*/  F2FP.PACK_AB R17, R5, R17 ;  /* 0x000000110511723e */ /* 0x000fe400000000ff */
[----:B------:R-:W-:-:S02]  /*4c260*/  F2FP.PACK_AB R16, R7, R16 ;  /* 0x000000100710723e */ /* 0x000fc400000000ff */
[----:B---3--:R-:W-:Y:S02]  /*4c270*/  F2FP.PACK_AB R20, R28, R20 ;  /* 0x000000141c14723e */ /* 0x008fe400000000ff */
[----:B------:R-:W-:Y:S02]  /*4c280*/  F2FP.PACK_AB R12, R12, R11 ;  /* 0x0000000b0c0c723e */ /* 0x000fe400000000ff */
[----:B------:R-:W-:Y:S02]  /*4c290*/  F2FP.PACK_AB R21, R27, R21 ;  /* 0x000000151b15723e */ /* 0x000fe400000000ff */
[----:B------:R-:W-:Y:S02]  /*4c2a0*/  F2FP.PACK_AB R14, R9, R14 ;  /* 0x0000000e090e723e */ /* 0x000fe400000000ff */
[----:B----4-:R-:W-:Y:S02]  /*4c2b0*/  F2FP.PACK_AB R22, R26, R22 ;  /* 0x000000161a16723e */ /* 0x010fe400000000ff */
[----:B------:R-:W-:-:S02]  /*4c2c0*/  F2FP.PACK_AB R13, R13, R8 ;  /* 0x000000080d0d723e */ /* 0x000fc400000000ff */
[----:B--2---:R-:W-:Y:S02]  /*4c2d0*/  F2FP.PACK_AB R15, R15, R6 ;  /* 0x000000060f0f723e */ /* 0x004fe400000000ff */
[----:B------:R-:W-:-:S05]  /*4c2e0*/  F2FP.PACK_AB R23, R25, R23 ;  /* 0x000000171917723e */ /* 0x000fca00000000ff */
[----:B------:R1:W-:Y:S01]  /*4c2f0*/  STL [R1+0x1944], R23 ;  /* 0x0019441701007387 */ /* 0x0003e20000100800 */
[----:B------:R-:W-:Y:S02]  /*4c300*/  STL [R1+0x1948], R22 ;  /* 0x0019481601007387 */ /* 0x000fe40000100800 */
[----:B------:R-:W-:Y:S02]  /*4c310*/  STL [R1+0x194c], R21 ;  /* 0x00194c1501007387 */ /* 0x000fe40000100800 */
[----:B------:R-:W-:Y:S01]  /*4c320*/  STL [R1+0x1950], R20 ;  /* 0x0019501401007387 */ /* 0x000fe20000100800 */
[----:B------:R-:W-:Y:S01]  /*4c330*/  STL [R1+0x1954], R19 ;  /* 0x0019541301007387 */ /* 0x000fe20000100800 */
[----:B------:R-:W0:Y:S02]  /*4c340*/  LDL.LU R3, [R1+0xc5c] ;  /* 0x000c5c0001037983 */ /* 0x000e240000300800 */
[----:B------:R-:W-:Y:S02]  /*4c350*/  STL [R1+0x1958], R18 ;  /* 0x0019581201007387 */ /* 0x000fe40000100800 */
[----:B------:R-:W-:Y:S01]  /*4c360*/  STL [R1+0x195c], R17 ;  /* 0x00195c1101007387 */ /* 0x000fe20000100800 */
[----:B------:R-:W2:Y:S01]  /*4c370*/  LDL.LU R7, [R1+0x690] ;  /* 0x0006900001077983 */ /* 0x000ea20000300800 */
[----:B------:R-:W-:Y:S02]  /*4c380*/  STL [R1+0x1960], R16 ;  /* 0x0019601001007387 */ /* 0x000fe40000100800 */
[----:B------:R-:W-:Y:S02]  /*4c390*/  STL [R1+0x1964], R15 ;  /* 0x0019640f01007387 */ /* 0x000fe40000100800 */
[----:B------:R-:W3:Y:S01]  /*4c3a0*/  LDL.LU R6, [R1+0x694] ;  /* 0x0006940001067983 */ /* 0x000ee20000300800 */
[----:B------:R-:W-:Y:S01]  /*4c3b0*/  STL [R1+0x1968], R14 ;  /* 0x0019680e01007387 */ /* 0x000fe20000100800 */
[----:B------:R-:W-:Y:S02]  /*4c3c0*/  STL [R1+0x196c], R13 ;  /* 0x00196c0d01007387 */ /* 0x000fe40000100800 */
[----:B------:R-:W-:Y:S02]  /*4c3d0*/  STL [R1+0x1970], R12 ;  /* 0x0019700c01007387 */ /* 0x000fe40000100800 */
[----:B-1----:R-:W4:Y:S02]  /*4c3e0*/  LDL.LU R23, [R1+0xb1c] ;  /* 0x000b1c0001177983 */ /* 0x002f240000300800 */
[----:B------:R-:W-:-:S06]  /*4c3f0*/  FMUL R0, R0, 1.4426950216293334961 ;  /* 0x3fb8aa3b00007820 */ /* 0x000fcc0000400000 */
[----:B------:R-:W0:Y:S02]  /*4c400*/  MUFU.EX2 R0, R0 ;  /* 0x0000000000007308 */ /* 0x000e240000000800 */
[----:B0-----:R-:W-:Y:S01]  /*4c410*/  FFMA R3, R0, R3, R2 ;  /* 0x0000000300037223 */ /* 0x001fe20000000002 */
[----:B----4-:R-:W-:Y:S04]  /*4c420*/  STL [R1+0x19a8], R23 ;  /* 0x0019a81701007387 */ /* 0x010fe80000100800 */
[----:B------:R-:W-:Y:S02]  /*4c430*/  STL [R1+0xc5c], R3 ;  /* 0x000c5c0301007387 */ /* 0x000fe40000100800 */
[----:B------:R-:W4:Y:S02]  /*4c440*/  LDL.LU R4, [R1+0xb20] ;  /* 0x000b200001047983 */ /* 0x000f240000300800 */
[----:B----4-:R2:W-:Y:S01]  /*4c450*/  STL [R1+0x19ac], R4 ;  /* 0x0019ac0401007387 */ /* 0x0105e20000100800 */
[----:B------:R-:W4:Y:S02]  /*4c460*/  LDL.LU R5, [R1+0xb14] ;  /* 0x000b140001057983 */ /* 0x000f240000300800 */
[----:B------:R-:W-:-:S02]  /*4c470*/  FADD R2, -R10, R29 ;  /* 0x0000001d0a027221 */ /* 0x000fc40000000100 */
[C---:B---3--:R-:W-:Y:S02]  /*4c480*/  FMUL R6, R0.reuse, R6 ;  /* 0x0000000600067220 */ /* 0x048fe40000400000 */
[C---:B--2---:R-:W-:Y:S01]  /*4c490*/  FMUL R4, R0.reuse, R7 ;  /* 0x0000000700047220 */ /* 0x044fe20000400000 */
[----:B------:R-:W0:Y:S04]  /*4c4a0*/  S2R R9, SR_TID.X ;  /* 0x0000000000097919 */ /* 0x000e280000002100 */
[----:B----4-:R1:W-:Y:S01]  /*4c4b0*/  STL [R1+0x19b0], R5 ;  /* 0x0019b00501007387 */ /* 0x0103e20000100800 */
[----:B------:R-:W2:Y:S03]  /*4c4c0*/  LDL.LU R10, [R1+0xb18] ;  /* 0x000b1800010a7983 */ /* 0x000ea60000300800 */
[----:B-1----:R-:W3:Y:S01]  /*4c4d0*/  LDL.LU R5, [R1+0x700] ;  /* 0x0007000001057983 */ /* 0x002ee20000300800 */
[----:B------:R1:W-:Y:S03]  /*4c4e0*/  STL [R1+0x690], R4 ;  /* 0x0006900401007387 */ /* 0x0003e60000100800 */
[----:B-1----:R-:W4:Y:S01]  /*4c4f0*/  LDL.LU R4, [R1+0x704] ;  /* 0x0007040001047983 */ /* 0x002f220000300800 */
        /* <DEDUP_REMOVED lines=12> */
[----:B------:R-:W2:Y:S01]  /*4c5c0*/  LDL.LU R11, [R1+0x6a4] ;  /* 0x0006a400010b7983 */ /* 0x000ea20000300800 */
[----:B0-----:R-:W-:Y:S01]  /*4c5d0*/  SHF.L.U32 R21, R9, 0x1, RZ ;  /* 0x0000000109157819 */ /* 0x001fe200000006ff */
[----:B------:R-:W2:Y:S01]  /*4c5e0*/  LDL.LU R24, [R1+0xb0c] ;  /* 0x000b0c0001187983 */ /* 0x000ea20000300800 */
[----:B------:R-:W2:Y:S01]  /*4c5f0*/  LDL.LU R9, [R1+0xb10] ;  /* 0x000b100001097983 */ /* 0x000ea20000300800 */
[----:B------:R-:W2:Y:S02]  /*4c600*/  LDL.LU R25, [R1+0xaf4] ;  /* 0x000af40001197983 */ /* 0x000ea40000300800 */
[----:B------:R-:W2:Y:S02]  /*4c610*/  LDL.LU R8, [R1+0xb08] ;  /* 0x000b080001087983 */ /* 0x000ea40000300800 */
[----:B------:R-:W2:Y:S01]  /*4c620*/  LDL.LU R26, [R1+0xaec] ;  /* 0x000aec00011a7983 */ /* 0x000ea20000300800 */
[----:B------:R-:W2:Y:S01]  /*4c630*/  LDL.LU R7, [R1+0xaf0] ;  /* 0x000af00001077983 */ /* 0x000ea20000300800 */
[----:B------:R-:W2:Y:S02]  /*4c640*/  LDL.LU R27, [R1+0xbe0] ;  /* 0x000be000011b7983 */ /* 0x000ea40000300800 */
[----:B------:R-:W2:Y:S02]  /*4c650*/  LDL R28, [R1+0x784] ;  /* 0x00078400011c7983 */ /* 0x000ea40000100800 */
[----:B-1----:R-:W2:Y:S01]  /*4c660*/  LDL.LU R6, [R1+0x71c] ;  /* 0x00071c0001067983 */ /* 0x002ea20000300800 */
[----:B------:R-:W2:Y:S01]  /*4c670*/  LDL.LU R29, [R1+0xae4] ;  /* 0x000ae400011d7983 */ /* 0x000ea20000300800 */
[----:B---3--:R-:W-:-:S05]  /*4c680*/  FMUL R5, R0, R5 ;  /* 0x0000000500057220 */ /* 0x008fca0000400000 */
[----:B------:R0:W-:Y:S01]  /*4c690*/  STL [R1+0x700], R5 ;  /* 0x0007000501007387 */ /* 0x0001e20000100800 */
[C---:B----4-:R-:W-:Y:S02]  /*4c6a0*/  FMUL R4, R0.reuse, R4 ;  /* 0x0000000400047220 */ /* 0x050fe40000400000 */
[C---:B--2---:R-:W-:Y:S01]  /*4c6b0*/  FMUL R23, R0.reuse, R23 ;  /* 0x0000001700177220 */ /* 0x044fe20000400000 */
[----:B0-----:R-:W2:Y:S02]  /*4c6c0*/  LDL.LU R5, [R1+0x19b0] ;  /* 0x0019b00001057983 */ /* 0x001ea40000300800 */
[----:B------:R0:W-:Y:S02]  /*4c6d0*/  STL [R1+0x704], R4 ;  /* 0x0007040401007387 */ /* 0x0001e40000100800 */
[----:B0-----:R-:W3:Y:S01]  /*4c6e0*/  LDL.LU R4, [R1+0x19ac] ;  /* 0x0019ac0001047983 */ /* 0x001ee20000300800 */
[----:B------:R0:W-:Y:S03]  /*4c6f0*/  STL [R1+0x6f0], R23 ;  /* 0x0006f01701007387 */ /* 0x0001e60000100800 */
[----:B0-----:R-:W3:Y:S01]  /*4c700*/  LDL.LU R23, [R1+0x19a8] ;  /* 0x0019a80001177983 */ /* 0x001ee20000300800 */
[----:B------:R-:W-:-:S02]  /*4c710*/  FMUL R22, R0, R22 ;  /* 0x0000001600167220 */ /* 0x000fc40000400000 */
        /* <DEDUP_REMOVED lines=15> */
[----:B------:R-:W-:Y:S01]  /*4c810*/  FMUL R11, R0, R11 ;  /* 0x0000000b000b7220 */ /* 0x000fe20000400000 */
[----:B------:R-:W-:Y:S01]  /*4c820*/  STL [R1+0x6c4], R15 ;  /* 0x0006c40f01007387 */ /* 0x000fe20000100800 */
[----:B------:R-:W-:Y:S02]  /*4c830*/  STL [R1+0x6b0], R14 ;  /* 0x0006b00e01007387 */ /* 0x000fe40000100800 */
[----:B------:R0:W-:Y:S02]  /*4c840*/  STL [R1+0x6b4], R13 ;  /* 0x0006b40d01007387 */ /* 0x0001e40000100800 */
[----:B------:R-:W-:Y:S01]  /*4c850*/  STL [R1+0x6a0], R12 ;  /* 0x0006a00c01007387 */ /* 0x000fe20000100800 */
[----:B------:R3:W-:Y:S04]  /*4c860*/  STL [R1+0x6a4], R11 ;  /* 0x0006a40b01007387 */ /* 0x0007e80000100800 */
[----:B0-----:R-:W4:Y:S01]  /*4c870*/  LDL.LU R13, [R1+0xc60] ;  /* 0x000c6000010d7983 */ /* 0x001f220000300800 */
[----:B------:R-:W-:-:S02]  /*4c880*/  F2FP.PACK_AB R9, R24, R9 ;  /* 0x000000091809723e */ /* 0x000fc400000000ff */
[----:B------:R-:W-:Y:S02]  /*4c890*/  F2FP.PACK_AB R8, R25, R8 ;  /* 0x000000081908723e */ /* 0x000fe400000000ff */
[----:B------:R-:W-:Y:S02]  /*4c8a0*/  F2FP.PACK_AB R7, R26, R7 ;  /* 0x000000071a07723e */ /* 0x000fe400000000ff */
[----:B--2---:R-:W-:Y:S02]  /*4c8b0*/  F2FP.PACK_AB R10, R5, R10 ;  /* 0x0000000a050a723e */ /* 0x004fe400000000ff */
[----:B---3--:R-:W-:-:S05]  /*4c8c0*/  F2FP.PACK_AB R11, R23, R4 ;  /* 0x00000004170b723e */ /* 0x008fca00000000ff */
[----:B------:R-:W-:Y:S01]  /*4c8d0*/  STL [R1+0x1974], R11 ;  /* 0x0019740b01007387 */ /* 0x000fe20000100800 */
[----:B------:R-:W2:Y:S02]  /*4c8e0*/  LDL.LU R5, [R1+0x698] ;  /* 0x0006980001057983 */ /* 0x000ea40000300800 */
[----:B------:R-:W3:Y:S02]  /*4c8f0*/  LDL.LU R4, [R1+0x69c] ;  /* 0x00069c0001047983 */ /* 0x000ee40000300800 */
[----:B------:R-:W-:Y:S01]  /*4c900*/  STL [R1+0x1978], R10 ;  /* 0x0019780a01007387 */ /* 0x000fe20000100800 */
[----:B------:R-:W-:Y:S01]  /*4c910*/  STL [R1+0x197c], R9 ;  /* 0x00197c0901007387 */ /* 0x000fe20000100800 */
[----:B------:R0:W-:Y:S02]  /*4c920*/  STL [R1+0x1980], R8 ;  /* 0x0019800801007387 */ /* 0x0001e40000100800 */
[----:B------:R1:W-:Y:S01]  /*4c930*/  STL [R1+0x1984], R7 ;  /* 0x0019840701007387 */ /* 0x0003e20000100800 */
[----:B0-----:R-:W3:Y:S01]  /*4c940*/  LDL.LU R8, [R1+0x708] ;  /* 0x0007080001087983 */ /* 0x001ee20000300800 */
[----:B-1----:R-:W3:Y:S01]  /*4c950*/  LDL.LU R7, [R1+0x70c] ;  /* 0x00070c0001077983 */ /* 0x002ee20000300800 */
[----:B------:R-:W-:-:S05]  /*4c960*/  LOP3.LUT R21, R21, 0x38, RZ, 0xc0, !PT ;  /* 0x0000003815157812 */ /* 0x000fca00078ec0ff */
[----:B------:R-:W4:Y:S01]  /*4c970*/  LDS R3, [R21+0x406c0] ;  /* 0x0406c00015037984 */ /* 0x000f220000000800 */
[----:B------:R-:W-:Y:S01]  /*4c980*/  FMUL R2, R2, 1.4426950216293334961 ;  /* 0x3fb8aa3b02027820 */ /* 0x000fe20000400000 */
[----:B------:R-:W-:Y:S02]  /*4c990*/  F2FP.PACK_AB R6, R6, R29 ;  /* 0x0000001d0606723e */ /* 0x000fe400000000ff */
[----:B------:R-:W0:Y:S01]  /*4c9a0*/  LDS R12, [R21+0x40700] ;  /* 0x04070000150c7984 */ /* 0x000e220000000800 */
[----:B------:R1:W4:Y:S02]  /*4c9b0*/  MUFU.EX2 R0, R2 ;  /* 0x0000000200007308 */ /* 0x0003240000000800 */
[----:B-1----:R-:W-:-:S04]  /*4c9c0*/  FADD R2, -R28, R27 ;  /* 0x0000001b1c027221 */ /* 0x002fc80000000100 */
[----:B------:R-:W-:Y:S01]  /*4c9d0*/  FMUL R2, R2, 1.4426950216293334961 ;  /* 0x3fb8aa3b02027820 */ /* 0x000fe20000400000 */
[----:B------:R-:W-:Y:S03]  /*4c9e0*/  STL [R1+0x1988], R6 ;  /* 0x0019880601007387 */ /* 0x000fe60000100800 */
[----:B------:R2:W1:Y:S01]  /*4c9f0*/  MUFU.EX2 R29, R2 ;  /* 0x00000002001d7308 */ /* 0x0004620000000800 */
[----:B----4-:R-:W-:-:S05]  /*4ca00*/  FFMA R13, R0, R13, R3 ;  /* 0x0000000d000d7223 */ /* 0x010fca0000000003 */
[----:B------:R-:W-:Y:S01]  /*4ca10*/  STL [R1+0xc60], R13 ;  /* 0x000c600d01007387 */ /* 0x000fe20000100800 */
[----:B------:R-:W4:Y:S02]  /*4ca20*/  LDL.LU R3, [R1+0x6f8] ;  /* 0x0006f80001037983 */ /* 0x000f240000300800 */
[----:B--2---:R-:W-:-:S05]  /*4ca30*/  FMUL R2, R0, R5 ;  /* 0x0000000500027220 */ /* 0x004fca0000400000 */
[----:B------:R2:W-:Y:S04]  /*4ca40*/  STL [R1+0x698], R2 ;  /* 0x0006980201007387 */ /* 0x0005e80000100800 */
[----:B--2---:R-:W2:Y:S01]  /*4ca50*/  LDL.LU R2, [R1+0x6fc] ;  /* 0x0006fc0001027983 */ /* 0x004ea20000300800 */
[----:B---3--:R-:W-:-:S05]  /*4ca60*/  FMUL R4, R0, R4 ;  /* 0x0000000400047220 */ /* 0x008fca0000400000 */
[----:B------:R3:W-:Y:S01]  /*4ca70*/  STL [R1+0x69c], R4 ;  /* 0x00069c0401007387 */ /* 0x0007e20000100800 */
[----:B------:R-:W2:Y:S02]  /*4ca80*/  LDL.LU R22, [R1+0x6e8] ;  /* 0x0006e80001167983 */ /* 0x000ea40000300800 */
[----:B------:R-:W2:Y:S02]  /*4ca90*/  LDL.LU R13, [R1+0x6ec] ;  /* 0x0006ec00010d7983 */ /* 0x000ea40000300800 */
[----:B------:R-:W2:Y:S01]  /*4caa0*/  LDL.LU R14, [R1+0xae0] ;  /* 0x000ae000010e7983 */ /* 0x000ea20000300800 */
[----:B------:R-:W2:Y:S01]  /*4cab0*/  LDL.LU R5, [R1+0xae8] ;  /* 0x000ae80001057983 */ /* 0x000ea20000300800 */
[----:B------:R-:W2:Y:S02]  /*4cac0*/  LDL.LU R28, [R1+0xad8] ;  /* 0x000ad800011c7983 */ /* 0x000ea40000300800 */
[C---:B------:R-:W-:Y:S01]  /*4cad0*/  FMUL R8, R0.reuse, R8 ;  /* 0x0000000800087220 */ /* 0x040fe20000400000 */
[----:B---3--:R-:W3:Y:S01]  /*4cae0*/  LDL.LU R4, [R1+0xadc] ;  /* 0x000adc0001047983 */ /* 0x008ee20000300800 */
[----:B------:R-:W3:Y:S02]  /*4caf0*/  LDL.LU R15, [R1+0xad0] ;  /* 0x000ad000010f7983 */ /* 0x000ee40000300800 */
[----:B------:R-:W3:Y:S02]  /*4cb00*/  LDL.LU R16, [R1+0xad4] ;  /* 0x000ad40001107983 */ /* 0x000ee40000300800 */
[----:B------:R-:W3:Y:S01]  /*4cb10*/  LDL.LU R17, [R1+0xac8] ;  /* 0x000ac80001117983 */ /* 0x000ee20000300800 */
[----:B------:R-:W3:Y:S01]  /*4cb20*/  LDL.LU R18, [R1+0xacc] ;  /* 0x000acc0001127983 */ /* 0x000ee20000300800 */
[----:B------:R-:W3:Y:S02]  /*4cb30*/  LDL.LU R19, [R1+0xabc] ;  /* 0x000abc0001137983 */ /* 0x000ee40000300800 */
[----:B------:R-:W3:Y:S02]  /*4cb40*/  LDL.LU R20, [R1+0xac0] ;  /* 0x000ac00001147983 */ /* 0x000ee40000300800 */
[----:B-1----:R-:W-:Y:S02]  /*4cb50*/  STL [R1+0x71c], R29 ;  /* 0x00071c1d01007387 */ /* 0x002fe40000100800 */
[C---:B------:R-:W-:Y:S01]  /*4cb60*/  FMUL R6, R0.reuse, R7 ;  /* 0x0000000700067220 */ /* 0x040fe20000400000 */
[----:B------:R-:W-:Y:S01]  /*4cb70*/  STL [R1+0x708], R8 ;  /* 0x0007080801007387 */ /* 0x000fe20000100800 */
[----:B------:R-:W3:Y:S02]  /*4cb80*/  LDL.LU R11, [R1+0x6d8] ;  /* 0x0006d800010b7983 */ /* 0x000ee40000300800 */
[----:B------:R-:W3:Y:S01]  /*4cb90*/  LDL.LU R10, [R1+0x6dc] ;  /* 0x0006dc00010a7983 */ /* 0x000ee20000300800 */
[----:B------:R1:W-:Y:S01]  /*4cba0*/  STL [R1+0x70c], R6 ;  /* 0x00070c0601007387 */ /* 0x0003e20000100800 */
[----:B------:R-:W3:Y:S03]  /*4cbb0*/  LDL.LU R9, [R1+0x6c8] ;  /* 0x0006c80001097983 */ /* 0x000ee60000300800 */
[----:B-1----:R-:W3:Y:S01]  /*4cbc0*/  LDL.LU R6, [R1+0x6cc] ;  /* 0x0006cc0001067983 */ /* 0x002ee20000300800 */
[----:B------:R-:W3:Y:S02]  /*4cbd0*/  LDL.LU R8, [R1+0x6b8] ;  /* 0x0006b80001087983 */ /* 0x000ee40000300800 */
[----:B----4-:R-:W-:-:S05]  /*4cbe0*/  FMUL R3, R0, R3 ;  /* 0x0000000300037220 */ /* 0x010fca0000400000 */
[----:B------:R1:W-:Y:S01]  /*4cbf0*/  STL [R1+0x6f8], R3 ;  /* 0x0006f80301007387 */ /* 0x0003e20000100800 */
[----:B------:R-:W3:Y:S02]  /*4cc00*/  LDL.LU R7, [R1+0x6bc] ;  /* 0x0006bc0001077983 */ /* 0x000ee40000300800 */
[----:B--2---:R-:W-:-:S05]  /*4cc10*/  FMUL R2, R0, R2 ;  /* 0x0000000200027220 */ /* 0x004fca0000400000 */
[----:B------:R2:W-:Y:S01]  /*4cc20*/  STL [R1+0x6fc], R2 ;  /* 0x0006fc0201007387 */ /* 0x0005e20000100800 */
[----:B-1----:R-:W4:Y:S03]  /*4cc30*/  LDL.LU R3, [R1+0x6a8] ;  /* 0x0006a80001037983 */ /* 0x002f260000300800 */
[----:B--2---:R-:W2:Y:S01]  /*4cc40*/  LDL.LU R2, [R1+0x6ac] ;  /* 0x0006ac0001027983 */ /* 0x004ea20000300800 */
[C---:B------:R-:W-:Y:S02]  /*4cc50*/  FMUL R23, R0.reuse, R22 ;  /* 0x0000001600177220 */ /* 0x040fe40000400000 */
[C---:B------:R-:W-:Y:S02]  /*4cc60*/  FMUL R13, R0.reuse, R13 ;  /* 0x0000000d000d7220 */ /* 0x040fe40000400000 */
[----:B------:R-:W2:Y:S01]  /*4cc70*/  LDL.LU R22, [R1+0x7f8] ;  /* 0x0007f80001167983 */ /* 0x000ea20000300800 */
[----:B------:R-:W-:Y:S01]  /*4cc80*/  STL [R1+0x6e8], R23 ;  /* 0x0006e81701007387 */ /* 0x000fe20000100800 */
[----:B------:R-:W2:Y:S02]  /*4cc90*/  LDL.LU R24, [R1+0x7f4] ;  /* 0x0007f40001187983 */ /* 0x000ea40000300800 */
[----:B------:R3:W-:Y:S02]  /*4cca0*/  STL [R1+0x6ec], R13 ;  /* 0x0006ec0d01007387 */ /* 0x0007e40000100800 */
[----:B------:R-:W2:Y:S01]  /*4ccb0*/  LDL.LU R25, [R1+0x7ec] ;  /* 0x0007ec0001197983 */ /* 0x000ea20000300800 */
[----:B------:R-:W2:Y:S01]  /*4ccc0*/  LDL.LU R26, [R1+0x7e4] ;  /* 0x0007e400011a7983 */ /* 0x000ea20000300800 */
[----:B------:R-:W2:Y:S02]  /*4ccd0*/  LDL.LU R27, [R1+0x7e0] ;  /* 0x0007e000011b7983 */ /* 0x000ea40000300800 */
[----:B---3--:R-:W-:-:S02]  /*4cce0*/  FMUL R13, R0, R11 ;  /* 0x0000000b000d7220 */ /* 0x008fc40000400000 */
[C---:B------:R-:W-:Y:S02]  /*4ccf0*/  FMUL R11, R0.reuse, R10 ;  /* 0x0000000a000b7220 */ /* 0x040fe40000400000 */
[C---:B------:R-:W-:Y:S01]  /*4cd00*/  FMUL R10, R0.reuse, R9 ;  /* 0x00000009000a7220 */ /* 0x040fe20000400000 */
[----:B------:R-:W-:Y:S01]  /*4cd10*/  STL [R1+0x6d8], R13 ;  /* 0x0006d80d01007387 */ /* 0x000fe20000100800 */
[C---:B------:R-:W-:Y:S02]  /*4cd20*/  FMUL R9, R0.reuse, R6 ;  /* 0x0000000600097220 */ /* 0x040fe40000400000 */
[----:B------:R-:W-:Y:S02]  /*4cd30*/  STL [R1+0x6dc], R11 ;  /* 0x0006dc0b01007387 */ /* 0x000fe40000100800 */
[----:B------:R-:W0:Y:S02]  /*4cd40*/  LDL.LU R6, [R1+0xc64] ;  /* 0x000c640001067983 */ /* 0x000e240000300800 */
[----:B------:R-:W-:Y:S01]  /*4cd50*/  FMUL R8, R0, R8 ;  /* 0x0000000800087220 */ /* 0x000fe20000400000 */
[----:B------:R-:W-:Y:S01]  /*4cd60*/  STL [R1+0x6c8], R10 ;  /* 0x0006c80a01007387 */ /* 0x000fe20000100800 */
[----:B------:R-:W3:Y:S01]  /*4cd70*/  LDL R23, [R1+0x72c] ;  /* 0x00072c0001177983 */ /* 0x000ee20000100800 */
[----:B------:R-:W-:Y:S01]  /*4cd80*/  F2FP.PACK_AB R5, R14, R5 ;  /* 0x000000050e05723e */ /* 0x000fe200000000ff */
[----:B------:R-:W-:Y:S01]  /*4cd90*/  STL [R1+0x6cc], R9 ;  /* 0x0006cc0901007387 */ /* 0x000fe20000100800 */
[----:B------:R-:W-:Y:S01]  /*4cda0*/  STL [R1+0x6b8], R8 ;  /* 0x0006b80801007387 */ /* 0x000fe20000100800 */
[----:B------:R-:W-:Y:S01]  /*4cdb0*/  F2FP.PACK_AB R4, R28, R4 ;  /* 0x000000041c04723e */ /* 0x000fe200000000ff */
[----:B------:R-:W-:-:S05]  /*4cdc0*/  FMUL R7, R0, R7 ;  /* 0x0000000700077220 */ /* 0x000fca0000400000 */
[----:B------:R-:W-:Y:S01]  /*4cdd0*/  STL [R1+0x6bc], R7 ;  /* 0x0006bc0701007387 */ /* 0x000fe20000100800 */
[----:B----4-:R-:W-:-:S05]  /*4cde0*/  FMUL R3, R0, R3 ;  /* 0x0000000300037220 */ /* 0x010fca0000400000 */
[----:B------:R1:W-:Y:S01]  /*4cdf0*/  STL [R1+0x6a8], R3 ;  /* 0x0006a80301007387 */ /* 0x0003e20000100800 */
[----:B--2---:R-:W-:-:S03]  /*4ce00*/  FMUL R0, R0, R2 ;  /* 0x0000000200007220 */ /* 0x004fc60000400000 */
[----:B------:R-:W-:Y:S01]  /*4ce10*/  STL [R1+0x198c], R5 ;  /* 0x00198c0501007387 */ /* 0x000fe20000100800 */
[----:B------:R-:W-:-:S03]  /*4ce20*/  F2FP.PACK_AB R2, R17, R18 ;  /* 0x000000121102723e */ /* 0x000fc600000000ff */
[----:B------:R2:W-:Y:S01]  /*4ce30*/  STL [R1+0x6ac], R0 ;  /* 0x0006ac0001007387 */ /* 0x0005e20000100800 */
[----:B-1----:R-:W-:Y:S01]  /*4ce40*/  F2FP.PACK_AB R3, R15, R16 ;  /* 0x000000100f03723e */ /* 0x002fe200000000ff */
[----:B------:R-:W4:Y:S02]  /*4ce50*/  LDL.LU R28, [R1+0x7dc] ;  /* 0x0007dc00011c7983 */ /* 0x000f240000300800 */
[----:B------:R-:W-:Y:S02]  /*4ce60*/  STL [R1+0x1990], R4 ;  /* 0x0019900401007387 */ /* 0x000fe40000100800 */
[----:B------:R-:W-:Y:S01]  /*4ce70*/  STL [R1+0x1994], R3 ;  /* 0x0019940301007387 */ /* 0x000fe20000100800 */
[----:B--2---:R-:W-:-:S03]  /*4ce80*/  F2FP.PACK_AB R0, R19, R20 ;  /* 0x000000141300723e */ /* 0x004fc600000000ff */
[----:B------:R-:W-:Y:S04]  /*4ce90*/  STL [R1+0x1998], R2 ;  /* 0x0019980201007387 */ /* 0x000fe80000100800 */
[----:B------:R-:W1:Y:S04]  /*4cea0*/  LDS R3, [R21+0x40740] ;  /* 0x0407400015037984 */ /* 0x000e680000000800 */
[----:B------:R-:W-:Y:S01]  /*4ceb0*/  STL [R1+0x199c], R0 ;  /* 0x00199c0001007387 */ /* 0x000fe20000100800 */
[----:B------:R-:W2:Y:S04]  /*4cec0*/  LDS R2, [R21+0x40780] ;  /* 0x0407800015027984 */ /* 0x000ea80000000800 */
[----:B------:R-:W2:Y:S04]  /*4ced0*/  LDS R0, [R21+0x407c0] ;  /* 0x0407c00015007984 */ /* 0x000ea80000000800 */
[----:B------:R-:W-:Y:S01]  /*4cee0*/  STL [R1+0x14c0], R29 ;  /* 0x0014c01d01007387 */ /* 0x000fe20000100800 */
[----:B------:R-:W-:Y:S01]  /*4cef0*/  BAR.SYNC.DEFER_BLOCKING 0x0 ;  /* 0x0000000000007b1d */ /* 0x000fe20000010000 */
[----:B0-----:R-:W-:-:S05]  /*4cf00*/  FFMA R6, R29, R6, R12 ;  /* 0x000000061d067223 */ /* 0x001fca000000000c */
[----:B------:R-:W-:Y:S04]  /*4cf10*/  STL [R1+0xc64], R6 ;  /* 0x000c640601007387 */ /* 0x000fe80000100800 */
[----:B-1----:R-:W-:Y:S01]  /*4cf20*/  STL [R1+0xac0], R3 ;  /* 0x000ac00301007387 */ /* 0x002fe20000100800 */
[----:B--2---:R-:W-:Y:S02]  /*4cf30*/  STL [R1+0xabc], R2 ;  /* 0x000abc0201007387 */ /* 0x004fe40000100800 */
[----:B------:R0:W-:Y:S02]  /*4cf40*/  STL [R1+0x740], R0 ;  /* 0x0007400001007387 */ /* 0x0001e40000100800 */
[----:B0-----:R-:W2:Y:S04]  /*4cf50*/  LDL.LU R0, [R1+0x7d0] ;  /* 0x0007d00001007983 */ /* 0x001ea80000300800 */
[----:B--2---:R0:W-:Y:S04]  /*4cf60*/  STL [R1+0x19a0], R0 ;  /* 0x0019a00001007387 */ /* 0x0041e80000100800 */
[----:B0-----:R-:W2:Y:S04]  /*4cf70*/  LDL.LU R0, [R1+0x7d4] ;  /* 0x0007d40001007983 */ /* 0x001ea80000300800 */
[----:B---3--:R-:W-:Y:S01]  /*4cf80*/  STS.U16 [R23+0x40000], R22 ;  /* 0x0400001617007388 */ /* 0x008fe20000000400 */
[----:B------:R-:W-:Y:S02]  /*4cf90*/  STS.U16 [R23+0x40200], R24 ;  /* 0x0402001817007388 */ /* 0x000fe40000000400 */
[----:B------:R-:W-:Y:S02]  /*4cfa0*/  STS.U16 [R23+0x40400], R25 ;  /* 0x0404001917007388 */ /* 0x000fe40000000400 */
[----:B------:R-:W-:Y:S01]  /*4cfb0*/  STS.U16 [R23+0x40600], R26 ;  /* 0x0406001a17007388 */ /* 0x000fe20000000400 */
[----:B------:R-:W-:Y:S04]  /*4cfc0*/  STS.U16 [R23+0x40800], R27 ;  /* 0x0408001b17007388 */ /* 0x000fe80000000400 */
[----:B--2---:R0:W-:Y:S04]  /*4cfd0*/  STL [R1+0x19a4], R0 ;  /* 0x0019a40001007387 */ /* 0x0041e80000100800 */
[----:B0-----:R-:W2:Y:S01]  /*4cfe0*/  LDL.LU R0, [R1+0x7d8] ;  /* 0x0007d80001007983 */ /* 0x001ea20000300800 */
        /* <DEDUP_REMOVED lines=23> */
[----:B------:R-:W3:Y:S04]  /*4d160*/  LDL.LU R25, [R1+0x1c] ;  /* 0x00001c0001197983 */ /* 0x000ee80000300800 */
[----:B----4-:R0:W-:Y:S01]  /*4d170*/  STS.U16 [R23+0x40a00], R28 ;  /* 0x040a001c17007388 */ /* 0x0101e20000000400 */
[----:B------:R-:W3:Y:S03]  /*4d180*/  LDL.LU R26, [R1+0x18] ;  /* 0x00001800011a7983 */ /* 0x000ee60000300800 */
[----:B0-----:R-:W3:Y:S01]  /*4d190*/  LDL.LU R28, [R1+0x14] ;  /* 0x00001400011c7983 */ /* 0x001ee20000300800 */
[----:B------:R-:W3:Y:S03]  /*4d1a0*/  LDL.LU R29, [R1+0x10] ;  /* 0x00001000011d7983 */ /* 0x000ee60000300800 */
[----:B--2---:R0:W-:Y:S04]  /*4d1b0*/  STS.U16 [R23+0x40c00], R0 ;  /* 0x040c000017007388 */ /* 0x0041e80000000400 */
[----:B0-----:R-:W2:Y:S04]  /*4d1c0*/  LDL.LU R0, [R1+0x19a4] ;  /* 0x0019a40001007983 */ /* 0x001ea80000300800 */
[----:B--2---:R0:W-:Y:S04]  /*4d1d0*/  STS.U16 [R23+0x40e00], R0 ;  /* 0x040e000017007388 */ /* 0x0041e80000000400 */
[----:B0-----:R-:W2:Y:S04]  /*4d1e0*/  LDL.LU R0, [R1+0x19a0] ;  /* 0x0019a00001007983 */ /* 0x001ea80000300800 */
[----:B--2---:R0:W-:Y:S01]  /*4d1f0*/  STS.U16 [R23+0x41000], R0 ;  /* 0x0410000017007388 */ /* 0x0041e20000000400 */
[----:B---3--:R1:W-:Y:S02]  /*4d200*/  STS.U16 [R23+0x41200], R2 ;  /* 0x0412000217007388 */ /* 0x0083e40000000400 */
[----:B------:R2:W-:Y:S02]  /*4d210*/  STS.U16 [R23+0x41400], R3 ;  /* 0x0414000317007388 */ /* 0x0005e40000000400 */
[----:B------:R3:W-:Y:S01]  /*4d220*/  STS.U16 [R23+0x41600], R4 ;  /* 0x0416000417007388 */ /* 0x0007e20000000400 */
[----:B------:R3:W-:Y:S01]  /*4d230*/  STS.U16 [R23+0x41800], R5 ;  /* 0x0418000517007388 */ /* 0x0007e20000000400 */
[----:B------:R3:W-:Y:S03]  /*4d240*/  STS.U16 [R23+0x41a00], R6 ;  /* 0x041a000617007388 */ /* 0x0007e60000000400 */
[----:B0-----:R-:W4:Y:S01]  /*4d250*/  LDL.LU R0, [R1+0x199c] ;  /* 0x00199c0001007983 */ /* 0x001f220000300800 */
[----:B-1----:R-:W4:Y:S02]  /*4d260*/  LDL.LU R2, [R1+0x1998] ;  /* 0x0019980001027983 */ /* 0x002f240000300800 */
[----:B--2---:R-:W2:Y:S02]  /*4d270*/  LDL.LU R3, [R1+0x1994] ;  /* 0x0019940001037983 */ /* 0x004ea40000300800 */
[----:B---3--:R-:W3:Y:S01]  /*4d280*/  LDL.LU R4, [R1+0x1990] ;  /* 0x0019900001047983 */ /* 0x008ee20000300800 */
[----:B------:R-:W2:Y:S01]  /*4d290*/  LDL.LU R5, [R1+0x198c] ;  /* 0x00198c0001057983 */ /* 0x000ea20000300800 */
[----:B------:R-:W2:Y:S03]  /*4d2a0*/  LDL.LU R6, [R1+0x1988] ;  /* 0x0019880001067983 */ /* 0x000ea60000300800 */
[----:B------:R0:W-:Y:S01]  /*4d2b0*/  STS.U16 [R23+0x41c00], R7 ;  /* 0x041c000717007388 */ /* 0x0001e20000000400 */
[----:B------:R1:W-:Y:S02]  /*4d2c0*/  STS.U16 [R23+0x41e00], R8 ;  /* 0x041e000817007388 */ /* 0x0003e40000000400 */
[----:B------:R1:W-:Y:S01]  /*4d2d0*/  STS.U16 [R23+0x42000], R27 ;  /* 0x0420001b17007388 */ /* 0x0003e20000000400 */
[----:B0-----:R-:W2:Y:S01]  /*4d2e0*/  LDL.LU R7, [R1+0x1984] ;  /* 0x0019840001077983 */ /* 0x001ea20000300800 */
[----:B-1----:R-:W2:Y:S02]  /*4d2f0*/  LDL.LU R8, [R1+0x1980] ;  /* 0x0019800001087983 */ /* 0x002ea40000300800 */
[----:B------:R-:W2:Y:S02]  /*4d300*/  LDL R27, [R1+0x728] ;  /* 0x00072800011b7983 */ /* 0x000ea40000100800 */
[----:B------:R0:W-:Y:S01]  /*4d310*/  STS.U16 [R23+0x42200], R9 ;  /* 0x0422000917007388 */ /* 0x0001e20000000400 */
[----:B------:R1:W-:Y:S01]  /*4d320*/  STS.U16 [R23+0x42400], R10 ;  /* 0x0424000a17007388 */ /* 0x0003e20000000400 */
[----:B------:R1:W-:Y:S02]  /*4d330*/  STS.U16 [R23+0x42600], R11 ;  /* 0x0426000b17007388 */ /* 0x0003e40000000400 */
[----:B------:R1:W-:Y:S02]  /*4d340*/  STS.U16 [R23+0x42800], R12 ;  /* 0x0428000c17007388 */ /* 0x0003e40000000400 */
[----:B------:R1:W-:Y:S01]  /*4d350*/  STS.U16 [R23+0x42a00], R13 ;  /* 0x042a000d17007388 */ /* 0x0003e20000000400 */
[----:B------:R1:W-:Y:S04]  /*4d360*/  STS.U16 [R23+0x42c00], R14 ;  /* 0x042c000e17007388 */ /* 0x0003e80000000400 */
[----:B0-----:R-:W3:Y:S01]  /*4d370*/  LDL.LU R9, [R1+0x197c] ;  /* 0x00197c0001097983 */ /* 0x001ee20000300800 */
[----:B-1----:R-:W3:Y:S03]  /*4d380*/  LDL.LU R10, [R1+0x1978] ;  /* 0x00197800010a7983 */ /* 0x002ee60000300800 */
[----:B------:R-:W3:Y:S01]  /*4d390*/  LDL.LU R11, [R1+0x1974] ;  /* 0x00197400010b7983 */ /* 0x000ee20000300800 */
[----:B------:R-:W3:Y:S03]  /*4d3a0*/  LDL.LU R12, [R1+0x1970] ;  /* 0x00197000010c7983 */ /* 0x000ee60000300800 */
[----:B------:R-:W3:Y:S01]  /*4d3b0*/  LDL.LU R13, [R1+0x196c] ;  /* 0x00196c00010d7983 */ /* 0x000ee20000300800 */
[----:B------:R-:W3:Y:S03]  /*4d3c0*/  LDL.LU R14, [R1+0x1968] ;  /* 0x00196800010e7983 */ /* 0x000ee60000300800 */
[----:B------:R0:W-:Y:S01]  /*4d3d0*/  STS.U16 [R23+0x42e00], R15 ;  /* 0x042e000f17007388 */ /* 0x0001e20000000400 */
[----:B------:R1:W-:Y:S02]  /*4d3e0*/  STS.U16 [R23+0x43000], R16 ;  /* 0x0430001017007388 */ /* 0x0003e40000000400 */
[----:B------:R1:W-:Y:S02]  /*4d3f0*/  STS.U16 [R23+0x43200], R17 ;  /* 0x0432001117007388 */ /* 0x0003e40000000400 */
[----:B------:R1:W-:Y:S01]  /*4d400*/  STS.U16 [R23+0x43400], R18 ;  /* 0x0434001217007388 */ /* 0x0003e20000000400 */
[----:B------:R1:W-:Y:S01]  /*4d410*/  STS.U16 [R23+0x43600], R19 ;  /* 0x0436001317007388 */ /* 0x0003e20000000400 */
[----:B------:R1:W-:Y:S03]  /*4d420*/  STS.U16 [R23+0x43800], R20 ;  /* 0x0438001417007388 */ /* 0x0003e60000000400 */
        /* <DEDUP_REMOVED lines=8> */
[----:B------:R1:W-:Y:S01]  /*4d4b0*/  STS.U16 [R23+0x43e00], R24 ;  /* 0x043e001817007388 */ /* 0x0003e20000000400 */
[----:B0-----:R-:W3:Y:S01]  /*4d4c0*/  LDL.LU R21, [R1+0x194c] ;  /* 0x00194c0001157983 */ /* 0x001ee20000300800 */
[----:B-1----:R-:W3:Y:S02]  /*4d4d0*/  LDL.LU R22, [R1+0x1948] ;  /* 0x0019480001167983 */ /* 0x002ee40000300800 */
[----:B------:R-:W3:Y:S02]  /*4d4e0*/  LDL.LU R23, [R1+0x1944] ;  /* 0x0019440001177983 */ /* 0x000ee40000300800 */
[----:B------:R-:W3:Y:S01]  /*4d4f0*/  LDL.LU R24, [R1+0x1940] ;  /* 0x0019400001187983 */ /* 0x000ee20000300800 */
[----:B--2---:R0:W-:Y:S01]  /*4d500*/  STS [R27+0x44000], R25 ;  /* 0x044000191b007388 */ /* 0x0041e20000000800 */
[----:B------:R1:W-:Y:S02]  /*4d510*/  STS [R27+0x44100], R26 ;  /* 0x0441001a1b007388 */ /* 0x0003e40000000800 */
[----:B------:R2:W-:Y:S01]  /*4d520*/  STS [R27+0x44200], R28 ;  /* 0x0442001c1b007388 */ /* 0x0005e20000000800 */
[----:B0-----:R-:W3:Y:S01]  /*4d530*/  LDL.LU R25, [R1+0x193c] ;  /* 0x00193c0001197983 */ /* 0x001ee20000300800 */
[----:B-1----:R-:W3:Y:S02]  /*4d540*/  LDL.LU R26, [R1+0x1938] ;  /* 0x00193800011a7983 */ /* 0x002ee40000300800 */
[----:B--2---:R-:W2:Y:S02]  /*4d550*/  LDL.LU R28, [R1+0x1934] ;  /* 0x00193400011c7983 */ /* 0x004ea40000300800 */
[----:B------:R0:W-:Y:S02]  /*4d560*/  STS [R27+0x44300], R29 ;  /* 0x0443001d1b007388 */ /* 0x0001e40000000800 */
[----:B0-----:R-:W3:Y:S04]  /*4d570*/  LDL R29, [R1+0xbcc] ;  /* 0x000bcc00011d7983 */ /* 0x001ee80000100800 */
[----:B--2---:R0:W-:Y:S04]  /*4d580*/  STS [R27+0x44400], R28 ;  /* 0x0444001c1b007388 */ /* 0x0041e80000000800 */
[----:B0-----:R-:W2:Y:S01]  /*4d590*/  LDL.LU R27, [R1+0x1930] ;  /* 0x00193000011b7983 */ /* 0x001ea20000300800 */
[----:B------:R-:W2:Y:S03]  /*4d5a0*/  LDL R28, [R1+0x728] ;  /* 0x00072800011c7983 */ /* 0x000ea60000100800 */
[----:B--2---:R-:W-:Y:S01]  /*4d5b0*/  STS [R28+0x44500], R27 ;  /* 0x0445001b1c007388 */ /* 0x004fe20000000800 */
[----:B---3--:R-:W-:Y:S02]  /*4d5c0*/  STS [R28+0x44600], R26 ;  /* 0x0446001a1c007388 */ /* 0x008fe40000000800 */
[----:B------:R-:W-:Y:S02]  /*4d5d0*/  STS [R28+0x44700], R25 ;  /* 0x044700191c007388 */ /* 0x000fe40000000800 */
[----:B------:R-:W-:Y:S01]  /*4d5e0*/  STS [R28+0x44800], R24 ;  /* 0x044800181c007388 */ /* 0x000fe20000000800 */
[----:B------:R-:W-:Y:S01]  /*4d5f0*/  STS [R28+0x44900], R23 ;  /* 0x044900171c007388 */ /* 0x000fe20000000800 */
[----:B------:R-:W-:Y:S02]  /*4d600*/  STS [R28+0x44a00], R22 ;  /* 0x044a00161c007388 */ /* 0x000fe40000000800 */
        /* <DEDUP_REMOVED lines=19> */
[----:B----4-:R0:W-:Y:S03]  /*4d740*/  STS [R28+0x45e00], R2 ;  /* 0x045e00021c007388 */ /* 0x0101e60000000800 */
[----:B0-----:R-:W2:Y:S01]  /*4d750*/  LDL R2, [R1+0x800] ;  /* 0x0008000001027983 */ /* 0x001ea20000100800 */
[----:B------:R-:W-:Y:S02]  /*4d760*/  STS [R28+0x45f00], R0 ;  /* 0x045f00001c007388 */ /* 0x000fe40000000800 */
[----:B------:R-:W-:Y:S06]  /*4d770*/  BAR.SYNC.DEFER_BLOCKING 0x0 ;  /* 0x0000000000007b1d */ /* 0x000fec0000010000 */
[----:B------:R-:W-:Y:S04]  /*4d780*/  LDSM.16.M88.4 R12, [R29+0x41000] ;  /* 0x041000001d0c783b */ /* 0x000fe80000000200 */
[----:B------:R-:W-:Y:S04]  /*4d790*/  LDSM.16.M88.4 R8, [R29+0x42000] ;  /* 0x042000001d08783b */ /* 0x000fe80000000200 */
[----:B------:R-:W-:Y:S04]  /*4d7a0*/  LDSM.16.M88.4 R4, [R29+0x43000] ;  /* 0x043000001d04783b */ /* 0x000fe80000000200 */
[----:B------:R-:W-:Y:S04]  /*4d7b0*/  LDSM.16.M88.4 R16, [R29+0x40000] ;  /* 0x040000001d10783b */ /* 0x000fe80000000200 */
[----:B--2---:R-:W0:Y:S04]  /*4d7c0*/  LDSM.16.M88.4 R20, [R2+0x44000] ;  /* 0x044000000214783b */ /* 0x004e280000000200 */
[----:B------:R-:W1:Y:S04]  /*4d7d0*/  LDSM.16.M88.4 R24, [R2+0x44200] ;  /* 0x044200000218783b */ /* 0x000e680000000200 */
[----:B0-----:R-:W-:Y:S01]  /*4d7e0*/  STL.64 [R1+0x1928], R22 ;  /* 0x0019281601007387 */ /* 0x001fe20000100a00 */
[----:B------:R-:W-:Y:S02]  /*4d7f0*/  STL.64 [R1+0x1920], R20 ;  /* 0x0019201401007387 */ /* 0x000fe40000100a00 */
[----:B------:R-:W-:Y:S02]  /*4d800*/  STL.64 [R1+0x1908], R14 ;  /* 0x0019080e01007387 */ /* 0x000fe40000100a00 */
[----:B------:R0:W-:Y:S01]  /*4d810*/  STL.64 [R1+0x1900], R12 ;  /* 0x0019000c01007387 */ /* 0x0001e20000100a00 */
[----:B------:R-:W2:Y:S04]  /*4d820*/  LDSM.16.M88.4 R20, [R2+0x44400] ;  /* 0x044400000214783b */ /* 0x000ea80000000200 */
        /* <DEDUP_REMOVED lines=21> */
[----:B------:R-:W2:Y:S02]  /*4d980*/  LDL.LU R7, [R1+0x68c] ;  /* 0x00068c0001077983 */ /* 0x000ea40000300800 */
[----:B--2---:R-:W-:Y:S01]  /*4d990*/  STL.64 [R1+0x18e8], R6 ;  /* 0x0018e80601007387 */ /* 0x004fe20000100a00 */
[----:B------:R0:W-:Y:S03]  /*4d9a0*/  STL.64 [R1+0x18e0], R4 ;  /* 0x0018e00401007387 */ /* 0x0001e60000100a00 */
[----:B0-----:R-:W2:Y:S01]  /*4d9b0*/  LDL.LU R4, [R1] ;  /* 0x0000000001047983 */ /* 0x001ea20000300800 */
[----:B------:R-:W2:Y:S02]  /*4d9c0*/  LDL.LU R5, [R1+0x4] ;  /* 0x0000040001057983 */ /* 0x000ea40000300800 */
[----:B------:R-:W2:Y:S02]  /*4d9d0*/  LDL.LU R6, [R1+0x8] ;  /* 0x0000080001067983 */ /* 0x000ea40000300800 */
[----:B------:R-:W2:Y:S01]  /*4d9e0*/  LDL.LU R7, [R1+0xc] ;  /* 0x00000c0001077983 */ /* 0x000ea20000300800 */
[----:B-1----:R-:W-:Y:S01]  /*4d9f0*/  STL.64 [R1+0x18c8], R26 ;  /* 0x0018c81a01007387 */ /* 0x002fe20000100a00 */
[----:B------:R0:W-:Y:S03]  /*4da00*/  STL.64 [R1+0x18c0], R24 ;  /* 0x0018c01801007387 */ /* 0x0001e60000100a00 */
[----:B0-----:R-:W2:Y:S01]  /*4da10*/  LDL.LU R24, [R1+0x20] ;  /* 0x0000200001187983 */ /* 0x001ea20000300800 */
[----:B------:R-:W2:Y:S02]  /*4da20*/  LDL.LU R25, [R1+0x24] ;  /* 0x0000240001197983 */ /* 0x000ea40000300800 */
[----:B------:R-:W2:Y:S02]  /*4da30*/  LDL.LU R26, [R1+0x28] ;  /* 0x00002800011a7983 */ /* 0x000ea40000300800 */
[----:B------:R-:W2:Y:S01]  /*4da40*/  LDL.LU R27, [R1+0x2c] ;  /* 0x00002c00011b7983 */ /* 0x000ea20000300800 */
[----:B------:R-:W-:Y:S01]  /*4da50*/  STL.64 [R1+0x10], R20 ;  /* 0x0000101401007387 */ /* 0x000fe20000100a00 */
[----:B------:R0:W-:Y:S03]  /*4da60*/  STL.64 [R1+0x18], R22 ;  /* 0x0000181601007387 */ /* 0x0001e60000100a00 */
[----:B0-----:R-:W3:Y:S01]  /*4da70*/  LDL.LU.64 R22, [R1+0x1928] ;  /* 0x0019280001167983 */ /* 0x001ee20000300a00 */
[----:B------:R-:W3:Y:S02]  /*4da80*/  LDL.LU.64 R20, [R1+0x1920] ;  /* 0x0019200001147983 */ /* 0x000ee40000300a00 */
[C---:B---3--:R-:W-:Y:S11]  /*4da90*/  HMMA.16816.F32 R12, R20.reuse, R16, R12 ;  /* 0x00000010140c723c */ /* 0x048ff6000000180c */
[----:B------:R-:W-:Y:S11]  /*4daa0*/  @!UPT UIADD3 URZ, URZ, URZ, URZ ;  /* 0x0000003f3f3ff290 */ /* 0x000ff6000fffe03f */
[----:B------:R-:W-:Y:S01]  /*4dab0*/  @!UPT UIADD3 URZ, URZ, URZ, URZ ;  /* 0x0000003f3f3ff290 */ /* 0x000fe2000fffe03f */
        /* <DEDUP_REMOVED lines=9> */
[----:B0-----:R-:W2:Y:S01]  /*4db50*/  LDL.LU.64 R14, [R1+0x1908] ;  /* 0x00190800010e7983 */ /* 0x001ea20000300a00 */
[----:B------:R-:W4:Y:S02]  /*4db60*/  LDL.LU.64 R12, [R1+0x1900] ;  /* 0x00190000010c7983 */ /* 0x000f240000300a00 */
[C---:B----4-:R-:W-:Y:S11]  /*4db70*/  HMMA.16816.F32 R8, R20.reuse, R12, R8 ;  /* 0x0000000c1408723c */ /* 0x050ff60000001808 */
[----:B------:R-:W-:Y:S11]  /*4db80*/  @!UPT UIADD3 URZ, URZ, URZ, URZ ;  /* 0x0000003f3f3ff290 */ /* 0x000ff6000fffe03f */
[----:B------:R-:W-:Y:S01]  /*4db90*/  @!UPT UIADD3 URZ, URZ, URZ, URZ ;  /* 0x0000003f3f3ff290 */ /* 0x000fe2000fffe03f */
[----:B------:R-:W-:Y:S01]  /*4dba0*/  STL.64 [R1+0x840], R8 ;  /* 0x0008400801007387 */ /* 0x000fe20000100a00 */
[----:B------:R0:W-:Y:S03]  /*4dbb0*/  STL.64 [R1+0x848], R10 ;  /* 0x0008480a01007387 */ /* 0x0001e60000100a00 */
[----:B0-----:R-:W3:Y:S01]  /*4dbc0*/  LDL.LU.64 R10, [R1+0x18f8] ;  /* 0x0018f800010a7983 */ /* 0x001ee20000300a00 */
[----:B------:R-:W4:Y:S01]  /*4dbd0*/  LDL.LU.64 R8, [R1+0x18f0] ;  /* 0x0018f00001087983 */ /* 0x000f220000300a00 */
[C---:B--2---:R-:W-:Y:S01]  /*4dbe0*/  HMMA.16816.F32 R24, R20.reuse, R14, R24 ;  /* 0x0000000e1418723c */ /* 0x044fe20000001818 */
[----:B------:R-:W-:Y:S01]  /*4dbf0*/  STL.64 [R1+0x18a8], R14 ;  /* 0x0018a80e01007387 */ /* 0x000fe20000100a00 */
[----:B------:R0:W-:Y:S11]  /*4dc00*/  STL.64 [R1+0x18a0], R12 ;  /* 0x0018a00c01007387 */ /* 0x0001f60000100a00 */
[----:B------:R-:W-:Y:S10]  /*4dc10*/  @!UPT UIADD3 URZ, URZ, URZ, URZ ;  /* 0x0000003f3f3ff290 */ /* 0x000ff4000fffe03f */
[----:B------:R1:W-:Y:S01]  /*4dc20*/  STL.64 [R1+0x830], R24 ;  /* 0x0008301801007387 */ /* 0x0003e20000100a00 */
[----:B------:R2:W-:Y:S02]  /*4dc30*/  STL.64 [R1+0x838], R26 ;  /* 0x0008381a01007387 */ /* 0x0005e40000100a00 */
[----:B0-----:R-:W2:Y:S02]  /*4dc40*/  LDL.LU R12, [R1+0x670] ;  /* 0x00067000010c7983 */ /* 0x001ea40000300800 */
[----:B------:R-:W2:Y:S01]  /*4dc50*/  LDL.LU R13, [R1+0x674] ;  /* 0x00067400010d7983 */ /* 0x000ea20000300800 */
[----:B------:R-:W3:Y:S01]  /*4dc60*/  LDL.LU R14, [R1+0x678] ;  /* 0x00067800010e7983 */ /* 0x000ee20000300800 */
[----:B------:R-:W3:Y:S03]  /*4dc70*/  LDL.LU R15, [R1+0x67c] ;  /* 0x00067c00010f7983 */ /* 0x000ee60000300800 */
[----:B-1----:R-:W3:Y:S01]  /*4dc80*/  LDL.LU R24, [R1+0x120] ;  /* 0x0001200001187983 */ /* 0x002ee20000300800 */
[----:B----4-:R-:W-:Y:S11]  /*4dc90*/  HMMA.16816.F32 R4, R20, R8, R4 ;  /* 0x000000081404723c */ /* 0x010ff60000001804 */
[----:B------:R-:W-:Y:S11]  /*4dca0*/  @!UPT UIADD3 URZ, URZ, URZ, URZ ;  /* 0x0000003f3f3ff290 */ /* 0x000ff6000fffe03f */
[----:B------:R-:W-:Y:S01]  /*4dcb0*/  @!UPT UIADD3 URZ, URZ, URZ, URZ ;  /* 0x0000003f3f3ff290 */ /* 0x000fe2000fffe03f */
[----:B------:R-:W-:Y:S01]  /*4dcc0*/  STL.64 [R1+0x820], R4 ;  /* 0x0008200401007387 */ /* 0x000fe20000100a00 */
[----:B------:R-:W-:Y:S02]  /*4dcd0*/  STL.64 [R1+0x828], R6 ;  /* 0x0008280601007387 */ /* 0x000fe40000100a00 */
[----:B------:R-:W0:Y:S04]  /*4dce0*/  LDSM.16.M88.4 R4, [R2+0x44600] ;  /* 0x044600000204783b */ /* 0x000e280000000200 */
[----:B------:R-:W4:Y:S01]  /*4dcf0*/  LDL.LU R25, [R1+0x124] ;  /* 0x0001240001197983 */ /* 0x000f220000300800 */
[----:B--2---:R-:W4:Y:S01]  /*4dd00*/  LDL.LU R26, [R1+0x128] ;  /* 0x00012800011a7983 */ /* 0x004f220000300800 */
[----:B------:R-:W4:Y:S01]  /*4dd10*/  LDL.LU R27, [R1+0x12c] ;  /* 0x00012c00011b7983 */ /* 0x000f220000300800 */
[----:B0-----:R-:W-:-:S02]  /*4dd20*/  MOV R3, R6 ;  /* 0x0000000600037202 */ /* 0x001fc40000000f00 */
[----:B------:R-:W-:Y:S02]  /*4dd30*/  MOV R0, R7 ;  /* 0x0000000700007202 */ /* 0x000fe40000000f00 */
[----:B------:R-:W-:Y:S01]  /*4dd40*/  MOV R29, R4 ;  /* 0x00000004001d7202 */ /* 0x000fe20000000f00 */
[----:B------:R-:W-:Y:S01]  /*4dd50*/  IMAD.MOV.U32 R28, RZ, RZ, R5 ;  /* 0x000000ffff1c7224 */ /* 0x000fe200078e0005 */
[----:B------:R-:W3:Y:S01]  /*4dd60*/  LDL.LU.64 R6, [R1+0x18e8] ;  /* 0x0018e80001067983 */ /* 0x000ee20000300a00 */
[----:B------:R-:W3:Y:S02]  /*4dd70*/  LDL.LU.64 R4, [R1+0x18e0] ;  /* 0x0018e00001047983 */ /* 0x000ee40000300a00 */
[----:B------:R-:W-:Y:S01]  /*4dd80*/  STL [R1+0x1824], R3 ;  /* 0x0018240301007387 */ /* 0x000fe20000100800 */
[C---:B---3--:R-:W-:Y:S11]  /*4dd90*/  HMMA.16816.F32 R4, R20.reuse, R10, R4 ;  /* 0x0000000a1404723c */ /* 0x048ff60000001804 */
[----:B------:R-:W-:Y:S11]  /*4dda0*/  @!UPT UIADD3 URZ, URZ, URZ, URZ ;  /* 0x0000003f3f3ff290 */ /* 0x000ff6000fffe03f */
[----:B------:R-:W-:Y:S01]  /*4ddb0*/  @!UPT UIADD3 URZ, URZ, URZ, URZ ;  /* 0x0000003f3f3ff290 */ /* 0x000fe2000fffe03f */
[----:B------:R-:W-:Y:S01]  /*4ddc0*/  STL.64 [R1+0x680], R4 ;  /* 0x0006800401007387 */ /* 0x000fe20000100a00 */
[----:B------:R0:W-:Y:S03]  /*4ddd0*/  STL.64 [R1+0x688], R6 ;  /* 0x0006880601007387 */ /* 0x0001e60000100a00 */
[----:B0-----:R-:W4:Y:S01]  /*4dde0*/  LDL.LU.64 R6, [R1+0x18d8] ;  /* 0x0018d80001067983 */ /* 0x001f220000300a00 */
[----:B------:R-:W2:Y:S02]  /*4ddf0*/  LDL.LU.64 R4, [R1+0x18d0] ;  /* 0x0018d00001047983 */ /* 0x000ea40000300a00 */
[----:B------:R-:W-:Y:S02]  /*4de00*/  STL.64 [R1+0x1888], R10 ;  /* 0x0018880a01007387 */ /* 0x000fe40000100a00 */
[----:B------:R0:W-:Y:S02]  /*4de10*/  STL.64 [R1+0x1880], R8 ;  /* 0x0018800801007387 */ /* 0x0001e40000100a00 */
[----:B0-----:R-:W3:Y:S01]  /*4de20*/  LDL.LU R8, [R1+0xe0] ;  /* 0x0000e00001087983 */ /* 0x001ee20000300800 */
[C---:B--2---:R-:W-:Y:S11]  /*4de30*/  HMMA.16816.F32 R12, R20.reuse, R4, R12 ;  /* 0x00000004140c723c */ /* 0x044ff6000000180c */
[----:B------:R-:W-:Y:S11]  /*4de40*/  @!UPT UIADD3 URZ, URZ, URZ, URZ ;  /* 0x0000003f3f3ff290 */ /* 0x000ff6000fffe03f */
[----:B------:R-:W-:Y:S01]  /*4de50*/  @!UPT UIADD3 URZ, URZ, URZ, URZ ;  /* 0x0000003f3f3ff290 */ /* 0x000fe2000fffe03f */
[----:B------:R0:W-:Y:S01]  /*4de60*/  STL.64 [R1+0x670], R12 ;  /* 0x0006700c01007387 */ /* 0x0001e20000100a00 */
[----:B------:R1:W-:Y:S02]  /*4de70*/  STL.64 [R1+0x678], R14 ;  /* 0x0006780e01007387 */ /* 0x0003e40000100a00 */
[----:B------:R-:W3:Y:S02]  /*4de80*/  LDL.LU R9, [R1+0xe4] ;  /* 0x0000e40001097983 */ /* 0x000ee40000300800 */
[----:B------:R-:W2:Y:S01]  /*4de90*/  LDL.LU R10, [R1+0xe8] ;  /* 0x0000e800010a7983 */ /* 0x000ea20000300800 */
[----:B------:R-:W2:Y:S04]  /*4dea0*/  LDL.LU R11, [R1+0xec] ;  /* 0x0000ec00010b7983 */ /* 0x000ea80000300800 */
[----:B0-----:R-:W2:Y:S01]  /*4deb0*/  LDL.LU R12, [R1+0x100] ;  /* 0x00010000010c7983 */ /* 0x001ea20000300800 */
[----:B------:R-:W2:Y:S02]  /*4dec0*/  LDL.LU R13, [R1+0x104] ;  /* 0x00010400010d7983 */ /* 0x000ea40000300800 */
[----:B-1----:R-:W2:Y:S02]  /*4ded0*/  LDL.LU R14, [R1+0x108] ;  /* 0x00010800010e7983 */ /* 0x002ea40000300800 */
[----:B------:R-:W2:Y:S01]  /*4dee0*/  LDL.LU R15, [R1+0x10c] ;  /* 0x00010c00010f7983 */ /* 0x000ea20000300800 */
[----:B----4-:R-:W-:Y:S01]  /*4def0*/  HMMA.16816.F32 R20, R20, R6, R24 ;  /* 0x000000061414723c */ /* 0x010fe20000001818 */
[----:B--2---:R-:W-:Y:S01]  /*4df00*/  STL.64 [R1+0x18b8], R14 ;  /* 0x0018b80e01007387 */ /* 0x004fe20000100a00 */
[----:B------:R0:W-:Y:S03]  /*4df10*/  STL.64 [R1+0x18b0], R12 ;  /* 0x0018b00c01007387 */ /* 0x0001e60000100a00 */
[----:B0-----:R-:W2:Y:S01]  /*4df20*/  LDL.LU R12, [R1+0x110] ;  /* 0x00011000010c7983 */ /* 0x001ea20000300800 */
[----:B------:R-:W2:Y:S02]  /*4df30*/  LDL.LU R13, [R1+0x114] ;  /* 0x00011400010d7983 */ /* 0x000ea40000300800 */
[----:B------:R-:W2:Y:S02]  /*4df40*/  LDL.LU R14, [R1+0x118] ;  /* 0x00011800010e7983 */ /* 0x000ea40000300800 */
[----:B------:R-:W2:Y:S01]  /*4df50*/  LDL.LU R15, [R1+0x11c] ;  /* 0x00011c00010f7983 */ /* 0x000ea20000300800 */
[----:B------:R-:W-:Y:S01]  /*4df60*/  STL.64 [R1+0x1898], R10 ;  /* 0x0018980a01007387 */ /* 0x000fe20000100a00 */
[----:B---3--:R0:W-:Y:S03]  /*4df70*/  STL.64 [R1+0x1890], R8 ;  /* 0x0018900801007387 */ /* 0x0081e60000100a00 */
[----:B0-----:R-:W3:Y:S01]  /*4df80*/  LDL.LU R8, [R1+0xf0] ;  /* 0x0000f00001087983 */ /* 0x001ee20000300800 */
[----:B------:R-:W3:Y:S02]  /*4df90*/  LDL.LU R9, [R1+0xf4] ;  /* 0x0000f40001097983 */ /* 0x000ee40000300800 */
[----:B------:R-:W3:Y:S02]  /*4dfa0*/  LDL.LU R10, [R1+0xf8] ;  /* 0x0000f800010a7983 */ /* 0x000ee40000300800 */
[----:B------:R-:W3:Y:S01]  /*4dfb0*/  LDL.LU R11, [R1+0xfc] ;  /* 0x0000fc00010b7983 */ /* 0x000ee20000300800 */
[----:B------:R-:W2:Y:S01]  /*4dfc0*/  LDL.LU.64 R26, [R1+0x18c8] ;  /* 0x0018c800011a7983 */ /* 0x000ea20000300a00 */
[----:B------:R-:W2:Y:S02]  /*4dfd0*/  LDL.LU.64 R24, [R1+0x18c0] ;  /* 0x0018c00001187983 */ /* 0x000ea40000300a00 */
[----:B------:R-:W-:Y:S02]  /*4dfe0*/  STL.64 [R1+0x1868], R6 ;  /* 0x0018680601007387 */ /* 0x000fe40000100a00 */
[----:B------:R0:W-:Y:S01]  /*4dff0*/  STL.64 [R1+0x1860], R4 ;  /* 0x0018600401007387 */ /* 0x0001e20000100a00 */
[----:B------:R-:W-:Y:S01]  /*4e000*/  STL.64 [R1+0x7d0], R20 ;  /* 0x0007d01401007387 */ /* 0x000fe20000100a00 */
[----:B------:R-:W-:Y:S03]  /*4e010*/  STL.64 [R1+0x7d8], R22 ;  /* 0x0007d81601007387 */ /* 0x000fe60000100a00 */
[----:B0-----:R-:W4:Y:S01]  /*4e020*/  LDL.LU R4, [R1+0xc0] ;  /* 0x0000c00001047983 */ /* 0x001f220000300800 */
[----:B------:R-:W4:Y:S02]  /*4e030*/  LDL.LU R5, [R1+0xc4] ;  /* 0x0000c40001057983 */ /* 0x000f240000300800 */
[----:B------:R-:W2:Y:S02]  /*4e040*/  LDL.LU R6, [R1+0xc8] ;  /* 0x0000c80001067983 */ /* 0x000ea40000300800 */
[----:B------:R-:W2:Y:S02]  /*4e050*/  LDL.LU R7, [R1+0xcc] ;  /* 0x0000cc0001077983 */ /* 0x000ea40000300800 */
[----:B--2---:R-:W-:Y:S01]  /*4e060*/  STL.64 [R1+0x1878], R6 ;  /* 0x0018780601007387 */ /* 0x004fe20000100a00 */
[----:B----4-:R0:W-:Y:S03]  /*4e070*/  STL.64 [R1+0x1870], R4 ;  /* 0x0018700401007387 */ /* 0x0101e60000100a00 */
[----:B0-----:R-:W2:Y:S01]  /*4e080*/  LDL.LU R4, [R1+0xd0] ;  /* 0x0000d00001047983 */ /* 0x001ea20000300800 */
[----:B------:R-:W2:Y:S02]  /*4e090*/  LDL.LU R5, [R1+0xd4] ;  /* 0x0000d40001057983 */ /* 0x000ea40000300800 */
[----:B------:R-:W2:Y:S02]  /*4e0a0*/  LDL.LU R6, [R1+0xd8] ;  /* 0x0000d80001067983 */ /* 0x000ea40000300800 */
[----:B------:R-:W2:Y:S01]  /*4e0b0*/  LDL.LU R7, [R1+0xdc] ;  /* 0x0000dc0001077983 */ /* 0x000ea20000300800 */
[----:B------:R-:W4:Y:S01]  /*4e0c0*/  LDL.LU.64 R20, [R1+0x10] ;  /* 0x0000100001147983 */ /* 0x000f220000300a00 */
[----:B------:R-:W2:Y:S01]  /*4e0d0*/  LDL.LU.64 R22, [R1+0x18] ;  /* 0x0000180001167983 */ /* 0x000ea20000300a00 */
[C---:B------:R-:W-:Y:S02]  /*4e0e0*/  HMMA.16816.F32 R12, R24.reuse, R16, R12 ;  /* 0x00000010180c723c */ /* 0x040fe4000000180c */
[----:B--2---:R-:W-:Y:S01]  /*4e0f0*/  STL.64 [R1+0x1848], R22 ;  /* 0x0018481601007387 */ /* 0x004fe20000100a00 */
[----:B----4-:R0:W-:Y:S03]  /*4e100*/  STL.64 [R1+0x1840], R20 ;  /* 0x0018401401007387 */ /* 0x0101e60000100a00 */
[----:B0-----:R-:W2:Y:S01]  /*4e110*/  LDL.LU R20, [R1+0xa0] ;  /* 0x0000a00001147983 */ /* 0x001ea20000300800 */
[----:B------:R-:W2:Y:S02]  /*4e120*/  LDL.LU R21, [R1+0xa4] ;  /* 0x0000a40001157983 */ /* 0x000ea40000300800 */
[----:B------:R-:W4:Y:S02]  /*4e130*/  LDL.LU R22, [R1+0xa8] ;  /* 0x0000a80001167983 */ /* 0x000f240000300800 */
[----:B------:R-:W4:Y:S02]  /*4e140*/  LDL.LU R23, [R1+0xac] ;  /* 0x0000ac0001177983 */ /* 0x000f240000300800 */
[----:B----4-:R-:W-:Y:S01]  /*4e150*/  STL.64 [R1+0x1858], R22 ;  /* 0x0018581601007387 */ /* 0x010fe20000100a00 */
[----:B--2---:R0:W-:Y:S03]  /*4e160*/  STL.64 [R1+0x1850], R20 ;  /* 0x0018501401007387 */ /* 0x0041e60000100a00 */
[----:B0-----:R-:W2:Y:S01]  /*4e170*/  LDL.LU R20, [R1+0xb0] ;  /* 0x0000b00001147983 */ /* 0x001ea20000300800 */
[----:B------:R-:W2:Y:S02]  /*4e180*/  LDL.LU R21, [R1+0xb4] ;  /* 0x0000b40001157983 */ /* 0x000ea40000300800 */
[----:B------:R-:W2:Y:S02]  /*4e190*/  LDL.LU R22, [R1+0xb8] ;  /* 0x0000b80001167983 */ /* 0x000ea40000300800 */
[----:B------:R-:W2:Y:S01]  /*4e1a0*/  LDL.LU R23, [R1+0xbc] ;  /* 0x0000bc0001177983 */ /* 0x000ea20000300800 */
[----:B------:R-:W-:Y:S01]  /*4e1b0*/  STL.64 [R1+0x870], R12 ;  /* 0x0008700c01007387 */ /* 0x000fe20000100a00 */
[----:B------:R0:W-:Y:S03]  /*4e1c0*/  STL.64 [R1+0x878], R14 ;  /* 0x0008780e01007387 */ /* 0x0001e60000100a00 */
[----:B0-----:R-:W4:Y:S01]  /*4e1d0*/  LDL.LU.64 R14, [R1+0x18b8] ;  /* 0x0018b800010e7983 */ /* 0x001f220000300a00 */
[----:B------:R-:W4:Y:S02]  /*4e1e0*/  LDL.LU.64 R12, [R1+0x18b0] ;  /* 0x0018b000010c7983 */ /* 0x000f240000300a00 */
[C---:B----4-:R-:W-:Y:S11]  /*4e1f0*/  HMMA.16816.F32 R12, R24.reuse, R18, R12 ;  /* 0x00000012180c723c */ /* 0x050ff6000000180c */
[----:B------:R-:W-:Y:S11]  /*4e200*/  @!UPT UIADD3 URZ, URZ, URZ, URZ ;  /* 0x0000003f3f3ff290 */ /* 0x000ff6000fffe03f */
[----:B------:R-:W-:Y:S01]  /*4e210*/  @!UPT UIADD3 URZ, URZ, URZ, URZ ;  /* 0x0000003f3f3ff290 */ /* 0x000fe2000fffe03f */
[----:B------:R-:W-:Y:S01]  /*4e220*/  STL.64 [R1+0x8d0], R12 ;  /* 0x0008d00c01007387 */ /* 0x000fe20000100a00 */
[----:B------:R0:W-:Y:S03]  /*4e230*/  STL.64 [R1+0x8d8], R14 ;  /* 0x0008d80e01007387 */ /* 0x0001e60000100a00 */
[----:B0-----:R-:W4:Y:S01]  /*4e240*/  LDL.LU.64 R14, [R1+0x18a8] ;  /* 0x0018a800010e7983 */ /* 0x001f220000300a00 */
[----:B------:R-:W3:Y:S02]  /*4e250*/  LDL.LU.64 R12, [R1+0x18a0] ;  /* 0x0018a000010c7983 */ /* 0x000ee40000300a00 */
[C---:B---3--:R-:W-:Y:S11]  /*4e260*/  HMMA.16816.F32 R8, R24.reuse, R12, R8 ;  /* 0x0000000c1808723c */ /* 0x048ff60000001808 */
[----:B------:R-:W-:Y:S11]  /*4e270*/  @!UPT UIADD3 URZ, URZ, URZ, URZ ;  /* 0x0000003f3f3ff290 */ /* 0x000ff6000fffe03f */
[----:B------:R-:W-:Y:S01]  /*4e280*/  @!UPT UIADD3 URZ, URZ, URZ, URZ ;  /* 0x0000003f3f3ff290 */ /* 0x000fe2000fffe03f */
        /* <DEDUP_REMOVED lines=9> */
[----:B0-----:R-:W3:Y:S01]  /*4e320*/  LDL.LU.64 R10, [R1+0x1888] ;  /* 0x00188800010a7983 */ /* 0x001ee20000300a00 */
[----:B------:R-:W4:Y:S02]  /*4e330*/  LDL.LU.64 R8, [R1+0x1880] ;  /* 0x0018800001087983 */ /* 0x000f240000300a00 */
[C---:B----4-:R-:W-:Y:S11]  /*4e340*/  HMMA.16816.F32 R4, R24.reuse, R8, R4 ;  /* 0x000000081804723c */ /* 0x050ff60000001804 */
        /* <DEDUP_REMOVED lines=12> */
[----:B------:R-:W2:Y:S02]  /*4e410*/  LDL.LU.64 R4, [R1+0x1860] ;  /* 0x0018600001047983 */ /* 0x000ea40000300a00 */
[----:B------:R-:W-:Y:S02]  /*4e420*/  STL.64 [R1+0x1830], R10 ;  /* 0x0018300a01007387 */ /* 0x000fe40000100a00 */
[----:B------:R0:W-:Y:S02]  /*4e430*/  STL.64 [R1+0x1828], R8 ;  /* 0x0018280801007387 */ /* 0x0001e40000100a00 */
[----:B0-----:R-:W4:Y:S01]  /*4e440*/  LDL.LU R8, [R1+0x80] ;  /* 0x0000800001087983 */ /* 0x001f220000300800 */
[----:B------:R-:W4:Y:S02]  /*4e450*/  LDL.LU R9, [R1+0x84] ;  /* 0x0000840001097983 */ /* 0x000f240000300800 */
[----:B------:R-:W4:Y:S02]  /*4e460*/  LDL.LU R10, [R1+0x88] ;  /* 0x00008800010a7983 */ /* 0x000f240000300800 */
[----:B------:R-:W4:Y:S01]  /*4e470*/  LDL.LU R11, [R1+0x8c] ;  /* 0x00008c00010b7983 */ /* 0x000f220000300800 */
[C---:B--2---:R-:W-:Y:S11]  /*4e480*/  HMMA.16816.F32 R20, R24.reuse, R4, R20 ;  /* 0x000000041814723c */ /* 0x044ff60000001814 */
[----:B------:R-:W-:Y:S11]  /*4e490*/  @!UPT UIADD3 URZ, URZ, URZ, URZ ;  /* 0x0000003f3f3ff290 */ /* 0x000ff6000fffe03f */
[----:B------:R-:W-:Y:S01]  /*4e4a0*/  @!UPT UIADD3 URZ, URZ, URZ, URZ ;  /* 0x0000003f3f3ff290 */ /* 0x000fe2000fffe03f */
[----:B------:R-:W-:Y:S01]  /*4e4b0*/  STL.64 [R1+0x880], R20 ;  /* 0x0008801401007387 */ /* 0x000fe20000100a00 */
[----:B------:R0:W-:Y:S03]  /*4e4c0*/  STL.64 [R1+0x888], R22 ;  /* 0x0008881601007387 */ /* 0x0001e60000100a00 */
[----:B0-----:R-:W3:Y:S01]  /*4e4d0*/  LDL.LU.64 R22, [R1+0x1858] ;  /* 0x0018580001167983 */ /* 0x001ee20000300a00 */
[----:B------:R-:W3:Y:S02]  /*4e4e0*/  LDL.LU.64 R20, [R1+0x1850] ;  /* 0x0018500001147983 */ /* 0x000ee40000300a00 */
[----:B------:R-:W-:Y:S01]  /*4e4f0*/  STL [R1+0x1820], R5 ;  /* 0x0018200501007387 */ /* 0x000fe20000100800 */
[----:B---3--:R-:W-:Y:S01]  /*4e500*/  HMMA.16816.F32 R24, R24, R6, R20 ;  /* 0x000000061818723c */ /* 0x008fe20000001814 */
[----:B------:R-:W4:Y:S01]  /*4e510*/  LDL.LU.64 R22, [R1+0x1848] ;  /* 0x0018480001167983 */ /* 0x000f220000300a00 */
[----:B------:R-:W4:Y:S11]  /*4e520*/  LDL.LU.64 R20, [R1+0x1840] ;  /* 0x0018400001147983 */ /* 0x000f360000300a00 */
[----:B------:R-:W-:Y:S10]  /*4e530*/  @!UPT UIADD3 URZ, URZ, URZ, URZ ;  /* 0x0000003f3f3ff290 */ /* 0x000ff4000fffe03f */
[----:B------:R0:W-:Y:S01]  /*4e540*/  STL.64 [R1+0x860], R24 ;  /* 0x0008601801007387 */ /* 0x0001e20000100a00 */
[----:B------:R1:W-:Y:S03]  /*4e550*/  STL.64 [R1+0x868], R26 ;  /* 0x0008681a01007387 */ /* 0x0003e60000100a00 */
[----:B0-----:R-:W2:Y:S01]  /*4e560*/  LDL.LU R24, [R1+0x90] ;  /* 0x0000900001187983 */ /* 0x001ea20000300800 */
[----:B------:R-:W2:Y:S02]  /*4e570*/  LDL.LU R25, [R1+0x94] ;  /* 0x0000940001197983 */ /* 0x000ea40000300800 */
[----:B-1----:R-:W2:Y:S02]  /*4e580*/  LDL.LU R26, [R1+0x98] ;  /* 0x00009800011a7983 */ /* 0x002ea40000300800 */
[----:B------:R-:W2:Y:S01]  /*4e590*/  LDL.LU R27, [R1+0x9c] ;  /* 0x00009c00011b7983 */ /* 0x000ea20000300800 */
[----:B------:R-:W-:Y:S01]  /*4e5a0*/  STL [R1+0x181c], R6 ;  /* 0x00181c0601007387 */ /* 0x000fe20000100800 */
[----:B------:R-:W-:Y:S02]  /*4e5b0*/  STL [R1+0x1818], R7 ;  /* 0x0018180701007387 */ /* 0x000fe40000100800 */
[----:B------:R0:W-:Y:S01]  /*4e5c0*/  STL [R1+0x1838], R4 ;  /* 0x0018380401007387 */ /* 0x0001e20000100800 */
[----:B----4-:R-:W-:Y:S01]  /*4e5d0*/  HMMA.16816.F32 R8, R20, R18, R8 ;  /* 0x000000121408723c */ /* 0x010fe20000001808 */
[----:B0-----:R-:W-:Y:S01]  /*4e5e0*/  IMAD.MOV.U32 R4, RZ, RZ, R22 ;  /* 0x000000ffff047224 */ /* 0x001fe200078e0016 */
[----:B------:R-:W-:-:S02]  /*4e5f0*/  MOV R5, R21 ;  /* 0x0000001500057202 */ /* 0x000fc40000000f00 */
[----:B------:R-:W-:-:S04]  /*4e600*/  MOV R6, R20 ;  /* 0x0000001400067202 */ /* 0x000fc80000000f00 */
[----:B--2---:R-:W-:Y:S11]  /*4e610*/  HMMA.16816.F32 R24, R20, R16, R24 ;  /* 0x000000101418723c */ /* 0x004ff60000001818 */
[----:B------:R-:W-:Y:S11]  /*4e620*/  @!UPT UIADD3 URZ, URZ, URZ, URZ ;  /* 0x0000003f3f3ff290 */ /* 0x000ff6000fffe03f */
[----:B------:R-:W-:Y:S01]  /*4e630*/  @!UPT UIADD3 URZ, URZ, URZ, URZ ;  /* 0x0000003f3f3ff290 */ /* 0x000fe2000fffe03f */
[----:B------:R-:W-:Y:S01]  /*4e640*/  STL.64 [R1+0x8f0], R24 ;  /* 0x0008f01801007387 */ /* 0x000fe20000100a00 */
[----:B------:R-:W-:Y:S02]  /*4e650*/  STL.64 [R1+0x8f8], R26 ;  /* 0x0008f81a01007387 */ /* 0x000fe40000100a00 */
[----:B------:R0:W-:Y:S02]  /*4e660*/  STL.64 [R1+0x930], R8 ;  /* 0x0009300801007387 */ /* 0x0001e40000100a00 */
[----:B------:R1:W-:Y:S01]  /*4e670*/  STL.64 [R1+0x938], R10 ;  /* 0x0009380a01007387 */ /* 0x0003e20000100a00 */
[----:B------:R2:W-:Y:S01]  /*4e680*/  STL.64 [R1+0x17f0], R18 ;  /* 0x0017f01201007387 */ /* 0x0005e20000100a00 */
[----:B------:R3:W-:Y:S03]  /*4e690*/  STL.64 [R1+0x17e8], R16 ;  /* 0x0017e81001007387 */ /* 0x0007e60000100a00 */
[----:B0-----:R-:W4:Y:S01]  /*4e6a0*/  LDL.LU R8, [R1+0x60] ;  /* 0x0000600001087983 */ /* 0x001f220000300800 */
[----:B------:R-:W4:Y:S02]  /*4e6b0*/  LDL.LU R9, [R1+0x64] ;  /* 0x0000640001097983 */ /* 0x000f240000300800 */
[----:B-1----:R-:W4:Y:S01]  /*4e6c0*/  LDL.LU R10, [R1+0x68] ;  /* 0x00006800010a7983 */ /* 0x002f220000300800 */
[----:B--2---:R-:W-:Y:S01]  /*4e6d0*/  MOV R18, R4 ;  /* 0x0000000400127202 */ /* 0x004fe20000000f00 */
[----:B------:R-:W4:Y:S01]  /*4e6e0*/  LDL.LU R11, [R1+0x6c] ;  /* 0x00006c00010b7983 */ /* 0x000f220000300800 */
[----:B---3--:R-:W-:Y:S01]  /*4e6f0*/  MOV R17, R5 ;  /* 0x0000000500117202 */ /* 0x008fe20000000f00 */
[----:B------:R-:W2:Y:S01]  /*4e700*/  LDL.LU R4, [R1+0x70] ;  /* 0x0000700001047983 */ /* 0x000ea20000300800 */
[----:B------:R-:W-:Y:S01]  /*4e710*/  MOV R16, R6 ;  /* 0x0000000600107202 */ /* 0x000fe20000000f00 */
[----:B------:R-:W2:Y:S01]  /*4e720*/  LDL.LU R5, [R1+0x74] ;  /* 0x0000740001057983 */ /* 0x000ea20000300800 */
[----:B------:R-:W2:Y:S02]  /*4e730*/  LDL.LU R6, [R1+0x78] ;  /* 0x0000780001067983 */ /* 0x000ea40000300800 */
[----:B------:R-:W2:Y:S02]  /*4e740*/  LDL.LU R7, [R1+0x7c] ;  /* 0x00007c0001077983 */ /* 0x000ea40000300800 */
[----:B------:R-:W3:Y:S01]  /*4e750*/  LDL.LU R24, [R1+0x140] ;  /* 0x0001400001187983 */ /* 0x000ee20000300800 */
[----:B------:R-:W3:Y:S01]  /*4e760*/  LDL.LU R25, [R1+0x144] ;  /* 0x0001440001197983 */ /* 0x000ee20000300800 */
[----:B------:R-:W2:Y:S02]  /*4e770*/  LDL.LU R26, [R1+0x148] ;  /* 0x00014800011a7983 */ /* 0x000ea40000300800 */
[----:B------:R-:W2:Y:S02]  /*4e780*/  LDL.LU R27, [R1+0x14c] ;  /* 0x00014c00011b7983 */ /* 0x000ea40000300800 */
[----:B------:R-:W3:Y:S01]  /*4e790*/  LDL.LU R20, [R1+0x130] ;  /* 0x0001300001147983 */ /* 0x000ee20000300800 */
[----:B------:R-:W4:Y:S01]  /*4e7a0*/  LDL.LU R21, [R1+0x134] ;  /* 0x0001340001157983 */ /* 0x000f220000300800 */
[----:B------:R-:W-:Y:S01]  /*4e7b0*/  MOV R3, R23 ;  /* 0x0000001700037202 */ /* 0x000fe20000000f00 */
[----:B------:R-:W4:Y:S02]  /*4e7c0*/  LDL.LU R22, [R1+0x138] ;  /* 0x0001380001167983 */ /* 0x000f240000300800 */
[----:B------:R-:W4:Y:S01]  /*4e7d0*/  LDL.LU R23, [R1+0x13c] ;  /* 0x00013c0001177983 */ /* 0x000f220000300800 */
        /* <DEDUP_REMOVED lines=12> */
[----:B------:R-:W-:-:S07]  /*4e8a0*/  IMAD.MOV.U32 R19, RZ, RZ, R3 ;  /* 0x000000ffff137224 */ /* 0x000fce00078e0003 */
[C---:B------:R-:W-:Y:S08]  /*4e8b0*/  HMMA.16816.F32 R4, R16.reuse, R12, R4 ;  /* 0x0000000c1004723c */ /* 0x040ff00000001804 */
[----:B----4-:R-:W-:Y:S01]  /*4e8c0*/  HMMA.16816.F32 R8, R16, R14, R8 ;  /* 0x0000000e1008723c */ /* 0x010fe20000001808 */
        /* <DEDUP_REMOVED lines=12> */
[----:B------:R0:W-:Y:S01]  /*4e990*/  STL.64 [R1+0x920], R4 ;  /* 0x0009200401007387 */ /* 0x0001e20000100a00 */
[----:B------:R-:W-:Y:S03]  /*4e9a0*/  STL.64 [R1+0x928], R6 ;  /* 0x0009280601007387 */ /* 0x000fe60000100a00 */
[----:B0-----:R-:W2:Y:S01]  /*4e9b0*/  LDL.LU R4, [R1+0x1838] ;  /* 0x0018380001047983 */ /* 0x001ea20000300800 */
[----:B------:R-:W-:Y:S02]  /*4e9c0*/  STL.64 [R1+0x910], R8 ;  /* 0x0009100801007387 */ /* 0x000fe40000100a00 */
[----:B------:R-:W-:Y:S02]  /*4e9d0*/  STL.64 [R1+0x918], R10 ;  /* 0x0009180a01007387 */ /* 0x000fe40000100a00 */
[----:B------:R-:W0:Y:S02]  /*4e9e0*/  LDSM.16.M88.4 R8, [R2+0x44800] ;  /* 0x044800000208783b */ /* 0x000e240000000200 */
[----:B0-----:R-:W-:-:S02]  /*4e9f0*/  MOV R6, R10 ;  /* 0x0000000a00067202 */ /* 0x001fc40000000f00 */
[----:B------:R-:W-:Y:S02]  /*4ea00*/  MOV R7, R11 ;  /* 0x0000000b00077202 */ /* 0x000fe40000000f00 */
[----:B------:R-:W-:Y:S02]  /*4ea10*/  MOV R3, R8 ;  /* 0x0000000800037202 */ /* 0x000fe40000000f00 */
[----:B------:R-:W-:Y:S01]  /*4ea20*/  MOV R5, R9 ;  /* 0x0000000900057202 */ /* 0x000fe20000000f00 */
[----:B------:R-:W3:Y:S01]  /*4ea30*/  LDL.LU.64 R10, [R1+0x1830] ;  /* 0x00183000010a7983 */ /* 0x000ee20000300a00 */
[----:B------:R-:W4:Y:S02]  /*4ea40*/  LDL.LU.64 R8, [R1+0x1828] ;  /* 0x0018280001087983 */ /* 0x000f240000300a00 */
[C---:B----4-:R-:W-:Y:S11]  /*4ea50*/  HMMA.16816.F32 R20, R16.reuse, R8, R20 ;  /* 0x000000081014723c */ /* 0x050ff60000001814 */
[----:B------:R-:W-:Y:S11]  /*4ea60*/  @!UPT UIADD3 URZ, URZ, URZ, URZ ;  /* 0x0000003f3f3ff290 */ /* 0x000ff6000fffe03f */
[----:B------:R-:W-:Y:S01]  /*4ea70*/  @!UPT UIADD3 URZ, URZ, URZ, URZ ;  /* 0x0000003f3f3ff290 */ /* 0x000fe2000fffe03f */
[----:B------:R-:W-:Y:S01]  /*4ea80*/  STL.64 [R1+0x900], R20 ;  /* 0x0009001401007387 */ /* 0x000fe20000100a00 */
[----:B------:R-:W-:Y:S02]  /*4ea90*/  STL.64 [R1+0x908], R22 ;  /* 0x0009081601007387 */ /* 0x000fe40000100a00 */
[----:B------:R-:W0:Y:S02]  /*4eaa0*/  LDSM.16.M88.4 R20, [R2+0x44a00] ;  /* 0x044a00000214783b */ /* 0x000e240000000200 */
[----:B0-----:R-:W-:Y:S02]  /*4eab0*/  STL.64 [R1+0x1700], R22 ;  /* 0x0017001601007387 */ /* 0x001fe40000100a00 */
[----:B------:R0:W-:Y:S02]  /*4eac0*/  STL.64 [R1+0x16f8], R20 ;  /* 0x0016f81401007387 */ /* 0x0001e40000100a00 */
[----:B0-----:R-:W3:Y:S01]  /*4ead0*/  LDL.LU R20, [R1+0x1b0] ;  /* 0x0001b00001147983 */ /* 0x001ee20000300800 */
[----:B------:R-:W3:Y:S02]  /*4eae0*/  LDL.LU R21, [R1+0x1b4] ;  /* 0x0001b40001157983 */ /* 0x000ee40000300800 */
[----:B------:R-:W3:Y:S02]  /*4eaf0*/  LDL.LU R22, [R1+0x1b8] ;  /* 0x0001b80001167983 */ /* 0x000ee40000300800 */
[----:B------:R-:W3:Y:S02]  /*4eb00*/  LDL.LU R23, [R1+0x1bc] ;  /* 0x0001bc0001177983 */ /* 0x000ee40000300800 */
[C---:B---3--:R-:W-:Y:S11]  /*4eb10*/  HMMA.16816.F32 R20, R16.reuse, R10, R20 ;  /* 0x0000000a1014723c */ /* 0x048ff60000001814 */
[----:B------:R-:W-:Y:S11]  /*4eb20*/  @!UPT UIADD3 URZ, URZ, URZ, URZ ;  /* 0x0000003f3f3ff290 */ /* 0x000ff6000fffe03f */
[----:B------:R-:W-:Y:S01]  /*4eb30*/  @!UPT UIADD3 URZ, URZ, URZ, URZ ;  /* 0x0000003f3f3ff290 */ /* 0x000fe2000fffe03f */
[----:B------:R0:W-:Y:S01]  /*4eb40*/  STL.64 [R1+0x1b0], R20 ;  /* 0x0001b01401007387 */ /* 0x0001e20000100a00 */
[----:B------:R1:W-:Y:S02]  /*4eb50*/  STL.64 [R1+0x1b8], R22 ;  /* 0x0001b81601007387 */ /* 0x0003e40000100a00 */
[----:B0-----:R-:W-:Y:S01]  /*4eb60*/  IMAD.MOV.U32 R20, RZ, RZ, R3 ;  /* 0x000000ffff147224 */ /* 0x001fe200078e0003 */
[----:B------:R-:W-:Y:S01]  /*4eb70*/  MOV R21, R5 ;  /* 0x0000000500157202 */ /* 0x000fe20000000f00 */
[----:B------:R-:W3:Y:S01]  /*4eb80*/  LDL.LU R3, [R1+0x1824] ;  /* 0x0018240001037983 */ /* 0x000ee20000300800 */
[----:B------:R-:W2:Y:S01]  /*4eb90*/  LDL.LU R5, [R1+0x1820] ;  /* 0x0018200001057983 */ /* 0x000ea20000300800 */
[----:B-1----:R-:W-:Y:S02]  /*4eba0*/  MOV R22, R6 ;  /* 0x0000000600167202 */ /* 0x002fe40000000f00 */
[----:B------:R-:W-:Y:S01]  /*4ebb0*/  MOV R23, R7 ;  /* 0x0000000700177202 */ /* 0x000fe20000000f00 */
[----:B------:R-:W4:Y:S01]  /*4ebc0*/  LDL.LU R6, [R1+0x181c] ;  /* 0x00181c0001067983 */ /* 0x000f220000300800 */
[----:B------:R-:W4:Y:S03]  /*4ebd0*/  LDL.LU R7, [R1+0x1818] ;  /* 0x0018180001077983 */ /* 0x000f260000300800 */
[----:B------:R-:W-:Y:S01]  /*4ebe0*/  STL.64 [R1+0x1790], R22 ;  /* 0x0017901601007387 */ /* 0x000fe20000100a00 */
[----:B------:R-:W-:Y:S01]  /*4ebf0*/  STL.64 [R1+0x1788], R20 ;  /* 0x0017881401007387 */ /* 0x000fe20000100a00 */
[C---:B--2---:R-:W-:Y:S11]  /*4ec00*/  HMMA.16816.F32 R24, R16.reuse, R4, R24 ;  /* 0x000000041018723c */ /* 0x044ff60000001818 */
[----:B------:R-:W-:Y:S11]  /*4ec10*/  @!UPT UIADD3 URZ, URZ, URZ, URZ ;  /* 0x0000003f3f3ff290 */ /* 0x000ff6000fffe03f */
[----:B------:R-:W-:Y:S01]  /*4ec20*/  @!UPT UIADD3 URZ, URZ, URZ, URZ ;  /* 0x0000003f3f3ff290 */ /* 0x000fe2000fffe03f */
[----:B------:R-:W-:Y:S01]  /*4ec30*/  STL.64 [R1+0x1a0], R24 ;  /* 0x0001a01801007387 */ /* 0x000fe20000100a00 */
[----:B------:R0:W-:Y:S03]  /*4ec40*/  STL.64 [R1+0x1a8], R26 ;  /* 0x0001a81a01007387 */ /* 0x0001e60000100a00 */
[----:B0-----:R-:W4:Y:S01]  /*4ec50*/  LDL.LU.64 R26, [R1+0x1810] ;  /* 0x00181000011a7983 */ /* 0x001f220000300a00 */
[----:B------:R-:W4:Y:S02]  /*4ec60*/  LDL.LU.64 R24, [R1+0x1808] ;  /* 0x0018080001187983 */ /* 0x000f240000300a00 */
[----:B----4-:R-:W-:Y:S01]  /*4ec70*/  HMMA.16816.F32 R16, R16, R6, R24 ;  /* 0x000000061010723c */ /* 0x010fe20000001818 */
[----:B------:R-:W2:Y:S01]  /*4ec80*/  LDL.LU.64 R26, [R1+0x1800] ;  /* 0x00180000011a7983 */ /* 0x000ea20000300a00 */
[----:B------:R-:W2:Y:S11]  /*4ec90*/  LDL.LU.64 R24, [R1+0x17f8] ;  /* 0x0017f80001187983 */ /* 0x000eb60000300a00 */
[----:B------:R-:W-:Y:S10]  /*4eca0*/  @!UPT UIADD3 URZ, URZ, URZ, URZ ;  /* 0x0000003f3f3ff290 */ /* 0x000ff4000fffe03f */
[----:B------:R-:W-:Y:S01]  /*4ecb0*/  STL.64 [R1+0x8e0], R16 ;  /* 0x0008e01001007387 */ /* 0x000fe20000100a00 */
[----:B------:R0:W-:Y:S03]  /*4ecc0*/  STL.64 [R1+0x8e8], R18 ;  /* 0x0008e81201007387 */ /* 0x0001e60000100a00 */
[----:B0-----:R-:W4:Y:S01]  /*4ecd0*/  LDL.LU.64 R18, [R1+0x17f0] ;  /* 0x0017f00001127983 */ /* 0x001f220000300a00 */
[----:B------:R-:W2:Y:S01]  /*4ece0*/  LDL.LU.64 R16, [R1+0x17e8] ;  /* 0x0017e80001107983 */ /* 0x000ea20000300a00 */
[----:B------:R-:W-:Y:S01]  /*4ecf0*/  MOV R20, R29 ;  /* 0x0000001d00147202 */ /* 0x000fe20000000f00 */
[----:B------:R-:W-:Y:S01]  /*4ed00*/  IMAD.MOV.U32 R21, RZ, RZ, R28 ;  /* 0x000000ffff157224 */ /* 0x000fe200078e001c */
[----:B---3--:R-:W-:Y:S02]  /*4ed10*/  MOV R22, R3 ;  /* 0x0000000300167202 */ /* 0x008fe40000000f00 */
[----:B------:R-:W-:Y:S01]  /*4ed20*/  MOV R23, R0 ;  /* 0x0000000000177202 */ /* 0x000fe20000000f00 */
[----:B------:R-:W-:Y:S01]  /*4ed30*/  STL.64 [R1+0x17c0], R6 ;  /* 0x0017c00601007387 */ /* 0x000fe20000100a00 */
[----:B------:R0:W-:Y:S03]  /*4ed40*/  STL.64 [R1+0x17b8], R4 ;  /* 0x0017b80401007387 */ /* 0x0001e60000100a00 */
[----:B0-----:R-:W3:Y:S01]  /*4ed50*/  LDL.LU R4, [R1+0x150] ;  /* 0x0001500001047983 */ /* 0x001ee20000300800 */
[----:B------:R-:W3:Y:S02]  /*4ed60*/  LDL.LU R5, [R1+0x154] ;  /* 0x0001540001057983 */ /* 0x000ee40000300800 */
[----:B------:R-:W3:Y:S02]  /*4ed70*/  LDL.LU R6, [R1+0x158] ;  /* 0x0001580001067983 */ /* 0x000ee40000300800 */
[----:B------:R-:W3:Y:S01]  /*4ed80*/  LDL.LU R7, [R1+0x15c] ;  /* 0x00015c0001077983 */ /* 0x000ee20000300800 */
[C---:B--2---:R-:W-:Y:S11]  /*4ed90*/  HMMA.16816.F32 R24, R20.reuse, R16, R24 ;  /* 0x000000101418723c */ /* 0x044ff60000001818 */
        /* <DEDUP_REMOVED lines=11> */
[----:B0-----:R-:W2:Y:S01]  /*4ee50*/  LDL.LU.64 R26, [R1+0x17d0] ;  /* 0x0017d000011a7983 */ /* 0x001ea20000300a00 */
[----:B------:R-:W2:Y:S02]  /*4ee60*/  LDL.LU.64 R24, [R1+0x17c8] ;  /* 0x0017c80001187983 */ /* 0x000ea40000300a00 */
[----:B------:R-:W-:Y:S02]  /*4ee70*/  STL.64 [R1+0x17a0], R18 ;  /* 0x0017a01201007387 */ /* 0x000fe40000100a00 */
[----:B------:R0:W-:Y:S02]  /*4ee80*/  STL.64 [R1+0x1798], R16 ;  /* 0x0017981001007387 */ /* 0x0001e40000100a00 */
[----:B0-----:R-:W4:Y:S01]  /*4ee90*/  LDL.LU R16, [R1+0x160] ;  /* 0x0001600001107983 */ /* 0x001f220000300800 */
[----:B------:R-:W4:Y:S02]  /*4eea0*/  LDL.LU R17, [R1+0x164] ;  /* 0x0001640001117983 */ /* 0x000f240000300800 */
[----:B------:R-:W4:Y:S02]  /*4eeb0*/  LDL.LU R18, [R1+0x168] ;  /* 0x0001680001127983 */ /* 0x000f240000300800 */
[----:B------:R-:W4:Y:S01]  /*4eec0*/  LDL.LU R19, [R1+0x16c] ;  /* 0x00016c0001137983 */ /* 0x000f220000300800 */
[C---:B---3--:R-:W-:Y:S01]  /*4eed0*/  HMMA.16816.F32 R4, R20.reuse, R14, R4 ;  /* 0x0000000e1404723c */ /* 0x048fe20000001804 */
[----:B------:R-:W-:Y:S07]  /*4eee0*/  STL.64 [R1+0x1770], R14 ;  /* 0x0017700e01007387 */ /* 0x000fee0000100a00 */
[C---:B----4-:R-:W-:Y:S11]  /*4eef0*/  HMMA.16816.F32 R16, R20.reuse, R12, R16 ;  /* 0x0000000c1410723c */ /* 0x050ff60000001810 */
[----:B------:R-:W-:Y:S11]  /*4ef00*/  @!UPT UIADD3 URZ, URZ, URZ, URZ ;  /* 0x0000003f3f3ff290 */ /* 0x000ff6000fffe03f */
[----:B------:R-:W-:Y:S01]  /*4ef10*/  @!UPT UIADD3 URZ, URZ, URZ, URZ ;  /* 0x0000003f3f3ff290 */ /* 0x000fe2000fffe03f */
[----:B------:R-:W-:Y:S01]  /*4ef20*/  STL.64 [R1+0x970], R16 ;  /* 0x0009701001007387 */ /* 0x000fe20000100a00 */
[----:B------:R-:W-:Y:S02]  /*4ef30*/  STL.64 [R1+0x978], R18 ;  /* 0x0009781201007387 */ /* 0x000fe40000100a00 */
[----:B------:R-:W-:Y:S02]  /*4ef40*/  STL.64 [R1+0x1768], R12 ;  /* 0x0017680c01007387 */ /* 0x000fe40000100a00 */
[----:B------:R-:W-:Y:S01]  /*4ef50*/  STL.64 [R1+0x960], R4 ;  /* 0x0009600401007387 */ /* 0x000fe20000100a00 */
[----:B------:R2:W-:Y:S02]  /*4ef60*/  STL.64 [R1+0x968], R6 ;  /* 0x0009680601007387 */ /* 0x0005e40000100a00 */
[C---:B--2---:R-:W-:Y:S02]  /*4ef70*/  HMMA.16816.F32 R4, R20.reuse, R8, R24 ;  /* 0x000000081404723c */ /* 0x044fe40000001818 */
[----:B------:R-:W0:Y:S04]  /*4ef80*/  LDSM.16.M88.4 R24, [R2+0x44c00] ;  /* 0x044c00000218783b */ /* 0x000e280000000200 */
[----:B0-----:R-:W-:Y:S11]  /*4ef90*/  STL.64 [R1+0x16b0], R26 ;  /* 0x0016b01a01007387 */ /* 0x001ff60000100a00 */
[----:B------:R-:W-:Y:S06]  /*4efa0*/  @!UPT UIADD3 URZ, URZ, URZ, URZ ;  /* 0x0000003f3f3ff290 */ /* 0x000fec000fffe03f */
[----:B------:R-:W-:Y:S02]  /*4efb0*/  STL.64 [R1+0x950], R4 ;  /* 0x0009500401007387 */ /* 0x000fe40000100a00 */
[----:B------:R-:W-:Y:S02]  /*4efc0*/  STL.64 [R1+0x958], R6 ;  /* 0x0009580601007387 */ /* 0x000fe40000100a00 */
        /* <DEDUP_REMOVED lines=23> */
[----:B------:R-:W4:Y:S01]  /*4f140*/  LDL.LU R12, [R1+0x280] ;  /* 0x00028000010c7983 */ /* 0x000f220000300800 */
[----:B------:R-:W4:Y:S02]  /*4f150*/  LDL.LU R13, [R1+0x284] ;  /* 0x00028400010d7983 */ /* 0x000f240000300800 */
[----:B------:R-:W2:Y:S02]  /*4f160*/  LDL.LU R14, [R1+0x288] ;  /* 0x00028800010e7983 */ /* 0x000ea40000300800 */
[----:B------:R-:W2:Y:S02]  /*4f170*/  LDL.LU R15, [R1+0x28c] ;  /* 0x00028c00010f7983 */ /* 0x000ea40000300800 */
[----:B--2---:R-:W-:Y:S01]  /*4f180*/  STL.64 [R1+0x1780], R14 ;  /* 0x0017800e01007387 */ /* 0x004fe20000100a00 */
[----:B----4-:R0:W-:Y:S03]  /*4f190*/  STL.64 [R1+0x1778], R12 ;  /* 0x0017780c01007387 */ /* 0x0101e60000100a00 */
[----:B0-----:R-:W2:Y:S01]  /*4f1a0*/  LDL.LU R12, [R1+0x290] ;  /* 0x00029000010c7983 */ /* 0x001ea20000300800 */
[----:B------:R-:W2:Y:S02]  /*4f1b0*/  LDL.LU R13, [R1+0x294] ;  /* 0x00029400010d7983 */ /* 0x000ea40000300800 */
[----:B------:R-:W4:Y:S02]  /*4f1c0*/  LDL.LU R14, [R1+0x298] ;  /* 0x00029800010e7983 */ /* 0x000f240000300800 */
[----:B------:R-:W4:Y:S02]  /*4f1d0*/  LDL.LU R15, [R1+0x29c] ;  /* 0x00029c00010f7983 */ /* 0x000f240000300800 */
[----:B----4-:R-:W-:Y:S01]  /*4f1e0*/  STL.64 [R1+0x17b0], R14 ;  /* 0x0017b00e01007387 */ /* 0x010fe20000100a00 */
[----:B--2---:R0:W-:Y:S02]  /*4f1f0*/  STL.64 [R1+0x17a8], R12 ;  /* 0x0017a80c01007387 */ /* 0x0041e40000100a00 */
[----:B------:R-:W2:Y:S02]  /*4f200*/  LDL.LU R16, [R1+0x2a0] ;  /* 0x0002a00001107983 */ /* 0x000ea40000300800 */
[----:B------:R-:W2:Y:S01]  /*4f210*/  LDL.LU R17, [R1+0x2a4] ;  /* 0x0002a40001117983 */ /* 0x000ea20000300800 */
[----:B------:R-:W2:Y:S01]  /*4f220*/  LDL.LU R18, [R1+0x2a8] ;  /* 0x0002a80001127983 */ /* 0x000ea20000300800 */
[----:B------:R-:W2:Y:S03]  /*4f230*/  LDL.LU R19, [R1+0x2ac] ;  /* 0x0002ac0001137983 */ /* 0x000ea60000300800 */
[----:B0-----:R-:W4:Y:S01]  /*4f240*/  LDL.LU R12, [R1+0x2b0] ;  /* 0x0002b000010c7983 */ /* 0x001f220000300800 */
[----:B------:R-:W4:Y:S02]  /*4f250*/  LDL.LU R13, [R1+0x2b4] ;  /* 0x0002b400010d7983 */ /* 0x000f240000300800 */
[----:B------:R-:W4:Y:S02]  /*4f260*/  LDL.LU R14, [R1+0x2b8] ;  /* 0x0002b800010e7983 */ /* 0x000f240000300800 */
[----:B------:R-:W4:Y:S01]  /*4f270*/  LDL.LU R15, [R1+0x2bc] ;  /* 0x0002bc00010f7983 */ /* 0x000f220000300800 */
[----:B------:R-:W2:Y:S01]  /*4f280*/  LDL.LU R4, [R1+0x1c0] ;  /* 0x0001c00001047983 */ /* 0x000ea20000300800 */
[----:B------:R-:W2:Y:S02]  /*4f290*/  LDL.LU R5, [R1+0x1c4] ;  /* 0x0001c40001057983 */ /* 0x000ea40000300800 */
[----:B------:R-:W2:Y:S02]  /*4f2a0*/  LDL.LU R6, [R1+0x1c8] ;  /* 0x0001c80001067983 */ /* 0x000ea40000300800 */
[----:B------:R-:W2:Y:S01]  /*4f2b0*/  LDL.LU R7, [R1+0x1cc] ;  /* 0x0001cc0001077983 */ /* 0x000ea20000300800 */
[----:B---3--:R-:W-:Y:S01]  /*4f2c0*/  STL.64 [R1+0x1720], R26 ;  /* 0x0017201a01007387 */ /* 0x008fe20000100a00 */
        /* <DEDUP_REMOVED lines=17> */
[C---:B------:R-:W-:Y:S01]  /*4f3e0*/  HMMA.16816.F32 R4, R20.reuse, R10, R4 ;  /* 0x0000000a1404723c */ /* 0x040fe20000001804 */
        /* <DEDUP_REMOVED lines=11> */
[----:B------:R-:W2:Y:S02]  /*4f4a0*/  LDL.LU R27, [R1+0x27c] ;  /* 0x00027c00011b7983 */ /* 0x000ea40000300800 */
[----:B------:R-:W-:Y:S01]  /*4f4b0*/  STL.64 [R1+0x1c0], R4 ;  /* 0x0001c00401007387 */ /* 0x000fe20000100a00 */
[----:B------:R-:W-:Y:S02]  /*4f4c0*/  STL.64 [R1+0x1c8], R6 ;  /* 0x0001c80601007387 */ /* 0x000fe40000100a00 */
[----:B------:R-:W0:Y:S02]  /*4f4d0*/  LDSM.16.M88.4 R4, [R2+0x44e00] ;  /* 0x044e00000204783b */ /* 0x000e240000000200 */
[----:B0-----:R-:W-:Y:S02]  /*4f4e0*/  STL.64 [R1+0x10], R4 ;  /* 0x0000100401007387 */ /* 0x001fe40000100a00 */
[----:B------:R0:W-:Y:S02]  /*4f4f0*/  STL.64 [R1+0x18], R6 ;  /* 0x0000180601007387 */ /* 0x0001e40000100a00 */
[----:B0-----:R-:W3:Y:S01]  /*4f500*/  LDL.LU.64 R6, [R1+0x17c0] ;  /* 0x0017c00001067983 */ /* 0x001ee20000300a00 */
[----:B------:R-:W4:Y:S02]  /*4f510*/  LDL.LU.64 R4, [R1+0x17b8] ;  /* 0x0017b80001047983 */ /* 0x000f240000300a00 */
[C---:B----4-:R-:W-:Y:S08]  /*4f520*/  HMMA.16816.F32 R12, R20.reuse, R4, R12 ;  /* 0x00000004140c723c */ /* 0x050ff0000000180c */
[----:B---3--:R-:W-:Y:S11]  /*4f530*/  HMMA.16816.F32 R20, R20, R6, R16 ;  /* 0x000000061414723c */ /* 0x008ff60000001810 */
[----:B------:R-:W-:Y:S04]  /*4f540*/  @!UPT UIADD3 URZ, URZ, URZ, URZ ;  /* 0x0000003f3f3ff290 */ /* 0x000fe8000fffe03f */
[----:B------:R-:W-:Y:S01]  /*4f550*/  STL.64 [R1+0x2b0], R12 ;  /* 0x0002b00c01007387 */ /* 0x000fe20000100a00 */
[----:B------:R0:W-:Y:S03]  /*4f560*/  STL.64 [R1+0x2b8], R14 ;  /* 0x0002b80e01007387 */ /* 0x0001e60000100a00 */
[----:B0-----:R-:W3:Y:S01]  /*4f570*/  LDL.LU.64 R14, [R1+0x17b0] ;  /* 0x0017b000010e7983 */ /* 0x001ee20000300a00 */
[----:B------:R-:W3:Y:S02]  /*4f580*/  LDL.LU.64 R12, [R1+0x17a8] ;  /* 0x0017a800010c7983 */ /* 0x000ee40000300a00 */
[----:B------:R-:W4:Y:S02]  /*4f590*/  LDL.LU.64 R18, [R1+0x17a0] ;  /* 0x0017a00001127983 */ /* 0x000f240000300a00 */
[----:B------:R-:W3:Y:S01]  /*4f5a0*/  LDL.LU.64 R16, [R1+0x1798] ;  /* 0x0017980001107983 */ /* 0x000ee20000300a00 */
        /* <DEDUP_REMOVED lines=17> */
[----:B------:R-:W2:Y:S02]  /*4f6c0*/  LDL.LU.64 R12, [R1+0x1768] ;  /* 0x00176800010c7983 */ /* 0x000ea40000300a00 */
[C---:B--2---:R-:W-:Y:S11]  /*4f6d0*/  HMMA.16816.F32 R24, R20.reuse, R12, R24 ;  /* 0x0000000c1418723c */ /* 0x044ff60000001818 */
        /* <DEDUP_REMOVED lines=12> */
[----:B------:R-:W2:Y:S02]  /*4f7a0*/  LDL.LU.64 R24, [R1+0x1748] ;  /* 0x0017480001187983 */ /* 0x000ea40000300a00 */
[C---:B--2---:R-:W-:Y:S11]  /*4f7b0*/  HMMA.16816.F32 R24, R20.reuse, R8, R24 ;  /* 0x000000081418723c */ /* 0x044ff60000001818 */
        /* <DEDUP_REMOVED lines=20> */
[----:B--2---:R-:W-:Y:S01]  /*4f900*/  HMMA.16816.F32 R20, R20, R6, R24 ;  /* 0x000000061414723c */ /* 0x004fe20000001818 */
[----:B------:R-:W2:Y:S01]  /*4f910*/  LDL.LU.64 R26, [R1+0x1710] ;  /* 0x00171000011a7983 */ /* 0x000ea20000300a00 */
[----:B------:R-:W2:Y:S11]  /*4f920*/  LDL.LU.64 R24, [R1+0x1708] ;  /* 0x0017080001187983 */ /* 0x000eb60000300a00 */
[----:B------:R-:W-:Y:S10]  /*4f930*/  @!UPT UIADD3 URZ, URZ, URZ, URZ ;  /* 0x0000003f3f3ff290 */ /* 0x000ff4000fffe03f */
[----:B------:R-:W-:Y:S01]  /*4f940*/  STL.64 [R1+0x220], R20 ;  /* 0x0002201401007387 */ /* 0x000fe20000100a00 */
[----:B------:R0:W-:Y:S03]  /*4f950*/  STL.64 [R1+0x228], R22 ;  /* 0x0002281601007387 */ /* 0x0001e60000100a00 */
[----:B0-----:R-:W2:Y:S01]  /*4f960*/  LDL.LU.64 R22, [R1+0x1700] ;  /* 0x0017000001167983 */ /* 0x001ea20000300a00 */
[----:B------:R-:W2:Y:S02]  /*4f970*/  LDL.LU.64 R20, [R1+0x16f8] ;  /* 0x0016f80001147983 */ /* 0x000ea40000300a00 */
[----:B------:R-:W-:Y:S02]  /*4f980*/  STL.64 [R1+0x16d0], R6 ;  /* 0x0016d00601007387 */ /* 0x000fe40000100a00 */
[----:B------:R0:W-:Y:S02]  /*4f990*/  STL.64 [R1+0x16c8], R4 ;  /* 0x0016c80401007387 */ /* 0x0001e40000100a00 */
        /* <DEDUP_REMOVED lines=23> */
[----:B------:R-:W4:Y:S02]  /*4fb10*/  LDL.LU R19, [R1+0x1fc] ;  /* 0x0001fc0001137983 */ /* 0x000f240000300800 */
[C---:B----4-:R-:W-:Y:S11]  /*4fb20*/  HMMA.16816.F32 R16, R20.reuse, R12, R16 ;  /* 0x0000000c1410723c */ /* 0x050ff60000001810 */
[----:B------:R-:W-:Y:S11]  /*4fb30*/  @!UPT UIADD3 URZ, URZ, URZ, URZ ;  /* 0x0000003f3f3ff290 */ /* 0x000ff6000fffe03f */
[----:B------:R-:W-:Y:S01]  /*4fb40*/  @!UPT UIADD3 URZ, URZ, URZ, URZ ;  /* 0x0000003f3f3ff290 */ /* 0x000fe2000fffe03f */
[----:B------:R-:W-:Y:S01]  /*4fb50*/  STL.64 [R1+0x1f0], R16 ;  /* 0x0001f01001007387 */ /* 0x000fe20000100a00 */
[----:B------:R2:W-:Y:S02]  /*4fb60*/  STL.64 [R1+0x1f8], R18 ;  /* 0x0001f81201007387 */ /* 0x0005e40000100a00 */
[C---:B--2---:R-:W-:Y:S01]  /*4fb70*/  HMMA.16816.F32 R16, R20.reuse, R14, R24 ;  /* 0x0000000e1410723c */ /* 0x044fe20000001818 */
[----:B------:R-:W2:Y:S11]  /*4fb80*/  LDL.LU R24, [R1+0x380] ;  /* 0x0003800001187983 */ /* 0x000eb60000300800 */
[----:B------:R-:W-:Y:S11]  /*4fb90*/  @!UPT UIADD3 URZ, URZ, URZ, URZ ;  /* 0x0000003f3f3ff290 */ /* 0x000ff6000fffe03f */
[----:B------:R0:W-:Y:S01]  /*4fba0*/  STL.64 [R1+0x1e0], R16 ;  /* 0x0001e01001007387 */ /* 0x0001e20000100a00 */
[----:B------:R1:W-:Y:S02]  /*4fbb0*/  STL.64 [R1+0x1e8], R18 ;  /* 0x0001e81201007387 */ /* 0x0003e40000100a00 */
[----:B------:R-:W2:Y:S02]  /*4fbc0*/  LDL.LU R25, [R1+0x384] ;  /* 0x0003840001197983 */ /* 0x000ea40000300800 */
[----:B------:R-:W2:Y:S01]  /*4fbd0*/  LDL.LU R26, [R1+0x388] ;  /* 0x00038800011a7983 */ /* 0x000ea20000300800 */
[----:B------:R-:W2:Y:S04]  /*4fbe0*/  LDL.LU R27, [R1+0x38c] ;  /* 0x00038c00011b7983 */ /* 0x000ea80000300800 */
[----:B0-----:R-:W4:Y:S01]  /*4fbf0*/  LDL.LU R16, [R1+0x390] ;  /* 0x0003900001107983 */ /* 0x001f220000300800 */
[----:B------:R-:W4:Y:S02]  /*4fc00*/  LDL.LU R17, [R1+0x394] ;  /* 0x0003940001117983 */ /* 0x000f240000300800 */
[----:B-1----:R-:W4:Y:S02]  /*4fc10*/  LDL.LU R18, [R1+0x398] ;  /* 0x0003980001127983 */ /* 0x002f240000300800 */
[----:B------:R-:W4:Y:S01]  /*4fc20*/  LDL.LU R19, [R1+0x39c] ;  /* 0x00039c0001137983 */ /* 0x000f220000300800 */
[----:B------:R-:W-:Y:S01]  /*4fc30*/  STL.64 [R1+0x1690], R14 ;  /* 0x0016900e01007387 */ /* 0x000fe20000100a00 */
[----:B------:R0:W-:Y:S03]  /*4fc40*/  STL.64 [R1+0x1688], R12 ;  /* 0x0016880c01007387 */ /* 0x0001e60000100a00 */
[----:B0-----:R-:W2:Y:S01]  /*4fc50*/  LDL.LU R12, [R1+0x3a0] ;  /* 0x0003a000010c7983 */ /* 0x001ea20000300800 */
[----:B------:R-:W2:Y:S02]  /*4fc60*/  LDL.LU R13, [R1+0x3a4] ;  /* 0x0003a400010d7983 */ /* 0x000ea40000300800 */
[----:B------:R-:W2:Y:S02]  /*4fc70*/  LDL.LU R14, [R1+0x3a8] ;  /* 0x0003a800010e7983 */ /* 0x000ea40000300800 */
[----:B------:R-:W2:Y:S01]  /*4fc80*/  LDL.LU R15, [R1+0x3ac] ;  /* 0x0003ac00010f7983 */ /* 0x000ea20000300800 */
[----:B---3--:R-:W-:Y:S11]  /*4fc90*/  HMMA.16816.F32 R4, R20, R8, R4 ;  /* 0x000000081404723c */ /* 0x008ff60000001804 */
[----:B------:R-:W-:Y:S11]  /*4fca0*/  @!UPT UIADD3 URZ, URZ, URZ, URZ ;  /* 0x0000003f3f3ff290 */ /* 0x000ff6000fffe03f */
[----:B------:R-:W-:Y:S01]  /*4fcb0*/  @!UPT UIADD3 URZ, URZ, URZ, URZ ;  /* 0x0000003f3f3ff290 */ /* 0x000fe2000fffe03f */
[----:B------:R-:W-:Y:S01]  /*4fcc0*/  STL.64 [R1+0x1d0], R4 ;  /* 0x0001d00401007387 */ /* 0x000fe20000100a00 */
[----:B------:R-:W-:Y:S02]  /*4fcd0*/  STL.64 [R1+0x1d8], R6 ;  /* 0x0001d80601007387 */ /* 0x000fe40000100a00 */
[----:B------:R-:W0:Y:S04]  /*4fce0*/  LDSM.16.M88.4 R4, [R2+0x45000] ;  /* 0x045000000204783b */ /* 0x000e280000000200 */
[----:B0-----:R-:W-:Y:S01]  /*4fcf0*/  IMAD.MOV.U32 R3, RZ, RZ, R6 ;  /* 0x000000ffff037224 */ /* 0x001fe200078e0006 */
[----:B------:R-:W-:Y:S02]  /*4fd00*/  MOV R0, R7 ;  /* 0x0000000700007202 */ /* 0x000fe40000000f00 */
[----:B------:R-:W-:-:S02]  /*4fd10*/  MOV R29, R4 ;  /* 0x00000004001d7202 */ /* 0x000fc40000000f00 */
[----:B------:R-:W-:Y:S01]  /*4fd20*/  MOV R28, R5 ;  /* 0x00000005001c7202 */ /* 0x000fe20000000f00 */
[----:B------:R-:W3:Y:S01]  /*4fd30*/  LDL.LU.64 R6, [R1+0x16d0] ;  /* 0x0016d00001067983 */ /* 0x000ee20000300a00 */
[----:B------:R-:W4:Y:S01]  /*4fd40*/  LDL.LU.64 R4, [R1+0x16c8] ;  /* 0x0016c80001047983 */ /* 0x000f220000300a00 */
[C---:B--2---:R-:W-:Y:S11]  /*4fd50*/  HMMA.16816.F32 R12, R20.reuse, R10, R12 ;  /* 0x0000000a140c723c */ /* 0x044ff6000000180c */
[----:B------:R-:W-:Y:S11]  /*4fd60*/  @!UPT UIADD3 URZ, URZ, URZ, URZ ;  /* 0x0000003f3f3ff290 */ /* 0x000ff6000fffe03f */
[----:B------:R-:W-:Y:S01]  /*4fd70*/  @!UPT UIADD3 URZ, URZ, URZ, URZ ;  /* 0x0000003f3f3ff290 */ /* 0x000fe2000fffe03f */
        /* <DEDUP_REMOVED lines=18> */
[C---:B----4-:R-:W-:Y:S08]  /*4fea0*/  HMMA.16816.F32 R16, R20.reuse, R4, R16 ;  /* 0x000000041410723c */ /* 0x050ff00000001810 */
[----:B---3--:R-:W-:Y:S01]  /*4feb0*/  HMMA.16816.F32 R20, R20, R6, R24 ;  /* 0x000000061414723c */ /* 0x008fe20000001818 */
[----:B--2---:R-:W-:Y:S01]  /*4fec0*/  STL.64 [R1+0x1680], R10 ;  /* 0x0016800a01007387 */ /* 0x004fe20000100a00 */
[----:B------:R0:W-:Y:S03]  /*4fed0*/  STL.64 [R1+0x1678], R8 ;  /* 0x0016780801007387 */ /* 0x0001e60000100a00 */
[----:B0-----:R-:W2:Y:S01]  /*4fee0*/  LDL.LU R8, [R1+0x350] ;  /* 0x0003500001087983 */ /* 0x001ea20000300800 */
[----:B------:R-:W2:Y:S02]  /*4fef0*/  LDL.LU R9, [R1+0x354] ;  /* 0x0003540001097983 */ /* 0x000ea40000300800 */
[----:B------:R-:W2:Y:S02]  /*4ff00*/  LDL.LU R10, [R1+0x358] ;  /* 0x00035800010a7983 */ /* 0x000ea40000300800 */
[----:B------:R-:W2:Y:S05]  /*4ff10*/  LDL.LU R11, [R1+0x35c] ;  /* 0x00035c00010b7983 */ /* 0x000eaa0000300800 */
[----:B------:R-:W-:Y:S01]  /*4ff20*/  STL.64 [R1+0x390], R16 ;  /* 0x0003901001007387 */ /* 0x000fe20000100a00 */
[----:B------:R0:W-:Y:S03]  /*4ff30*/  STL.64 [R1+0x398], R18 ;  /* 0x0003981201007387 */ /* 0x0001e60000100a00 */
[----:B0-----:R-:W3:Y:S01]  /*4ff40*/  LDL.LU.64 R18, [R1+0x16c0] ;  /* 0x0016c00001127983 */ /* 0x001ee20000300a00 */
[----:B------:R-:W4:Y:S02]  /*4ff50*/  LDL.LU.64 R16, [R1+0x16b8] ;  /* 0x0016b80001107983 */ /* 0x000f240000300a00 */
[----:B------:R-:W4:Y:S02]  /*4ff60*/  LDL.LU.64 R26, [R1+0x16b0] ;  /* 0x0016b000011a7983 */ /* 0x000f240000300a00 */
[----:B------:R-:W4:Y:S01]  /*4ff70*/  LDL.LU.64 R24, [R1+0x16a8] ;  /* 0x0016a80001187983 */ /* 0x000f220000300a00 */
[----:B------:R-:W-:Y:S01]  /*4ff80*/  STL.64 [R1+0x1650], R6 ;  /* 0x0016500601007387 */ /* 0x000fe20000100a00 */
[----:B------:R0:W-:Y:S02]  /*4ff90*/  STL.64 [R1+0x1648], R4 ;  /* 0x0016480401007387 */ /* 0x0001e40000100a00 */
[----:B------:R-:W-:Y:S02]  /*4ffa0*/  STL.64 [R1+0x380], R20 ;  /* 0x0003801401007387 */ /* 0x000fe40000100a00 */
[----:B------:R-:W-:Y:S01]  /*4ffb0*/  STL.64 [R1+0x388], R22 ;  /* 0x0003881601007387 */ /* 0x000fe20000100a00 */
[----:B0-----:R-:W2:Y:S01]  /*4ffc0*/  LDL.LU R4, [R1+0x320] ;  /* 0x0003200001047983 */ /* 0x001ea20000300800 */
[----:B------:R-:W2:Y:S02]  /*4ffd0*/  LDL.LU R5, [R1+0x324] ;  /* 0x0003240001057983 */ /* 0x000ea40000300800 */
[----:B------:R-:W2:Y:S02]  /*4ffe0*/  LDL.LU R6, [R1+0x328] ;  /* 0x0003280001067983 */ /* 0x000ea40000300800 */
[----:B------:R-:W2:Y:S01]  /*4fff0*/  LDL.LU R7, [R1+0x32c] ;  /* 0x00032c0001077983 */ /* 0x000ea20000300800 */
[C---:B----4-:R-:W-:Y:S01]  /*50000*/  HMMA.16816.F32 R12, R24.reuse, R16, R12 ;  /* 0x00000010180c723c */ /* 0x050fe2000000180c */
[----:B--2---:R-:W-:Y:S01]  /*50010*/  STL.64 [R1+0x1660], R6 ;  /* 0x0016600601007387 */ /* 0x004fe20000100a00 */
[----:B------:R0:W-:Y:S03]  /*50020*/  STL.64 [R1+0x1658], R4 ;  /* 0x0016580401007387 */ /* 0x0001e60000100a00 */
[----:B0-----:R-:W2:Y:S01]  /*50030*/  LDL.LU R4, [R1+0x330] ;  /* 0x0003300001047983 */ /* 0x001ea20000300800 */
[----:B------:R-:W2:Y:S02]  /*50040*/  LDL.LU R5, [R1+0x334] ;  /* 0x0003340001057983 */ /* 0x000ea40000300800 */
[----:B------:R-:W2:Y:S02]  /*50050*/  LDL.LU R6, [R1+0x338] ;  /* 0x0003380001067983 */ /* 0x000ea40000300800 */
[----:B------:R-:W2:Y:S01]  /*50060*/  LDL.LU R7, [R1+0x33c] ;  /* 0x00033c0001077983 */ /* 0x000ea20000300800 */
[----:B------:R-:W4:Y:S01]  /*50070*/  LDL.LU R20, [R1+0x300] ;  /* 0x0003000001147983 */ /* 0x000f220000300800 */
[----:B------:R-:W4:Y:S02]  /*50080*/  LDL.LU R21, [R1+0x304] ;  /* 0x0003040001157983 */ /* 0x000f240000300800 */
[----:B------:R-:W4:Y:S02]  /*50090*/  LDL.LU R22, [R1+0x308] ;  /* 0x0003080001167983 */ /* 0x000f240000300800 */
[----:B------:R-:W4:Y:S07]  /*500a0*/  LDL.LU R23, [R1+0x30c] ;  /* 0x00030c0001177983 */ /* 0x000f2e0000300800 */
        /* <DEDUP_REMOVED lines=24> */
[----:B------:R-:W3:Y:S02]  /*50230*/  LDL.LU.64 R8, [R1+0x1668] ;  /* 0x0016680001087983 */ /* 0x000ee40000300a00 */
[----:B------:R-:W-:Y:S02]  /*50240*/  STL.64 [R1+0x1630], R14 ;  /* 0x0016300e01007387 */ /* 0x000fe40000100a00 */
[----:B------:R0:W-:Y:S02]  /*50250*/  STL.64 [R1+0x1628], R12 ;  /* 0x0016280c01007387 */ /* 0x0001e40000100a00 */
[----:B0-----:R-:W2:Y:S01]  /*50260*/  LDL.LU R12, [R1+0x310] ;  /* 0x00031000010c7983 */ /* 0x001ea20000300800 */
[----:B------:R-:W2:Y:S02]  /*50270*/  LDL.LU R13, [R1+0x314] ;  /* 0x00031400010d7983 */ /* 0x000ea40000300800 */
[----:B------:R-:W2:Y:S02]  /*50280*/  LDL.LU R14, [R1+0x318] ;  /* 0x00031800010e7983 */ /* 0x000ea40000300800 */
[----:B------:R-:W2:Y:S01]  /*50290*/  LDL.LU R15, [R1+0x31c] ;  /* 0x00031c00010f7983 */ /* 0x000ea20000300800 */
        /* <DEDUP_REMOVED lines=12> */
[----:B0-----:R-:W4:Y:S01]  /*50360*/  LDL.LU.64 R6, [R1+0x1650] ;  /* 0x0016500001067983 */ /* 0x001f220000300a00 */
[----:B------:R-:W2:Y:S02]  /*50370*/  LDL.LU.64 R4, [R1+0x1648] ;  /* 0x0016480001047983 */ /* 0x000ea40000300a00 */
[----:B------:R-:W-:Y:S02]  /*50380*/  STL.64 [R1+0x1620], R10 ;  /* 0x0016200a01007387 */ /* 0x000fe40000100a00 */
[----:B------:R4:W-:Y:S01]  /*50390*/  STL.64 [R1+0x1618], R8 ;  /* 0x0016180801007387 */ /* 0x0009e20000100a00 */
[C---:B--2---:R-:W-:Y:S08]  /*503a0*/  HMMA.16816.F32 R12, R24.reuse, R4, R12 ;  /* 0x00000004180c723c */ /* 0x044ff0000000180c */
[----:B----4-:R-:W-:Y:S01]  /*503b0*/  HMMA.16816.F32 R8, R24, R6, R20 ;  /* 0x000000061808723c */ /* 0x010fe20000001814 */
[----:B------:R-:W-:Y:S11]  /*503c0*/  STL.64 [R1+0x1600], R6 ;  /* 0x0016000601007387 */ /* 0x000ff60000100a00 */
[----:B------:R-:W-:Y:S03]  /*503d0*/  @!UPT UIADD3 URZ, URZ, URZ, URZ ;  /* 0x0000003f3f3ff290 */ /* 0x000fe6000fffe03f */
[----:B------:R-:W-:Y:S01]  /*503e0*/  STL.64 [R1+0x310], R12 ;  /* 0x0003100c01007387 */ /* 0x000fe20000100a00 */
[----:B------:R-:W-:Y:S02]  /*503f0*/  STL.64 [R1+0x318], R14 ;  /* 0x0003180e01007387 */ /* 0x000fe40000100a00 */
[----:B------:R-:W-:Y:S05]  /*50400*/  STL.64 [R1+0x15f8], R4 ;  /* 0x0015f80401007387 */ /* 0x000fea0000100a00 */
[----:B------:R-:W-:Y:S01]  /*50410*/  STL.64 [R1+0x300], R8 ;  /* 0x0003000801007387 */ /* 0x000fe20000100a00 */
[----:B------:R-:W-:Y:S01]  /*50420*/  STL.64 [R1+0x308], R10 ;  /* 0x0003080a01007387 */ /* 0x000fe20000100a00 */
[----:B------:R-:W2:Y:S02]  /*50430*/  LDL.LU R20, [R1+0x3c0] ;  /* 0x0003c00001147983 */ /* 0x000ea40000300800 */
[----:B------:R-:W2:Y:S02]  /*50440*/  LDL.LU R21, [R1+0x3c4] ;  /* 0x0003c40001157983 */ /* 0x000ea40000300800 */
[----:B------:R-:W3:Y:S01]  /*50450*/  LDL.LU R22, [R1+0x3c8] ;  /* 0x0003c80001167983 */ /* 0x000ee20000300800 */
[----:B------:R-:W3:Y:S04]  /*50460*/  LDL.LU R23, [R1+0x3cc] ;  /* 0x0003cc0001177983 */ /* 0x000ee80000300800 */
        /* <DEDUP_REMOVED lines=16> */
[----:B---3--:R-:W-:Y:S01]  /*50570*/  STL.64 [R1+0x15c0], R22 ;  /* 0x0015c01601007387 */ /* 0x008fe20000100a00 */
[----:B------:R0:W-:Y:S03]  /*50580*/  STL.64 [R1+0x15b8], R20 ;  /* 0x0015b81401007387 */ /* 0x0001e60000100a00 */
[----:B0-----:R-:W3:Y:S01]  /*50590*/  LDL.LU R20, [R1+0x400] ;  /* 0x0004000001147983 */ /* 0x001ee20000300800 */
[----:B------:R-:W3:Y:S02]  /*505a0*/  LDL.LU R21, [R1+0x404] ;  /* 0x0004040001157983 */ /* 0x000ee40000300800 */
[----:B------:R-:W4:Y:S02]  /*505b0*/  LDL.LU R22, [R1+0x408] ;  /* 0x0004080001167983 */ /* 0x000f240000300800 */
[----:B------:R-:W4:Y:S01]  /*505c0*/  LDL.LU R23, [R1+0x40c] ;  /* 0x00040c0001177983 */ /* 0x000f220000300800 */
        /* <DEDUP_REMOVED lines=18> */
[----:B----4-:R-:W-:Y:S01]  /*506f0*/  STL.64 [R1+0x15d0], R22 ;  /* 0x0015d01601007387 */ /* 0x010fe20000100a00 */
[----:B---3--:R0:W-:Y:S03]  /*50700*/  STL.64 [R1+0x15c8], R20 ;  /* 0x0015c81401007387 */ /* 0x0081e60000100a00 */
[----:B0-----:R-:W3:Y:S01]  /*50710*/  LDL.LU R20, [R1+0x10] ;  /* 0x0000100001147983 */ /* 0x001ee20000300800 */
[----:B------:R-:W3:Y:S02]  /*50720*/  LDL.LU R21, [R1+0x14] ;  /* 0x0000140001157983 */ /* 0x000ee40000300800 */
[----:B------:R-:W3:Y:S02]  /*50730*/  LDL.LU R22, [R1+0x18] ;  /* 0x0000180001167983 */ /* 0x000ee40000300800 */
[----:B------:R-:W3:Y:S02]  /*50740*/  LDL.LU R23, [R1+0x1c] ;  /* 0x00001c0001177983 */ /* 0x000ee40000300800 */
        /* <DEDUP_REMOVED lines=13> */
[----:B------:R-:W4:Y:S02]  /*50820*/  LDL.LU.64 R12, [R1+0x1628] ;  /* 0x00162800010c7983 */ /* 0x000f240000300a00 */
[----:B------:R-:W-:Y:S02]  /*50830*/  STL.64 [R1+0x15e0], R18 ;  /* 0x0015e01201007387 */ /* 0x000fe40000100a00 */
[----:B------:R0:W-:Y:S02]  /*50840*/  STL.64 [R1+0x15d8], R16 ;  /* 0x0015d81001007387 */ /* 0x0001e40000100a00 */
        /* <DEDUP_REMOVED lines=10> */
[----:B------:R-:W2:Y:S11]  /*508f0*/  LDL.LU R19, [R1+0x42c] ;  /* 0x00042c0001137983 */ /* 0x000eb60000300800 */
[----:B------:R-:W-:Y:S02]  /*50900*/  @!UPT UIADD3 URZ, URZ, URZ, URZ ;  /* 0x0000003f3f3ff290 */ /* 0x000fe4000fffe03f */
[----:B------:R-:W-:Y:S01]  /*50910*/  STL.64 [R1+0x2d0], R8 ;  /* 0x0002d00801007387 */ /* 0x000fe20000100a00 */
[----:B------:R0:W-:Y:S03]  /*50920*/  STL.64 [R1+0x2d8], R10 ;  /* 0x0002d80a01007387 */ /* 0x0001e60000100a00 */
[----:B0-----:R-:W4:Y:S01]  /*50930*/  LDL.LU.64 R10, [R1+0x1620] ;  /* 0x00162000010a7983 */ /* 0x001f220000300a00 */
[----:B------:R-:W2:Y:S01]  /*50940*/  LDL.LU.64 R8, [R1+0x1618] ;  /* 0x0016180001087983 */ /* 0x000ea20000300a00 */
[----:B---3--:R-:W-:Y:S11]  /*50950*/  HMMA.16816.F32 R24, R20, R14, R24 ;  /* 0x0000000e1418723c */ /* 0x008ff60000001818 */
[----:B------:R-:W-:Y:S11]  /*50960*/  @!UPT UIADD3 URZ, URZ, URZ, URZ ;  /* 0x0000003f3f3ff290 */ /* 0x000ff6000fffe03f */
[----:B------:R-:W-:Y:S01]  /*50970*/  @!UPT UIADD3 URZ, URZ, URZ, URZ ;  /* 0x0000003f3f3ff290 */ /* 0x000fe2000fffe03f */
[----:B------:R-:W-:Y:S01]  /*50980*/  STL.64 [R1+0x2c0], R24 ;  /* 0x0002c01801007387 */ /* 0x000fe20000100a00 */
[----:B------:R-:W-:Y:S02]  /*50990*/  STL.64 [R1+0x2c8], R26 ;  /* 0x0002c81a01007387 */ /* 0x000fe40000100a00 */
[----:B------:R-:W0:Y:S02]  /*509a0*/  LDSM.16.M88.4 R24, [R2+0x45200] ;  /* 0x045200000218783b */ /* 0x000e240000000200 */
[----:B0-----:R0:W-:Y:S02]  /*509b0*/  STL.64 [R1+0x1570], R26 ;  /* 0x0015701a01007387 */ /* 0x0011e40000100a00 */
[----:B------:R1:W-:Y:S01]  /*509c0*/  STL.64 [R1+0x1568], R24 ;  /* 0x0015681801007387 */ /* 0x0003e20000100a00 */
[----:B0-----:R-:W-:Y:S01]  /*509d0*/  MOV R26, R3 ;  /* 0x00000003001a7202 */ /* 0x001fe20000000f00 */
[----:B------:R-:W-:Y:S01]  /*509e0*/  IMAD.MOV.U32 R27, RZ, RZ, R0 ;  /* 0x000000ffff1b7224 */ /* 0x000fe200078e0000 */
[----:B-1----:R-:W-:-:S02]  /*509f0*/  MOV R24, R29 ;  /* 0x0000001d00187202 */ /* 0x002fc40000000f00 */
[----:B------:R-:W-:Y:S01]  /*50a00*/  MOV R25, R28 ;  /* 0x0000001c00197202 */ /* 0x000fe20000000f00 */
[C---:B--2---:R-:W-:Y:S11]  /*50a10*/  HMMA.16816.F32 R4, R20.reuse, R8, R4 ;  /* 0x000000081404723c */ /* 0x044ff60000001804 */
[----:B------:R-:W-:Y:S11]  /*50a20*/  @!UPT UIADD3 URZ, URZ, URZ, URZ ;  /* 0x0000003f3f3ff290 */ /* 0x000ff6000fffe03f */
[----:B------:R-:W-:Y:S01]  /*50a30*/  @!UPT UIADD3 URZ, URZ, URZ, URZ ;  /* 0x0000003f3f3ff290 */ /* 0x000fe2000fffe03f */
[----:B------:R-:W-:Y:S01]  /*50a40*/  STL.64 [R1+0x3b0], R4 ;  /* 0x0003b00401007387 */ /* 0x000fe20000100a00 */
[----:B------:R-:W-:Y:S02]  /*50a50*/  STL.64 [R1+0x3b8], R6 ;  /* 0x0003b80601007387 */ /* 0x000fe40000100a00 */
[----:B------:R-:W0:Y:S02]  /*50a60*/  LDSM.16.M88.4 R4, [R2+0x45400] ;  /* 0x045400000204783b */ /* 0x000e240000000200 */
[----:B0-----:R-:W-:Y:S02]  /*50a70*/  MOV R3, R6 ;  /* 0x0000000600037202 */ /* 0x001fe40000000f00 */
[----:B------:R-:W-:Y:S02]  /*50a80*/  MOV R0, R7 ;  /* 0x0000000700007202 */ /* 0x000fe40000000f00 */
[----:B------:R-:W-:Y:S02]  /*50a90*/  MOV R29, R4 ;  /* 0x00000004001d7202 */ /* 0x000fe40000000f00 */
[----:B------:R-:W-:Y:S01]  /*50aa0*/  MOV R28, R5 ;  /* 0x00000005001c7202 */ /* 0x000fe20000000f00 */
[----:B------:R-:W4:Y:S01]  /*50ab0*/  LDL.LU.64 R6, [R1+0x1610] ;  /* 0x0016100001067983 */ /* 0x000f220000300a00 */
[----:B------:R-:W4:Y:S02]  /*50ac0*/  LDL.LU.64 R4, [R1+0x1608] ;  /* 0x0016080001047983 */ /* 0x000f240000300a00 */
[C---:B----4-:R-:W-:Y:S11]  /*50ad0*/  HMMA.16816.F32 R4, R20.reuse, R10, R4 ;  /* 0x0000000a1404723c */ /* 0x050ff60000001804 */
[----:B------:R-:W-:Y:S11]  /*50ae0*/  @!UPT UIADD3 URZ, URZ, URZ, URZ ;  /* 0x0000003f3f3ff290 */ /* 0x000ff6000fffe03f */
[----:B------:R-:W-:Y:S01]  /*50af0*/  @!UPT UIADD3 URZ, URZ, URZ, URZ ;  /* 0x0000003f3f3ff290 */ /* 0x000fe2000fffe03f */
[----:B------:R-:W-:Y:S01]  /*50b00*/  STL.64 [R1+0x430], R4 ;  /* 0x0004300401007387 */ /* 0x000fe20000100a00 */
[----:B------:R0:W-:Y:S03]  /*50b10*/  STL.64 [R1+0x438], R6 ;  /* 0x0004380601007387 */ /* 0x0001e60000100a00 */
[----:B0-----:R-:W2:Y:S01]  /*50b20*/  LDL.LU.64 R6, [R1+0x1600] ;  /* 0x0016000001067983 */ /* 0x001ea20000300a00 */
        /* <DEDUP_REMOVED lines=10> */
[----:B------:R-:W3:Y:S11]  /*50bd0*/  LDL.LU.64 R16, [R1+0x15d8] ;  /* 0x0015d80001107983 */ /* 0x000ef60000300a00 */
[----:B------:R-:W-:Y:S10]  /*50be0*/  @!UPT UIADD3 URZ, URZ, URZ, URZ ;  /* 0x0000003f3f3ff290 */ /* 0x000ff4000fffe03f */
[----:B------:R-:W-:Y:S01]  /*50bf0*/  STL.64 [R1+0x410], R20 ;  /* 0x0004101401007387 */ /* 0x000fe20000100a00 */
[----:B------:R0:W-:Y:S03]  /*50c00*/  STL.64 [R1+0x418], R22 ;  /* 0x0004181601007387 */ /* 0x0001e60000100a00 */
[----:B0-----:R-:W3:Y:S01]  /*50c10*/  LDL.LU.64 R22, [R1+0x15d0] ;  /* 0x0015d00001167983 */ /* 0x001ee20000300a00 */
[----:B------:R-:W3:Y:S02]  /*50c20*/  LDL.LU.64 R20, [R1+0x15c8] ;  /* 0x0015c80001147983 */ /* 0x000ee40000300a00 */
[----:B------:R-:W-:Y:S02]  /*50c30*/  STL.64 [R1+0x15a0], R6 ;  /* 0x0015a00601007387 */ /* 0x000fe40000100a00 */
[----:B------:R0:W-:Y:S02]  /*50c40*/  STL.64 [R1+0x1598], R4 ;  /* 0x0015980401007387 */ /* 0x0001e40000100a00 */
[----:B0-----:R-:W4:Y:S01]  /*50c50*/  LDL.LU R4, [R1+0x3d0] ;  /* 0x0003d00001047983 */ /* 0x001f220000300800 */
[----:B------:R-:W4:Y:S02]  /*50c60*/  LDL.LU R5, [R1+0x3d4] ;  /* 0x0003d40001057983 */ /* 0x000f240000300800 */
[----:B------:R-:W4:Y:S02]  /*50c70*/  LDL.LU R6, [R1+0x3d8] ;  /* 0x0003d80001067983 */ /* 0x000f240000300800 */
[----:B------:R-:W4:Y:S01]  /*50c80*/  LDL.LU R7, [R1+0x3dc] ;  /* 0x0003dc0001077983 */ /* 0x000f220000300800 */
        /* <DEDUP_REMOVED lines=20> */
[C---:B----4-:R-:W-:Y:S01]  /*50dd0*/  HMMA.16816.F32 R4, R24.reuse, R14, R4 ;  /* 0x0000000e1804723c */ /* 0x050fe20000001804 */
[----:B------:R-:W-:Y:S07]  /*50de0*/  STL.64 [R1+0x1550], R14 ;  /* 0x0015500e01007387 */ /* 0x000fee0000100a00 */
[C---:B---3--:R-:W-:Y:S11]  /*50df0*/  HMMA.16816.F32 R16, R24.reuse, R12, R16 ;  /* 0x0000000c1810723c */ /* 0x048ff60000001810 */
[----:B------:R-:W-:Y:S11]  /*50e00*/  @!UPT UIADD3 URZ, URZ, URZ, URZ ;  /* 0x0000003f3f3ff290 */ /* 0x000ff6000fffe03f */
[----:B------:R-:W-:Y:S01]  /*50e10*/  @!UPT UIADD3 URZ, URZ, URZ, URZ ;  /* 0x0000003f3f3ff290 */ /* 0x000fe2000fffe03f */
[----:B------:R-:W-:Y:S01]  /*50e20*/  STL.64 [R1+0x3e0], R16 ;  /* 0x0003e01001007387 */ /* 0x000fe20000100a00 */
[----:B------:R-:W-:Y:S02]  /*50e30*/  STL.64 [R1+0x3e8], R18 ;  /* 0x0003e81201007387 */ /* 0x000fe40000100a00 */
[----:B------:R-:W-:Y:S02]  /*50e40*/  STL.64 [R1+0x1548], R12 ;  /* 0x0015480c01007387 */ /* 0x000fe40000100a00 */
[----:B------:R-:W-:Y:S01]  /*50e50*/  STL.64 [R1+0x3d0], R4 ;  /* 0x0003d00401007387 */ /* 0x000fe20000100a00 */
[----:B------:R2:W-:Y:S02]  /*50e60*/  STL.64 [R1+0x3d8], R6 ;  /* 0x0003d80601007387 */ /* 0x0005e40000100a00 */
[----:B--2---:R-:W-:Y:S02]  /*50e70*/  HMMA.16816.F32 R4, R24, R8, R20 ;  /* 0x000000081804723c */ /* 0x004fe40000001814 */
[----:B------:R-:W0:Y:S04]  /*50e80*/  LDSM.16.M88.4 R20, [R2+0x45600] ;  /* 0x045600000214783b */ /* 0x000e280000000200 */
[----:B0-----:R0:W-:Y:S11]  /*50e90*/  STL.64 [R1+0x1488], R22 ;  /* 0x0014881601007387 */ /* 0x0011f60000100a00 */
[----:B------:R-:W-:Y:S06]  /*50ea0*/  @!UPT UIADD3 URZ, URZ, URZ, URZ ;  /* 0x0000003f3f3ff290 */ /* 0x000fec000fffe03f */
[----:B------:R-:W-:Y:S02]  /*50eb0*/  STL.64 [R1+0x3c0], R4 ;  /* 0x0003c00401007387 */ /* 0x000fe40000100a00 */
[----:B------:R-:W-:Y:S02]  /*50ec0*/  STL.64 [R1+0x3c8], R6 ;  /* 0x0003c80601007387 */ /* 0x000fe40000100a00 */
[----:B------:R1:W-:Y:S01]  /*50ed0*/  STL.64 [R1+0x1480], R20 ;  /* 0x0014801401007387 */ /* 0x0003e20000100a00 */
[----:B0-----:R-:W-:Y:S02]  /*50ee0*/  MOV R22, R3 ;  /* 0x0000000300167202 */ /* 0x001fe40000000f00 */
[----:B------:R-:W-:Y:S01]  /*50ef0*/  MOV R23, R0 ;  /* 0x0000000000177202 */ /* 0x000fe20000000f00 */
[----:B-1----:R-:W-:Y:S01]  /*50f00*/  IMAD.MOV.U32 R20, RZ, RZ, R29 ;  /* 0x000000ffff147224 */ /* 0x002fe200078e001d */
[----:B------:R-:W-:-:S03]  /*50f10*/  MOV R21, R28 ;  /* 0x0000001c00157202 */ /* 0x000fc60000000f00 */
        /* <DEDUP_REMOVED lines=21> */
[----:B------:R-:W4:Y:S01]  /*51070*/  LDL.LU R15, [R1+0x51c] ;  /* 0x00051c00010f7983 */ /* 0x000f220000300800 */
[----:B------:R-:W2:Y:S01]  /*51080*/  LDL.LU R4, [R1+0x440] ;  /* 0x0004400001047983 */ /* 0x000ea20000300800 */
[----:B------:R-:W3:Y:S02]  /*51090*/  LDL.LU R5, [R1+0x444] ;  /* 0x0004440001057983 */ /* 0x000ee40000300800 */
[----:B------:R-:W3:Y:S02]  /*510a0*/  LDL.LU R6, [R1+0x448] ;  /* 0x0004480001067983 */ /* 0x000ee40000300800 */
[----:B------:R-:W3:Y:S01]  /*510b0*/  LDL.LU R7, [R1+0x44c] ;  /* 0x00044c0001077983 */ /* 0x000ee20000300800 */
        /* <DEDUP_REMOVED lines=21> */
[----:B------:R-:W3:Y:S01]  /*51210*/  LDL.LU R23, [R1+0x4dc] ;  /* 0x0004dc0001177983 */ /* 0x000ee20000300800 */
[----:B------:R-:W-:Y:S01]  /*51220*/  HMMA.16816.F32 R4, R24, R10, R4 ;  /* 0x0000000a1804723c */ /* 0x000fe20000001804 */
        /* <DEDUP_REMOVED lines=15> */
[----:B0-----:R-:W-:-:S02]  /*51320*/  MOV R3, R6 ;  /* 0x0000000600037202 */ /* 0x001fc40000000f00 */
[----:B------:R-:W-:Y:S02]  /*51330*/  MOV R0, R7 ;  /* 0x0000000700007202 */ /* 0x000fe40000000f00 */
[----:B------:R-:W-:Y:S01]  /*51340*/  MOV R29, R4 ;  /* 0x00000004001d7202 */ /* 0x000fe20000000f00 */
[----:B------:R-:W-:Y:S01]  /*51350*/  IMAD.MOV.U32 R28, RZ, RZ, R5 ;  /* 0x000000ffff1c7224 */ /* 0x000fe200078e0005 */
[----:B------:R-:W3:Y:S01]  /*51360*/  LDL.LU.64 R6, [R1+0x15a0] ;  /* 0x0015a00001067983 */ /* 0x000ee20000300a00 */
        /* <DEDUP_REMOVED lines=46> */
[----:B------:R-:W4:Y:S02]  /*51650*/  LDL.LU R14, [R1+0x488] ;  /* 0x00048800010e7983 */ /* 0x000f240000300800 */
[----:B------:R-:W4:Y:S01]  /*51660*/  LDL.LU R15, [R1+0x48c] ;  /* 0x00048c00010f7983 */ /* 0x000f220000300800 */
[C---:B--2---:R-:W-:Y:S01]  /*51670*/  HMMA.16816.F32 R20, R24.reuse, R8, R20 ;  /* 0x000000081814723c */ /* 0x044fe20000001814 */
[----:B----4-:R-:W-:Y:S01]  /*51680*/  STL.64 [R1+0x14e0], R14 ;  /* 0x0014e00e01007387 */ /* 0x010fe20000100a00 */
[----:B---3--:R0:W-:Y:S03]  /*51690*/  STL.64 [R1+0x14d8], R12 ;  /* 0x0014d80c01007387 */ /* 0x0081e60000100a00 */
[----:B0-----:R-:W2:Y:S01]  /*516a0*/  LDL.LU R12, [R1+0x490] ;  /* 0x00049000010c7983 */ /* 0x001ea20000300800 */
[----:B------:R-:W2:Y:S02]  /*516b0*/  LDL.LU R13, [R1+0x494] ;  /* 0x00049400010d7983 */ /* 0x000ea40000300800 */
[----:B------:R-:W2:Y:S02]  /*516c0*/  LDL.LU R14, [R1+0x498] ;  /* 0x00049800010e7983 */ /* 0x000ea40000300800 */
[----:B------:R-:W2:Y:S11]  /*516d0*/  LDL.LU R15, [R1+0x49c] ;  /* 0x00049c00010f7983 */ /* 0x000eb60000300800 */
[----:B------:R-:W-:Y:S02]  /*516e0*/  @!UPT UIADD3 URZ, URZ, URZ, URZ ;  /* 0x0000003f3f3ff290 */ /* 0x000fe4000fffe03f */
        /* <DEDUP_REMOVED lines=18> */
[----:B---3--:R-:W-:Y:S01]  /*51810*/  HMMA.16816.F32 R24, R24, R6, R20 ;  /* 0x000000061818723c */ /* 0x008fe20000001814 */
[----:B------:R-:W2:Y:S01]  /*51820*/  LDL.LU.64 R22, [R1+0x14f0] ;  /* 0x0014f00001167983 */ /* 0x000ea20000300a00 */
[----:B------:R-:W2:Y:S11]  /*51830*/  LDL.LU.64 R20, [R1+0x14e8] ;  /* 0x0014e80001147983 */ /* 0x000eb60000300a00 */
[----:B------:R-:W-:Y:S10]  /*51840*/  @!UPT UIADD3 URZ, URZ, URZ, URZ ;  /* 0x0000003f3f3ff290 */ /* 0x000ff4000fffe03f */
[----:B------:R0:W-:Y:S01]  /*51850*/  STL.64 [R1+0x4a0], R24 ;  /* 0x0004a01801007387 */ /* 0x0001e20000100a00 */
[----:B------:R1:W-:Y:S03]  /*51860*/  STL.64 [R1+0x4a8], R26 ;  /* 0x0004a81a01007387 */ /* 0x0003e60000100a00 */
[----:B0-----:R-:W3:Y:S01]  /*51870*/  LDL.LU R24, [R1+0x450] ;  /* 0x0004500001187983 */ /* 0x001ee20000300800 */
[----:B------:R-:W3:Y:S02]  /*51880*/  LDL.LU R25, [R1+0x454] ;  /* 0x0004540001197983 */ /* 0x000ee40000300800 */
[----:B-1----:R-:W3:Y:S02]  /*51890*/  LDL.LU R26, [R1+0x458] ;  /* 0x00045800011a7983 */ /* 0x002ee40000300800 */
[----:B------:R-:W3:Y:S01]  /*518a0*/  LDL.LU R27, [R1+0x45c] ;  /* 0x00045c00011b7983 */ /* 0x000ee20000300800 */
[----:B------:R-:W-:Y:S01]  /*518b0*/  STL.64 [R1+0x14b8], R6 ;  /* 0x0014b80601007387 */ /* 0x000fe20000100a00 */
[----:B------:R0:W-:Y:S03]  /*518c0*/  STL.64 [R1+0x14b0], R4 ;  /* 0x0014b00401007387 */ /* 0x0001e60000100a00 */
        /* <DEDUP_REMOVED lines=20> */
[----:B0-----:R-:W2:Y:S01]  /*51a10*/  LDL.LU R16, [R1+0x470] ;  /* 0x0004700001107983 */ /* 0x001ea20000300800 */
[----:B------:R-:W2:Y:S02]  /*51a20*/  LDL.LU R17, [R1+0x474] ;  /* 0x0004740001117983 */ /* 0x000ea40000300800 */
[----:B------:R-:W2:Y:S02]  /*51a30*/  LDL.LU R18, [R1+0x478] ;  /* 0x0004780001127983 */ /* 0x000ea40000300800 */
[----:B------:R-:W2:Y:S01]  /*51a40*/  LDL.LU R19, [R1+0x47c] ;  /* 0x00047c0001137983 */ /* 0x000ea20000300800 */
[C---:B----4-:R-:W-:Y:S08]  /*51a50*/  HMMA.16816.F32 R4, R20.reuse, R14, R4 ;  /* 0x0000000e1404723c */ /* 0x050ff00000001804 */
[C---:B--2---:R-:W-:Y:S01]  /*51a60*/  HMMA.16816.F32 R16, R20.reuse, R12, R16 ;  /* 0x0000000c1410723c */ /* 0x044fe20000001810 */
[----:B------:R-:W-:Y:S11]  /*51a70*/  STL.64 [R1+0x1468], R14 ;  /* 0x0014680e01007387 */ /* 0x000ff60000100a00 */
[----:B------:R-:W-:Y:S11]  /*51a80*/  @!UPT UIADD3 URZ, URZ, URZ, URZ ;  /* 0x0000003f3f3ff290 */ /* 0x000ff6000fffe03f */
[----:B------:R-:W-:Y:S01]  /*51a90*/  STL.64 [R1+0x470], R16 ;  /* 0x0004701001007387 */ /* 0x000fe20000100a00 */
[----:B------:R-:W-:Y:S02]  /*51aa0*/  STL.64 [R1+0x478], R18 ;  /* 0x0004781201007387 */ /* 0x000fe40000100a00 */
[----:B------:R-:W-:Y:S02]  /*51ab0*/  STL.64 [R1+0x1460], R12 ;  /* 0x0014600c01007387 */ /* 0x000fe40000100a00 */
[----:B------:R-:W-:Y:S01]  /*51ac0*/  STL.64 [R1+0x460], R4 ;  /* 0x0004600401007387 */ /* 0x000fe20000100a00 */
[----:B------:R3:W-:Y:S02]  /*51ad0*/  STL.64 [R1+0x468], R6 ;  /* 0x0004680601007387 */ /* 0x0007e40000100a00 */
[C---:B---3--:R-:W-:Y:S02]  /*51ae0*/  HMMA.16816.F32 R4, R20.reuse, R8, R24 ;  /* 0x000000081404723c */ /* 0x048fe40000001818 */
[----:B------:R-:W0:Y:S04]  /*51af0*/  LDSM.16.M88.4 R24, [R2+0x45a00] ;  /* 0x045a00000218783b */ /* 0x000e280000000200 */
[----:B0-----:R0:W-:Y:S11]  /*51b00*/  STL.64 [R1+0x13b8], R26 ;  /* 0x0013b81a01007387 */ /* 0x0011f60000100a00 */
[----:B------:R-:W-:Y:S06]  /*51b10*/  @!UPT UIADD3 URZ, URZ, URZ, URZ ;  /* 0x0000003f3f3ff290 */ /* 0x000fec000fffe03f */
[----:B------:R-:W-:Y:S02]  /*51b20*/  STL.64 [R1+0x450], R4 ;  /* 0x0004500401007387 */ /* 0x000fe40000100a00 */
[----:B------:R-:W-:Y:S02]  /*51b30*/  STL.64 [R1+0x458], R6 ;  /* 0x0004580601007387 */ /* 0x000fe40000100a00 */
[----:B------:R1:W-:Y:S02]  /*51b40*/  STL.64 [R1+0x13b0], R24 ;  /* 0x0013b01801007387 */ /* 0x0003e40000100a00 */
[----:B0-----:R-:W-:Y:S01]  /*51b50*/  IMAD.MOV.U32 R26, RZ, RZ, R3 ;  /* 0x000000ffff1a7224 */ /* 0x001fe200078e0003 */
[----:B------:R-:W-:Y:S02]  /*51b60*/  MOV R27, R0 ;  /* 0x00000000001b7202 */ /* 0x000fe40000000f00 */
[----:B-1----:R-:W-:Y:S02]  /*51b70*/  MOV R24, R29 ;  /* 0x0000001d00187202 */ /* 0x002fe40000000f00 */
[----:B------:R-:W-:Y:S01]  /*51b80*/  MOV R25, R28 ;  /* 0x0000001c00197202 */ /* 0x000fe20000000f00 */
[----:B------:R-:W2:Y:S01]  /*51b90*/  LDL.LU R29, [R1+0x14c0] ;  /* 0x0014c000011d7983 */ /* 0x000ea20000300800 */
[----:B------:R-:W-:Y:S03]  /*51ba0*/  STL.64 [R1+0x1408], R26 ;  /* 0x0014081a01007387 */ /* 0x000fe60000100a00 */
[----:B------:R0:W-:Y:S04]  /*51bb0*/  STL.64 [R1+0x1400], R24 ;  /* 0x0014001801007387 */ /* 0x0001e80000100a00 */
[----:B0-----:R-:W3:Y:S01]  /*51bc0*/  LDL.LU R24, [R1+0x5b0] ;  /* 0x0005b00001187983 */ /* 0x001ee20000300800 */
[----:B------:R-:W3:Y:S02]  /*51bd0*/  LDL.LU R25, [R1+0x5b4] ;  /* 0x0005b40001197983 */ /* 0x000ee40000300800 */
[----:B------:R-:W4:Y:S02]  /*51be0*/  LDL.LU R26, [R1+0x5b8] ;  /* 0x0005b800011a7983 */ /* 0x000f240000300800 */
[----:B------:R-:W4:Y:S01]  /*51bf0*/  LDL.LU R27, [R1+0x5bc] ;  /* 0x0005bc00011b7983 */ /* 0x000f220000300800 */
        /* <DEDUP_REMOVED lines=11> */
[----:B------:R0:W-:Y:S02]  /*51cb0*/  STL.64 [R1+0x14a0], R12 ;  /* 0x0014a00c01007387 */ /* 0x0001e40000100a00 */
[----:B------:R-:W2:Y:S02]  /*51cc0*/  LDL.LU R16, [R1+0x630] ;  /* 0x0006300001107983 */ /* 0x000ea40000300800 */
[----:B------:R-:W2:Y:S01]  /*51cd0*/  LDL.LU R17, [R1+0x634] ;  /* 0x0006340001117983 */ /* 0x000ea20000300800 */
[----:B------:R-:W2:Y:S01]  /*51ce0*/  LDL.LU R18, [R1+0x638] ;  /* 0x0006380001127983 */ /* 0x000ea20000300800 */
[----:B------:R-:W2:Y:S03]  /*51cf0*/  LDL.LU R19, [R1+0x63c] ;  /* 0x00063c0001137983 */ /* 0x000ea60000300800 */
[----:B0-----:R-:W2:Y:S01]  /*51d00*/  LDL.LU R12, [R1+0x640] ;  /* 0x00064000010c7983 */ /* 0x001ea20000300800 */
[----:B------:R-:W2:Y:S02]  /*51d10*/  LDL.LU R13, [R1+0x644] ;  /* 0x00064400010d7983 */ /* 0x000ea40000300800 */
[----:B------:R-:W2:Y:S02]  /*51d20*/  LDL.LU R14, [R1+0x648] ;  /* 0x00064800010e7983 */ /* 0x000ea40000300800 */
[----:B------:R-:W2:Y:S01]  /*51d30*/  LDL.LU R15, [R1+0x64c] ;  /* 0x00064c00010f7983 */ /* 0x000ea20000300800 */
[----:B------:R-:W2:Y:S01]  /*51d40*/  LDL.LU R4, [R1+0x650] ;  /* 0x0006500001047983 */ /* 0x000ea20000300800 */
[----:B------:R-:W2:Y:S02]  /*51d50*/  LDL.LU R5, [R1+0x654] ;  /* 0x0006540001057983 */ /* 0x000ea40000300800 */
[----:B------:R-:W2:Y:S02]  /*51d60*/  LDL.LU R6, [R1+0x658] ;  /* 0x0006580001067983 */ /* 0x000ea40000300800 */
[----:B------:R-:W2:Y:S01]  /*51d70*/  LDL.LU R7, [R1+0x65c] ;  /* 0x00065c0001077983 */ /* 0x000ea20000300800 */
        /* <DEDUP_REMOVED lines=32> */
[----:B------:R0:W-:Y:S03]  /*51f80*/  STL.64 [R1+0x658], R6 ;  /* 0x0006580601007387 */ /* 0x0001e60000100a00 */
        /* <DEDUP_REMOVED lines=111> */
[C---:B----4-:R-:W-:Y:S08]  /*52680*/  HMMA.16816.F32 R8, R24.reuse, R12, R8 ;  /* 0x0000000c1808723c */ /* 0x050ff00000001808 */
[C---:B---3--:R-:W-:Y:S11]  /*52690*/  HMMA.16816.F32 R20, R24.reuse, R14, R20 ;  /* 0x0000000e1814723c */ /* 0x048ff60000001814 */
[----:B------:R-:W-:Y:S04]  /*526a0*/  @!UPT UIADD3 URZ, URZ, URZ, URZ ;  /* 0x0000003f3f3ff290 */ /* 0x000fe8000fffe03f */
[----:B------:R-:W-:Y:S01]  /*526b0*/  STL.64 [R1+0x580], R8 ;  /* 0x0005800801007387 */ /* 0x000fe20000100a00 */
[----:B------:R0:W-:Y:S03]  /*526c0*/  STL.64 [R1+0x588], R10 ;  /* 0x0005880a01007387 */ /* 0x0001e60000100a00 */
[----:B0-----:R-:W2:Y:S01]  /*526d0*/  LDL.LU.64 R10, [R1+0x13d8] ;  /* 0x0013d800010a7983 */ /* 0x001ea20000300a00 */
[----:B------:R-:W3:Y:S03]  /*526e0*/  LDL.LU.64 R8, [R1+0x13d0] ;  /* 0x0013d00001087983 */ /* 0x000ee60000300a00 */
[----:B------:R0:W-:Y:S02]  /*526f0*/  STL.64 [R1+0x570], R20 ;  /* 0x0005701401007387 */ /* 0x0001e40000100a00 */
[----:B------:R1:W-:Y:S01]  /*52700*/  STL.64 [R1+0x578], R22 ;  /* 0x0005781601007387 */ /* 0x0003e20000100a00 */
[----:B0-----:R-:W4:Y:S01]  /*52710*/  LDL.LU R20, [R1+0x540] ;  /* 0x0005400001147983 */ /* 0x001f220000300800 */
[----:B------:R-:W4:Y:S02]  /*52720*/  LDL.LU R21, [R1+0x544] ;  /* 0x0005440001157983 */ /* 0x000f240000300800 */
[----:B-1----:R-:W4:Y:S02]  /*52730*/  LDL.LU R22, [R1+0x548] ;  /* 0x0005480001167983 */ /* 0x002f240000300800 */
[----:B------:R-:W4:Y:S01]  /*52740*/  LDL.LU R23, [R1+0x54c] ;  /* 0x00054c0001177983 */ /* 0x000f220000300800 */
[----:B------:R-:W-:Y:S01]  /*52750*/  STL.64 [R1+0x1398], R14 ;  /* 0x0013980e01007387 */ /* 0x000fe20000100a00 */
[----:B------:R0:W-:Y:S03]  /*52760*/  STL.64 [R1+0x1390], R12 ;  /* 0x0013900c01007387 */ /* 0x0001e60000100a00 */
        /* <DEDUP_REMOVED lines=8> */
[----:B------:R2:W-:Y:S02]  /*527f0*/  STL.64 [R1+0x568], R14 ;  /* 0x0005680e01007387 */ /* 0x0005e40000100a00 */
[C---:B--2---:R-:W-:Y:S01]  /*52800*/  HMMA.16816.F32 R12, R24.reuse, R10, R16 ;  /* 0x0000000a180c723c */ /* 0x044fe20000001810 */
[----:B------:R-:W-:Y:S01]  /*52810*/  STL.64 [R1+0x1378], R10 ;  /* 0x0013780a01007387 */ /* 0x000fe20000100a00 */
[----:B------:R0:W-:Y:S11]  /*52820*/  STL.64 [R1+0x1370], R8 ;  /* 0x0013700801007387 */ /* 0x0001f60000100a00 */
[----:B------:R-:W-:Y:S10]  /*52830*/  @!UPT UIADD3 URZ, URZ, URZ, URZ ;  /* 0x0000003f3f3ff290 */ /* 0x000ff4000fffe03f */
[----:B------:R1:W-:Y:S01]  /*52840*/  STL.64 [R1+0x550], R12 ;  /* 0x0005500c01007387 */ /* 0x0003e20000100a00 */
[----:B------:R2:W-:Y:S02]  /*52850*/  STL.64 [R1+0x558], R14 ;  /* 0x0005580e01007387 */ /* 0x0005e40000100a00 */
[----:B0-----:R-:W3:Y:S02]  /*52860*/  LDL.LU R8, [R1+0x6e0] ;  /* 0x0006e00001087983 */ /* 0x001ee40000300800 */
[----:B------:R-:W3:Y:S01]  /*52870*/  LDL.LU R9, [R1+0x6e4] ;  /* 0x0006e40001097983 */ /* 0x000ee20000300800 */
[----:B------:R-:W3:Y:S01]  /*52880*/  LDL.LU R10, [R1+0x6e8] ;  /* 0x0006e800010a7983 */ /* 0x000ee20000300800 */
[----:B------:R-:W3:Y:S03]  /*52890*/  LDL.LU R11, [R1+0x6ec] ;  /* 0x0006ec00010b7983 */ /* 0x000ee60000300800 */
[----:B-1----:R-:W3:Y:S01]  /*528a0*/  LDL.LU R12, [R1+0x700] ;  /* 0x00070000010c7983 */ /* 0x002ee20000300800 */
[----:B------:R-:W3:Y:S02]  /*528b0*/  LDL.LU R13, [R1+0x704] ;  /* 0x00070400010d7983 */ /* 0x000ee40000300800 */
[----:B--2---:R-:W2:Y:S02]  /*528c0*/  LDL.LU R14, [R1+0x708] ;  /* 0x00070800010e7983 */ /* 0x004ea40000300800 */
[----:B------:R-:W2:Y:S01]  /*528d0*/  LDL.LU R15, [R1+0x70c] ;  /* 0x00070c00010f7983 */ /* 0x000ea20000300800 */
[C---:B----4-:R-:W-:Y:S01]  /*528e0*/  HMMA.16816.F32 R20, R24.reuse, R4, R20 ;  /* 0x000000041814723c */ /* 0x050fe20000001814 */
[----:B------:R-:W4:Y:S01]  /*528f0*/  LDL.LU R16, [R1+0x660] ;  /* 0x0006600001107983 */ /* 0x000f220000300800 */
[----:B------:R-:W4:Y:S02]  /*52900*/  LDL.LU R17, [R1+0x664] ;  /* 0x0006640001117983 */ /* 0x000f240000300800 */
[----:B------:R-:W4:Y:S02]  /*52910*/  LDL.LU R18, [R1+0x668] ;  /* 0x0006680001127983 */ /* 0x000f240000300800 */
[----:B------:R-:W4:Y:S01]  /*52920*/  LDL.LU R19, [R1+0x66c] ;  /* 0x00066c0001137983 */ /* 0x000f220000300800 */
[----:B------:R-:W4:Y:S01]  /*52930*/  LDL.LU R3, [R1+0xbe8] ;  /* 0x000be80001037983 */ /* 0x000f220000300800 */
[----:B------:R-:W4:Y:S03]  /*52940*/  LDL R28, [R1+0x76c] ;  /* 0x00076c00011c7983 */ /* 0x000f260000100800 */
[----:B--2---:R-:W-:Y:S01]  /*52950*/  STL.64 [R1+0x13a8], R14 ;  /* 0x0013a80e01007387 */ /* 0x004fe20000100a00 */
[----:B---3--:R0:W-:Y:S03]  /*52960*/  STL.64 [R1+0x13a0], R12 ;  /* 0x0013a00c01007387 */ /* 0x0081e60000100a00 */
        /* <DEDUP_REMOVED lines=11> */
[----:B------:R-:W-:Y:S02]  /*52a20*/  STL.64 [R1+0x548], R22 ;  /* 0x0005481601007387 */ /* 0x000fe40000100a00 */
[----:B------:R-:W0:Y:S02]  /*52a30*/  LDSM.16.M88.4 R20, [R2+0x45c00] ;  /* 0x045c00000214783b */ /* 0x000e240000000200 */
[----:B0-----:R-:W-:Y:S02]  /*52a40*/  STL.64 [R1+0x1348], R22 ;  /* 0x0013481601007387 */ /* 0x001fe40000100a00 */
[----:B------:R0:W-:Y:S02]  /*52a50*/  STL.64 [R1+0x1340], R20 ;  /* 0x0013401401007387 */ /* 0x0001e40000100a00 */
[----:B0-----:R-:W2:Y:S01]  /*52a60*/  LDL.LU R20, [R1+0x6a0] ;  /* 0x0006a00001147983 */ /* 0x001ea20000300800 */
[----:B------:R-:W2:Y:S02]  /*52a70*/  LDL.LU R21, [R1+0x6a4] ;  /* 0x0006a40001157983 */ /* 0x000ea40000300800 */
[----:B------:R-:W2:Y:S02]  /*52a80*/  LDL.LU R22, [R1+0x6a8] ;  /* 0x0006a80001167983 */ /* 0x000ea40000300800 */
[----:B------:R-:W2:Y:S01]  /*52a90*/  LDL.LU R23, [R1+0x6ac] ;  /* 0x0006ac0001177983 */ /* 0x000ea20000300800 */
[----:B----4-:R-:W-:Y:S01]  /*52aa0*/  HMMA.16816.F32 R24, R24, R6, R16 ;  /* 0x000000061818723c */ /* 0x010fe20000001810 */
[----:B--2---:R-:W-:Y:S01]  /*52ab0*/  STL.64 [R1+0x1358], R22 ;  /* 0x0013581601007387 */ /* 0x004fe20000100a00 */
[----:B------:R0:W-:Y:S03]  /*52ac0*/  STL.64 [R1+0x1350], R20 ;  /* 0x0013501401007387 */ /* 0x0001e60000100a00 */
        /* <DEDUP_REMOVED lines=10> */
[----:B------:R-:W4:Y:S01]  /*52b70*/  LDL.LU.64 R18, [R1+0x13c8] ;  /* 0x0013c80001127983 */ /* 0x000f220000300a00 */
[----:B------:R-:W2:Y:S02]  /*52b80*/  LDL.LU.64 R16, [R1+0x13c0] ;  /* 0x0013c00001107983 */ /* 0x000ea40000300a00 */
[----:B------:R-:W-:Y:S02]  /*52b90*/  STL.64 [R1+0x660], R24 ;  /* 0x0006601801007387 */ /* 0x000fe40000100a00 */
[----:B------:R0:W-:Y:S02]  /*52ba0*/  STL.64 [R1+0x668], R26 ;  /* 0x0006681a01007387 */ /* 0x0001e40000100a00 */
        /* <DEDUP_REMOVED lines=41> */
[----:B0-----:R-:W3:Y:S01]  /*52e40*/  LDL.LU.64 R22, [R1+0x1368] ;  /* 0x0013680001167983 */ /* 0x001ee20000300a00 */
[----:B------:R-:W3:Y:S01]  /*52e50*/  LDL.LU.64 R20, [R1+0x1360] ;  /* 0x0013600001147983 */ /* 0x000ee20000300a00 */
[----:B--2---:R-:W-:Y:S01]  /*52e60*/  HMMA.16816.F32 R12, R24, R10, R12 ;  /* 0x0000000a180c723c */ /* 0x004fe2000000180c */
[----:B------:R-:W-:-:S04]  /*52e70*/  FADD R0, -R28, R3 ;  /* 0x000000031c007221 */ /* 0x000fc80000000100 */
[----:B------:R-:W-:-:S04]  /*52e80*/  FMUL R0, R0, 1.4426950216293334961 ;  /* 0x3fb8aa3b00007820 */ /* 0x000fc80000400000 */
[----:B------:R0:W1:Y:S11]  /*52e90*/  MUFU.EX2 R28, R0 ;  /* 0x00000000001c7308 */ /* 0x0000760000000800 */
[----:B------:R-:W-:Y:S03]  /*52ea0*/  @!UPT UIADD3 URZ, URZ, URZ, URZ ;  /* 0x0000003f3f3ff290 */ /* 0x000fe6000fffe03f */
[----:B------:R-:W-:Y:S01]  /*52eb0*/  STL.64 [R1+0x6c0], R12 ;  /* 0x0006c00c01007387 */ /* 0x000fe20000100a00 */
[----:B------:R2:W-:Y:S03]  /*52ec0*/  STL.64 [R1+0x6c8], R14 ;  /* 0x0006c80e01007387 */ /* 0x0005e60000100a00 */
[----:B--2---:R-:W2:Y:S01]  /*52ed0*/  LDL.LU R15, [R1+0xa8c] ;  /* 0x000a8c00010f7983 */ /* 0x004ea20000300800 */
[----:B------:R-:W4:Y:S02]  /*52ee0*/  LDL.LU R12, [R1+0xa70] ;  /* 0x000a7000010c7983 */ /* 0x000f240000300800 */
[----:B------:R-:W2:Y:S02]  /*52ef0*/  LDL.LU R13, [R1+0xa74] ;  /* 0x000a7400010d7983 */ /* 0x000ea40000300800 */
[----:B------:R-:W2:Y:S01]  /*52f00*/  LDL.LU R14, [R1+0xa78] ;  /* 0x000a7800010e7983 */ /* 0x000ea20000300800 */
[----:B------:R0:W-:Y:S04]  /*52f10*/  STL.64 [R1+0x1320], R10 ;  /* 0x0013200a01007387 */ /* 0x0001e80000100a00 */
[----:B0-----:R-:W1:Y:S01]  /*52f20*/  LDL.LU R11, [R1+0xa88] ;  /* 0x000a8800010b7983 */ /* 0x001e620000300800 */
[----:B------:R-:W-:Y:S02]  /*52f30*/  STL.64 [R1+0x1318], R8 ;  /* 0x0013180801007387 */ /* 0x000fe40000100a00 */
[----:B------:R-:W2:Y:S01]  /*52f40*/  LDL R0, [R1+0x764] ;  /* 0x0007640001007983 */ /* 0x000ea20000100800 */
[C---:B---3--:R-:W-:Y:S11]  /*52f50*/  HMMA.16816.F32 R20, R24.reuse, R4, R20 ;  /* 0x000000041814723c */ /* 0x048ff60000001814 */
[----:B------:R-:W-:Y:S11]  /*52f60*/  @!UPT UIADD3 URZ, URZ, URZ, URZ ;  /* 0x0000003f3f3ff290 */ /* 0x000ff6000fffe03f */
[----:B------:R-:W-:Y:S01]  /*52f70*/  @!UPT UIADD3 URZ, URZ, URZ, URZ ;  /* 0x0000003f3f3ff290 */ /* 0x000fe2000fffe03f */
[----:B------:R-:W-:Y:S01]  /*52f80*/  STL.64 [R1+0x6b0], R20 ;  /* 0x0006b01401007387 */ /* 0x000fe20000100a00 */
[----:B------:R0:W-:Y:S03]  /*52f90*/  STL.64 [R1+0x6b8], R22 ;  /* 0x0006b81601007387 */ /* 0x0001e60000100a00 */
[----:B0-----:R-:W3:Y:S01]  /*52fa0*/  LDL.LU.64 R22, [R1+0x1358] ;  /* 0x0013580001167983 */ /* 0x001ee20000300a00 */
[----:B------:R-:W3:Y:S02]  /*52fb0*/  LDL.LU.64 R20, [R1+0x1350] ;  /* 0x0013500001147983 */ /* 0x000ee40000300a00 */
[----:B------:R0:W-:Y:S02]  /*52fc0*/  STL [R1+0x12f0], R5 ;  /* 0x0012f00501007387 */ /* 0x0001e40000100800 */
[----:B0-----:R-:W2:Y:S01]  /*52fd0*/  LDL.LU R5, [R1+0xa84] ;  /* 0x000a840001057983 */ /* 0x001ea20000300800 */
[----:B---3--:R-:W-:Y:S03]  /*52fe0*/  HMMA.16816.F32 R24, R24, R6, R20 ;  /* 0x000000061818723c */ /* 0x008fe60000001814 */
[----:B------:R-:W3:Y:S01]  /*52ff0*/  LDL.LU.64 R22, [R1+0x1348] ;  /* 0x0013480001167983 */ /* 0x000ee20000300a00 */
[----:B------:R-:W3:Y:S11]  /*53000*/  LDL.LU.64 R20, [R1+0x1340] ;  /* 0x0013400001147983 */ /* 0x000ef60000300a00 */
[----:B------:R-:W-:Y:S08]  /*53010*/  @!UPT UIADD3 URZ, URZ, URZ, URZ ;  /* 0x0000003f3f3ff290 */ /* 0x000ff0000fffe03f */
[----:B------:R-:W-:Y:S01]  /*53020*/  STL.64 [R1+0x6a0], R24 ;  /* 0x0006a01801007387 */ /* 0x000fe20000100a00 */
[----:B------:R0:W-:Y:S03]  /*53030*/  STL.64 [R1+0x6a8], R26 ;  /* 0x0006a81a01007387 */ /* 0x0001e60000100a00 */
[----:B0-----:R-:W3:Y:S01]  /*53040*/  LDL.LU R27, [R1+0xa80] ;  /* 0x000a8000011b7983 */ /* 0x001ee20000300800 */
[----:B------:R-:W3:Y:S02]  /*53050*/  LDL.LU R10, [R1+0xa7c] ;  /* 0x000a7c00010a7983 */ /* 0x000ee40000300800 */
[----:B------:R-:W3:Y:S02]  /*53060*/  LDL.LU R8, [R1+0xa60] ;  /* 0x000a600001087983 */ /* 0x000ee40000300800 */
[----:B------:R-:W3:Y:S01]  /*53070*/  LDL.LU R9, [R1+0xa64] ;  /* 0x000a640001097983 */ /* 0x000ee20000300800 */
[----:B------:R-:W3:Y:S01]  /*53080*/  LDL.LU R2, [R1+0xa68] ;  /* 0x000a680001027983 */ /* 0x000ee20000300800 */
[----:B--2---:R-:W-:-:S02]  /*53090*/  FMUL R25, R29, R5 ;  /* 0x000000051d197220 */ /* 0x004fc40000400000 */
[C---:B-1----:R-:W-:Y:S02]  /*530a0*/  FMUL R26, R28.reuse, R11 ;  /* 0x0000000b1c1a7220 */ /* 0x042fe40000400000 */
[C---:B----4-:R-:W-:Y:S02]  /*530b0*/  FMUL R12, R29.reuse, R12 ;  /* 0x0000000c1d0c7220 */ /* 0x050fe40000400000 */
[C---:B------:R-:W-:Y:S02]  /*530c0*/  FMUL R13, R29.reuse, R13 ;  /* 0x0000000d1d0d7220 */ /* 0x040fe40000400000 */
[----:B------:R-:W-:Y:S01]  /*530d0*/  FMUL R14, R28, R14 ;  /* 0x0000000e1c0e7220 */ /* 0x000fe20000400000 */
[----:B------:R-:W2:Y:S01]  /*530e0*/  LDL.LU R3, [R1+0xbf0] ;  /* 0x000bf00001037983 */ /* 0x000ea20000300800 */
[----:B------:R-:W4:Y:S02]  /*530f0*/  LDL.LU R11, [R1+0xa6c] ;  /* 0x000a6c00010b7983 */ /* 0x000f240000300800 */
[----:B---3--:R-:W-:-:S02]  /*53100*/  FMUL R24, R29, R27 ;  /* 0x0000001b1d187220 */ /* 0x008fc40000400000 */
[C---:B------:R-:W-:Y:S02]  /*53110*/  FMUL R27, R28.reuse, R15 ;  /* 0x0000000f1c1b7220 */ /* 0x040fe40000400000 */
[----:B------:R-:W-:-:S05]  /*53120*/  FMUL R15, R28, R10 ;  /* 0x0000000a1c0f7220 */ /* 0x000fca0000400000 */
[C---:B------:R-:W-:Y:S08]  /*53130*/  HMMA.16816.F32 R24, R20.reuse, R16, R24 ;  /* 0x000000101418723c */ /* 0x040ff00000001818 */
[----:B------:R-:W-:Y:S01]  /*53140*/  HMMA.16816.F32 R12, R20, R18, R12 ;  /* 0x00000012140c723c */ /* 0x000fe2000000180c */
[C---:B------:R-:W-:Y:S02]  /*53150*/  FMUL R8, R29.reuse, R8 ;  /* 0x000000081d087220 */ /* 0x040fe40000400000 */
[----:B------:R-:W-:-:S02]  /*53160*/  FMUL R9, R29, R9 ;  /* 0x000000091d097220 */ /* 0x000fc40000400000 */
[----:B------:R-:W-:-:S10]  /*53170*/  FMUL R10, R28, R2 ;  /* 0x000000021c0a7220 */ /* 0x000fd40000400000 */
[----:B------:R0:W-:Y:S01]  /*53180*/  STL.64 [R1+0xa80], R24 ;  /* 0x000a801801007387 */ /* 0x0001e20000100a00 */
[----:B------:R1:W-:Y:S03]  /*53190*/  STL.64 [R1+0xa88], R26 ;  /* 0x000a881a01007387 */ /* 0x0003e60000100a00 */
[----:B0-----:R-:W3:Y:S01]  /*531a0*/  LDL.LU R24, [R1+0xa50] ;  /* 0x000a500001187983 */ /* 0x001ee20000300800 */
[----:B------:R-:W2:Y:S02]  /*531b0*/  LDL.LU R25, [R1+0xa54] ;  /* 0x000a540001197983 */ /* 0x000ea40000300800 */
[----:B-1----:R-:W2:Y:S02]  /*531c0*/  LDL.LU R26, [R1+0xa58] ;  /* 0x000a5800011a7983 */ /* 0x002ea40000300800 */
[----:B------:R-:W3:Y:S01]  /*531d0*/  LDL.LU R27, [R1+0xa5c] ;  /* 0x000a5c00011b7983 */ /* 0x000ee20000300800 */
[----:B------:R-:W3:Y:S01]  /*531e0*/  LDL.LU R5, [R1+0xa48] ;  /* 0x000a480001057983 */ /* 0x000ee20000300800 */
[----:B------:R-:W3:Y:S02]  /*531f0*/  LDL.LU R29, [R1+0x1338] ;  /* 0x00133800011d7983 */ /* 0x000ee40000300800 */
[----:B------:R-:W-:Y:S02]  /*53200*/  STL.64 [R1+0xa70], R12 ;  /* 0x000a700c01007387 */ /* 0x000fe40000100a00 */
[----:B------:R0:W-:Y:S02]  /*53210*/  STL.64 [R1+0xa78], R14 ;  /* 0x000a780e01007387 */ /* 0x0001e40000100a00 */
[----:B0-----:R-:W3:Y:S01]  /*53220*/  LDL.LU.64 R14, [R1+0x1330] ;  /* 0x00133000010e7983 */ /* 0x001ee20000300a00 */
[----:B------:R-:W3:Y:S02]  /*53230*/  LDL.LU.64 R12, [R1+0x1328] ;  /* 0x00132800010c7983 */ /* 0x000ee40000300a00 */
[----:B------:R-:W3:Y:S02]  /*53240*/  LDL.LU R2, [R1+0xa4c] ;  /* 0x000a4c0001027983 */ /* 0x000ee40000300800 */
[----:B------:R0:W-:Y:S02]  /*53250*/  STL.64 [R1+0x12d8], R18 ;  /* 0x0012d81201007387 */ /* 0x0001e40000100a00 */
[----:B0-----:R-:W3:Y:S01]  /*53260*/  LDL.LU R19, [R1+0xa40] ;  /* 0x000a400001137983 */ /* 0x001ee20000300800 */
[----:B------:R-:W3:Y:S02]  /*53270*/  LDL.LU R18, [R1+0xa44] ;  /* 0x000a440001127983 */ /* 0x000ee40000300800 */
[----:B------:R0:W-:Y:S02]  /*53280*/  STL.64 [R1+0x12d0], R16 ;  /* 0x0012d01001007387 */ /* 0x0001e40000100a00 */
[----:B0-----:R-:W3:Y:S01]  /*53290*/  LDL.LU R16, [R1+0xbec] ;  /* 0x000bec0001107983 */ /* 0x001ee20000300800 */
[----:B------:R-:W3:Y:S02]  /*532a0*/  LDL.LU R17, [R1+0x71c] ;  /* 0x00071c0001117983 */ /* 0x000ee40000300800 */
[----:B----4-:R-:W-:-:S02]  /*532b0*/  FMUL R11, R28, R11 ;  /* 0x0000000b1c0b7220 */ /* 0x010fc40000400000 */
[C---:B--2---:R-:W-:Y:S02]  /*532c0*/  FMUL R26, R28.reuse, R26 ;  /* 0x0000001a1c1a7220 */ /* 0x044fe40000400000 */
[----:B---3--:R-:W-:-:S03]  /*532d0*/  FMUL R27, R28, R27 ;  /* 0x0000001b1c1b7220 */ /* 0x008fc60000400000 */
[----:B------:R-:W-:Y:S01]  /*532e0*/  HMMA.16816.F32 R8, R20, R12, R8 ;  /* 0x0000000c1408723c */ /* 0x000fe20000001808 */
[C---:B------:R-:W-:Y:S02]  /*532f0*/  FMUL R24, R17.reuse, R24 ;  /* 0x0000001811187220 */ /* 0x040fe40000400000 */
[----:B------:R-:W-:-:S07]  /*53300*/  FMUL R25, R17, R25 ;  /* 0x0000001911197220 */ /* 0x000fce0000400000 */
[----:B------:R-:W-:Y:S11]  /*53310*/  HMMA.16816.F32 R24, R20, R14, R24 ;  /* 0x0000000e1418723c */ /* 0x000ff60000001818 */
[----:B------:R-:W-:Y:S02]  /*53320*/  @!UPT UIADD3 URZ, URZ, URZ, URZ ;  /* 0x0000003f3f3ff290 */ /* 0x000fe4000fffe03f */
[----:B------:R-:W-:Y:S01]  /*53330*/  STL.64 [R1+0xa60], R8 ;  /* 0x000a600801007387 */ /* 0x000fe20000100a00 */
[----:B------:R0:W-:Y:S03]  /*53340*/  STL.64 [R1+0xa68], R10 ;  /* 0x000a680a01007387 */ /* 0x0001e60000100a00 */
[----:B0-----:R-:W2:Y:S01]  /*53350*/  LDL.LU.64 R10, [R1+0x1320] ;  /* 0x00132000010a7983 */ /* 0x001ea20000300a00 */
[----:B------:R-:W3:Y:S05]  /*53360*/  LDL.LU.64 R8, [R1+0x1318] ;  /* 0x0013180001087983 */ /* 0x000eea0000300a00 */
[----:B------:R-:W-:Y:S01]  /*53370*/  STL.64 [R1+0xa50], R24 ;  /* 0x000a501801007387 */ /* 0x000fe20000100a00 */
[----:B------:R0:W-:Y:S03]  /*53380*/  STL.64 [R1+0xa58], R26 ;  /* 0x000a581a01007387 */ /* 0x0001e60000100a00 */
[----:B0-----:R-:W4:Y:S01]  /*53390*/  LDL R27, [R1+0x800] ;  /* 0x00080000011b7983 */ /* 0x001f220000100800 */
[----:B------:R-:W-:-:S02]  /*533a0*/  FADD R0, -R0, R16 ;  /* 0x0000001000007221 */ /* 0x000fc40000000100 */
[C---:B------:R-:W-:Y:S02]  /*533b0*/  FMUL R16, R28.reuse, R5 ;  /* 0x000000051c107220 */ /* 0x040fe40000400000 */
[----:B------:R-:W-:Y:S01]  /*533c0*/  STL.64 [R1+0x12e8], R14 ;  /* 0x0012e80e01007387 */ /* 0x000fe20000100a00 */
[----:B------:R0:W-:Y:S01]  /*533d0*/  STL.64 [R1+0x12e0], R12 ;  /* 0x0012e00c01007387 */ /* 0x0001e20000100a00 */
[----:B------:R-:W-:Y:S02]  /*533e0*/  FMUL R5, R28, R2 ;  /* 0x000000021c057220 */ /* 0x000fe40000400000 */
[----:B------:R-:W2:Y:S01]  /*533f0*/  LDL.LU R2, [R1+0xa3c] ;  /* 0x000a3c0001027983 */ /* 0x000ea20000300800 */
[----:B0-----:R-:W2:Y:S01]  /*53400*/  LDL.LU R12, [R1+0xa20] ;  /* 0x000a2000010c7983 */ /* 0x001ea20000300800 */
[----:B------:R-:W2:Y:S02]  /*53410*/  LDL.LU R13, [R1+0xa24] ;  /* 0x000a2400010d7983 */ /* 0x000ea40000300800 */
[----:B------:R-:W2:Y:S01]  /*53420*/  LDL.LU R14, [R1+0xa28] ;  /* 0x000a2800010e7983 */ /* 0x000ea20000300800 */
[----:B----4-:R-:W0:Y:S04]  /*53430*/  LDSM.16.M88.4 R24, [R27+0x45e00] ;  /* 0x045e00001b18783b */ /* 0x010e280000000200 */
[----:B0-----:R0:W-:Y:S04]  /*53440*/  STL.64 [R1+0x1300], R26 ;  /* 0x0013001a01007387 */ /* 0x0011e80000100a00 */
[----:B0-----:R-:W4:Y:S01]  /*53450*/  LDL.LU R26, [R1+0xa34] ;  /* 0x000a3400011a7983 */ /* 0x001f220000300800 */
[----:B------:R-:W2:Y:S02]  /*53460*/  LDL.LU R27, [R1+0xa38] ;  /* 0x000a3800011b7983 */ /* 0x000ea40000300800 */
[----:B------:R0:W-:Y:S02]  /*53470*/  STL.64 [R1+0x12f8], R24 ;  /* 0x0012f81801007387 */ /* 0x0001e40000100a00 */
[----:B0-----:R-:W2:Y:S01]  /*53480*/  LDL.LU R25, [R1+0xa30] ;  /* 0x000a300001197983 */ /* 0x001ea20000300800 */
[----:B------:R-:W2:Y:S02]  /*53490*/  LDL.LU R15, [R1+0xa2c] ;  /* 0x000a2c00010f7983 */ /* 0x000ea40000300800 */
[----:B------:R-:W-:-:S02]  /*534a0*/  FMUL R19, R17, R19 ;  /* 0x0000001311137220 */ /* 0x000fc40000400000 */
[C---:B------:R-:W-:Y:S01]  /*534b0*/  FMUL R18, R17.reuse, R18 ;  /* 0x0000001211127220 */ /* 0x040fe20000400000 */
[----:B--2---:R0:W-:Y:S01]  /*534c0*/  STL.64 [R1+0x1310], R14 ;  /* 0x0013100e01007387 */ /* 0x0041e20000100a00 */
[----:B------:R1:W-:Y:S01]  /*534d0*/  STL.64 [R1+0x1308], R12 ;  /* 0x0013080c01007387 */ /* 0x0003e20000100a00 */
[----:B0-----:R-:W-:Y:S02]  /*534e0*/  MOV R14, R16 ;  /* 0x00000010000e7202 */ /* 0x001fe40000000f00 */
[----:B-1----:R-:W-:Y:S02]  /*534f0*/  MOV R12, R19 ;  /* 0x00000013000c7202 */ /* 0x002fe40000000f00 */
[----:B------:R-:W-:Y:S01]  /*53500*/  MOV R13, R18 ;  /* 0x00000012000d7202 */ /* 0x000fe20000000f00 */
[----:B------:R-:W-:Y:S01]  /*53510*/  IMAD.MOV.U32 R15, RZ, RZ, R5 ;  /* 0x000000ffff0f7224 */ /* 0x000fe200078e0005 */
[----:B------:R-:W2:Y:S01]  /*53520*/  LDL.LU R16, [R1+0xa10] ;  /* 0x000a100001107983 */ /* 0x000ea20000300800 */
[----:B------:R-:W2:Y:S02]  /*53530*/  LDL.LU R5, [R1+0xa14] ;  /* 0x000a140001057983 */ /* 0x000ea40000300800 */
[----:B------:R-:W2:Y:S02]  /*53540*/  LDL.LU R18, [R1+0xa18] ;  /* 0x000a180001127983 */ /* 0x000ea40000300800 */
[----:B------:R-:W2:Y:S01]  /*53550*/  LDL.LU R19, [R1+0xa1c] ;  /* 0x000a1c0001137983 */ /* 0x000ea20000300800 */
[----:B---3--:R-:W-:Y:S11]  /*53560*/  HMMA.16816.F32 R12, R20, R8, R12 ;  /* 0x00000008140c723c */ /* 0x008ff6000000180c */
[----:B------:R-:W-:Y:S11]  /*53570*/  @!UPT UIADD3 URZ, URZ, URZ, URZ ;  /* 0x0000003f3f3ff290 */ /* 0x000ff6000fffe03f */
[----:B------:R-:W-:Y:S01]  /*53580*/  @!UPT UIADD3 URZ, URZ, URZ, URZ ;  /* 0x0000003f3f3ff290 */ /* 0x000fe2000fffe03f */
[----:B------:R-:W-:Y:S01]  /*53590*/  STL.64 [R1+0xa40], R12 ;  /* 0x000a400c01007387 */ /* 0x000fe20000100a00 */
[----:B------:R0:W-:Y:S03]  /*535a0*/  STL.64 [R1+0xa48], R14 ;  /* 0x000a480e01007387 */ /* 0x0001e60000100a00 */
[----:B0-----:R-:W3:Y:S01]  /*535b0*/  LDL.LU.64 R14, [R1+0x1310] ;  /* 0x00131000010e7983 */ /* 0x001ee20000300a00 */
[----:B------:R-:W3:Y:S02]  /*535c0*/  LDL.LU.64 R12, [R1+0x1308] ;  /* 0x00130800010c7983 */ /* 0x000ee40000300a00 */
[C---:B------:R-:W-:Y:S02]  /*535d0*/  FMUL R24, R17.reuse, R25 ;  /* 0x0000001911187220 */ /* 0x040fe40000400000 */
[----:B----4-:R-:W-:Y:S02]  /*535e0*/  FMUL R25, R17, R26 ;  /* 0x0000001a11197220 */ /* 0x010fe40000400000 */
[----:B------:R-:W-:-:S02]  /*535f0*/  FMUL R26, R28, R27 ;  /* 0x0000001b1c1a7220 */ /* 0x000fc40000400000 */
[----:B------:R-:W-:-:S07]  /*53600*/  FMUL R27, R28, R2 ;  /* 0x000000021c1b7220 */ /* 0x000fce0000400000 */
[----:B------:R-:W-:Y:S01]  /*53610*/  HMMA.16816.F32 R24, R20, R10, R24 ;  /* 0x0000000a1418723c */ /* 0x000fe20000001818 */
[----:B------:R-:W-:Y:S02]  /*53620*/  FADD R3, -R29, R3 ;  /* 0x000000031d037221 */ /* 0x000fe40000000100 */
[----:B------:R-:W-:-:S04]  /*53630*/  FMUL R0, R0, 1.4426950216293334961 ;  /* 0x3fb8aa3b00007820 */ /* 0x000fc80000400000 */
[----:B------:R0:W1:Y:S02]  /*53640*/  MUFU.EX2 R2, R0 ;  /* 0x0000000000027308 */ /* 0x0000640000000800 */
[----:B0-----:R-:W-:Y:S11]  /*53650*/  FMUL R0, R3, 1.4426950216293334961 ;  /* 0x3fb8aa3b03007820 */ /* 0x001ff60000400000 */
[----:B------:R-:W-:Y:S03]  /*53660*/  @!UPT UIADD3 URZ, URZ, URZ, URZ ;  /* 0x0000003f3f3ff290 */ /* 0x000fe6000fffe03f */
[----:B------:R-:W-:Y:S01]  /*53670*/  STL.64 [R1+0xa30], R24 ;  /* 0x000a301801007387 */ /* 0x000fe20000100a00 */
[----:B------:R0:W-:Y:S03]  /*53680*/  STL.64 [R1+0xa38], R26 ;  /* 0x000a381a01007387 */ /* 0x0001e60000100a00 */
[----:B0-----:R-:W4:Y:S01]  /*53690*/  LDL.LU.64 R26, [R1+0x1300] ;  /* 0x00130000011a7983 */ /* 0x001f220000300a00 */
[----:B------:R-:W4:Y:S02]  /*536a0*/  LDL.LU.64 R24, [R1+0x12f8] ;  /* 0x0012f80001187983 */ /* 0x000f240000300a00 */
[----:B------:R-:W4:Y:S02]  /*536b0*/  LDL.LU R3, [R1+0x9fc] ;  /* 0x0009fc0001037983 */ /* 0x000f240000300800 */
[C---:B--2---:R-:W-:Y:S02]  /*536c0*/  FMUL R16, R17.reuse, R16 ;  /* 0x0000001011107220 */ /* 0x044fe40000400000 */
[----:B---3--:R-:W-:-:S02]  /*536d0*/  FMUL R12, R17, R12 ;  /* 0x0000000c110c7220 */ /* 0x008fc40000400000 */
[C---:B------:R-:W-:Y:S02]  /*536e0*/  FMUL R13, R17.reuse, R13 ;  /* 0x0000000d110d7220 */ /* 0x040fe40000400000 */
[----:B------:R-:W-:Y:S02]  /*536f0*/  FMUL R17, R17, R5 ;  /* 0x0000000511117220 */ /* 0x000fe40000400000 */
[----:B------:R-:W2:Y:S01]  /*53700*/  LDL.LU R5, [R1+0x12f0] ;  /* 0x0012f00001057983 */ /* 0x000ea20000300800 */
[C---:B------:R-:W-:Y:S02]  /*53710*/  FMUL R14, R28.reuse, R14 ;  /* 0x0000000e1c0e7220 */ /* 0x040fe40000400000 */
[C---:B------:R-:W-:Y:S02]  /*53720*/  FMUL R15, R28.reuse, R15 ;  /* 0x0000000f1c0f7220 */ /* 0x040fe40000400000 */
[C---:B------:R-:W-:Y:S02]  /*53730*/  FMUL R18, R28.reuse, R18 ;  /* 0x000000121c127220 */ /* 0x040fe40000400000 */
[----:B------:R-:W-:-:S03]  /*53740*/  FMUL R19, R28, R19 ;  /* 0x000000131c137220 */ /* 0x000fc60000400000 */
[C---:B--2---:R-:W-:Y:S08]  /*53750*/  HMMA.16816.F32 R12, R20.reuse, R4, R12 ;  /* 0x00000004140c723c */ /* 0x044ff0000000180c */
[----:B------:R-:W-:Y:S11]  /*53760*/  HMMA.16816.F32 R20, R20, R6, R16 ;  /* 0x000000061414723c */ /* 0x000ff60000001810 */
[----:B------:R-:W-:Y:S04]  /*53770*/  @!UPT UIADD3 URZ, URZ, URZ, URZ ;  /* 0x0000003f3f3ff290 */ /* 0x000fe8000fffe03f */
[----:B------:R-:W-:Y:S01]  /*53780*/  STL.64 [R1+0xa20], R12 ;  /* 0x000a200c01007387 */ /* 0x000fe20000100a00 */
[----:B------:R0:W-:Y:S03]  /*53790*/  STL.64 [R1+0xa28], R14 ;  /* 0x000a280e01007387 */ /* 0x0001e60000100a00 */
[----:B0-----:R-:W2:Y:S01]  /*537a0*/  LDL.LU.64 R14, [R1+0x12e8] ;  /* 0x0012e800010e7983 */ /* 0x001ea20000300a00 */
[----:B------:R-:W3:Y:S02]  /*537b0*/  LDL.LU.64 R12, [R1+0x12e0] ;  /* 0x0012e000010c7983 */ /* 0x000ee40000300a00 */
[----:B------:R-:W2:Y:S02]  /*537c0*/  LDL.LU.64 R18, [R1+0x12d8] ;  /* 0x0012d80001127983 */ /* 0x000ea40000300a00 */
[----:B------:R-:W4:Y:S01]  /*537d0*/  LDL.LU.64 R16, [R1+0x12d0] ;  /* 0x0012d00001107983 */ /* 0x000f220000300a00 */
[----:B------:R0:W-:Y:S01]  /*537e0*/  STL.64 [R1+0xa10], R20 ;  /* 0x000a101401007387 */ /* 0x0001e20000100a00 */
[----:B------:R1:W-:Y:S03]  /*537f0*/  STL.64 [R1+0xa18], R22 ;  /* 0x000a181601007387 */ /* 0x0003e60000100a00 */
[----:B0-----:R-:W2:Y:S01]  /*53800*/  LDL.LU R20, [R1+0xa00] ;  /* 0x000a000001147983 */ /* 0x001ea20000300800 */
[----:B------:R-:W3:Y:S02]  /*53810*/  LDL.LU R21, [R1+0xa04] ;  /* 0x000a040001157983 */ /* 0x000ee40000300800 */
[----:B-1----:R-:W4:Y:S02]  /*53820*/  LDL.LU R22, [R1+0xa08] ;  /* 0x000a080001167983 */ /* 0x002f240000300800 */
[----:B------:R-:W4:Y:S01]  /*53830*/  LDL.LU R23, [R1+0xa0c] ;  /* 0x000a0c0001177983 */ /* 0x000f220000300800 */
[----:B------:R-:W4:Y:S01]  /*53840*/  MUFU.EX2 R0, R0 ;  /* 0x0000000000007308 */ /* 0x000f220000000800 */
[----:B--2---:R-:W-:-:S02]  /*53850*/  FMUL R20, R2, R20 ;  /* 0x0000001402147220 */ /* 0x004fc40000400000 */
[----:B---3--:R-:W-:Y:S02]  /*53860*/  FMUL R21, R2, R21 ;  /* 0x0000001502157220 */ /* 0x008fe40000400000 */
[C---:B----4-:R-:W-:Y:S02]  /*53870*/  FMUL R22, R0.reuse, R22 ;  /* 0x0000001600167220 */ /* 0x050fe40000400000 */
[----:B------:R-:W-:-:S07]  /*53880*/  FMUL R23, R0, R23 ;  /* 0x0000001700177220 */ /* 0x000fce0000400000 */
[----:B------:R-:W-:Y:S11]  /*53890*/  HMMA.16816.F32 R20, R24, R16, R20 ;  /* 0x000000101814723c */ /* 0x000ff60000001814 */
[----:B------:R-:W-:Y:S11]  /*538a0*/  @!UPT UIADD3 URZ, URZ, URZ, URZ ;  /* 0x0000003f3f3ff290 */ /* 0x000ff6000fffe03f */
[----:B------:R-:W-:Y:S01]  /*538b0*/  @!UPT UIADD3 URZ, URZ, URZ, URZ ;  /* 0x0000003f3f3ff290 */ /* 0x000fe2000fffe03f */
[----:B------:R0:W-:Y:S01]  /*538c0*/  STL.64 [R1+0xa00], R20 ;  /* 0x000a001401007387 */ /* 0x0001e20000100a00 */
[----:B------:R1:W-:Y:S03]  /*538d0*/  STL.64 [R1+0xa08], R22 ;  /* 0x000a081601007387 */ /* 0x0003e60000100a00 */
[----:B0-----:R-:W2:Y:S01]  /*538e0*/  LDL.LU R21, [R1+0x9f0] ;  /* 0x0009f00001157983 */ /* 0x001ea20000300800 */
[----:B-1----:R-:W3:Y:S02]  /*538f0*/  LDL.LU R22, [R1+0x9f4] ;  /* 0x0009f40001167983 */ /* 0x002ee40000300800 */
[----:B------:R-:W4:Y:S02]  /*53900*/  LDL.LU R23, [R1+0x9f8] ;  /* 0x0009f80001177983 */ /* 0x000f240000300800 */
[----:B------:R-:W4:Y:S01]  /*53910*/  LDL.LU R16, [R1+0x9e0] ;  /* 0x0009e00001107983 */ /* 0x000f220000300800 */
[----:B------:R-:W4:Y:S01]  /*53920*/  LDL.LU R17, [R1+0x9e4] ;  /* 0x0009e40001117983 */ /* 0x000f220000300800 */
[----:B--2---:R-:W-:-:S02]  /*53930*/  FMUL R20, R2, R21 ;  /* 0x0000001502147220 */ /* 0x004fc40000400000 */
[----:B---3--:R-:W-:Y:S02]  /*53940*/  FMUL R21, R2, R22 ;  /* 0x0000001602157220 */ /* 0x008fe40000400000 */
[C---:B----4-:R-:W-:Y:S02]  /*53950*/  FMUL R22, R0.reuse, R23 ;  /* 0x0000001700167220 */ /* 0x050fe40000400000 */
[----:B------:R-:W-:-:S07]  /*53960*/  FMUL R23, R0, R3 ;  /* 0x0000000300177220 */ /* 0x000fce0000400000 */
[----:B------:R-:W-:Y:S11]  /*53970*/  HMMA.16816.F32 R20, R24, R18, R20 ;  /* 0x000000121814723c */ /* 0x000ff60000001814 */
[----:B------:R-:W-:Y:S11]  /*53980*/  @!UPT UIADD3 URZ, URZ, URZ, URZ ;  /* 0x0000003f3f3ff290 */ /* 0x000ff6000fffe03f */
[----:B------:R-:W-:Y:S01]  /*53990*/  @!UPT UIADD3 URZ, URZ, URZ, URZ ;  /* 0x0000003f3f3ff290 */ /* 0x000fe2000fffe03f */
[----:B------:R-:W-:Y:S01]  /*539a0*/  STL.64 [R1+0x9f0], R20 ;  /* 0x0009f01401007387 */ /* 0x000fe20000100a00 */
[----:B------:R0:W-:Y:S03]  /*539b0*/  STL.64 [R1+0x9f8], R22 ;  /* 0x0009f81601007387 */ /* 0x0001e60000100a00 */
[----:B0-----:R-:W2:Y:S01]  /*539c0*/  LDL.LU R22, [R1+0x9e8] ;  /* 0x0009e80001167983 */ /* 0x001ea20000300800 */
[----:B------:R-:W3:Y:S02]  /*539d0*/  LDL.LU R23, [R1+0x9ec] ;  /* 0x0009ec0001177983 */ /* 0x000ee40000300800 */
[C---:B------:R-:W-:Y:S02]  /*539e0*/  FMUL R16, R2.reuse, R16 ;  /* 0x0000001002107220 */ /* 0x040fe40000400000 */
[----:B------:R-:W-:Y:S01]  /*539f0*/  FMUL R17, R2, R17 ;  /* 0x0000001102117220 */ /* 0x000fe20000400000 */
[----:B------:R-:W4:Y:S01]  /*53a00*/  LDL.LU R3, [R1+0x9cc] ;  /* 0x0009cc0001037983 */ /* 0x000f220000300800 */
[----:B--2---:R-:W-:-:S02]  /*53a10*/  FMUL R18, R0, R22 ;  /* 0x0000001600127220 */ /* 0x004fc40000400000 */
[----:B---3--:R-:W-:-:S07]  /*53a20*/  FMUL R19, R0, R23 ;  /* 0x0000001700137220 */ /* 0x008fce0000400000 */
[----:B------:R-:W-:Y:S01]  /*53a30*/  HMMA.16816.F32 R20, R24, R12, R16 ;  /* 0x0000000c1814723c */ /* 0x000fe20000001810 */
[----:B------:R-:W2:Y:S01]  /*53a40*/  LDL.LU R16, [R1+0x9d0] ;  /* 0x0009d00001107983 */ /* 0x000ea20000300800 */
[----:B------:R-:W3:Y:S11]  /*53a50*/  LDL.LU R17, [R1+0x9d4] ;  /* 0x0009d40001117983 */ /* 0x000ef60000300800 */
[----:B------:R-:W-:Y:S10]  /*53a60*/  @!UPT UIADD3 URZ, URZ, URZ, URZ ;  /* 0x0000003f3f3ff290 */ /* 0x000ff4000fffe03f */
[----:B------:R0:W-:Y:S01]  /*53a70*/  STL.64 [R1+0x9e0], R20 ;  /* 0x0009e01401007387 */ /* 0x0001e20000100a00 */
[----:B------:R1:W-:Y:S02]  /*53a80*/  STL.64 [R1+0x9e8], R22 ;  /* 0x0009e81601007387 */ /* 0x0003e40000100a00 */
[----:B------:R-:W4:Y:S02]  /*53a90*/  LDL.LU R18, [R1+0x9d8] ;  /* 0x0009d80001127983 */ /* 0x000f240000300800 */
[----:B------:R-:W4:Y:S01]  /*53aa0*/  LDL.LU R19, [R1+0x9dc] ;  /* 0x0009dc0001137983 */ /* 0x000f220000300800 */
[----:B------:R-:W4:Y:S01]  /*53ab0*/  LDL.LU R12, [R1+0x9c0] ;  /* 0x0009c000010c7983 */ /* 0x000f220000300800 */
[----:B------:R-:W4:Y:S03]  /*53ac0*/  LDL.LU R13, [R1+0x9c4] ;  /* 0x0009c400010d7983 */ /* 0x000f260000300800 */
[----:B0-----:R-:W4:Y:S01]  /*53ad0*/  LDL.LU R20, [R1+0x720] ;  /* 0x0007200001147983 */ /* 0x001f220000300800 */
[----:B------:R-:W4:Y:S02]  /*53ae0*/  LDL.LU R21, [R1+0xac0] ;  /* 0x000ac00001157983 */ /* 0x000f240000300800 */
[----:B-1----:R-:W4:Y:S02]  /*53af0*/  LDL.LU R22, [R1+0xabc] ;  /* 0x000abc0001167983 */ /* 0x002f240000300800 */
[----:B------:R-:W4:Y:S02]  /*53b00*/  LDL.LU R23, [R1+0x740] ;  /* 0x0007400001177983 */ /* 0x000f240000300800 */
        /* <DEDUP_REMOVED lines=10> */
[C---:B------:R-:W-:Y:S02]  /*53bb0*/  FMUL R12, R2.reuse, R12 ;  /* 0x0000000c020c7220 */ /* 0x040fe40000400000 */
[----:B------:R-:W-:Y:S02]  /*53bc0*/  FMUL R13, R2, R13 ;  /* 0x0000000d020d7220 */ /* 0x000fe40000400000 */
[C---:B------:R-:W-:Y:S02]  /*53bd0*/  FMUL R15, R0.reuse, R3 ;  /* 0x00000003000f7220 */ /* 0x040fe40000400000 */
[----:B--2---:R-:W-:-:S07]  /*53be0*/  FMUL R14, R0, R19 ;  /* 0x00000013000e7220 */ /* 0x004fce0000400000 */
[----:B------:R-:W-:Y:S01]  /*53bf0*/  HMMA.16816.F32 R16, R24, R8, R12 ;  /* 0x000000081810723c */ /* 0x000fe2000000180c */
[----:B------:R-:W2:Y:S01]  /*53c00*/  LDL.LU R12, [R1+0x9b0] ;  /* 0x0009b000010c7983 */ /* 0x000ea20000300800 */
[----:B------:R-:W3:Y:S11]  /*53c10*/  LDL.LU R13, [R1+0x9b4] ;  /* 0x0009b400010d7983 */ /* 0x000ef60000300800 */
[----:B------:R-:W-:Y:S10]  /*53c20*/  @!UPT UIADD3 URZ, URZ, URZ, URZ ;  /* 0x0000003f3f3ff290 */ /* 0x000ff4000fffe03f */
[----:B------:R-:W-:Y:S01]  /*53c30*/  STL.64 [R1+0x9c0], R16 ;  /* 0x0009c01001007387 */ /* 0x000fe20000100a00 */
[----:B------:R0:W-:Y:S02]  /*53c40*/  STL.64 [R1+0x9c8], R18 ;  /* 0x0009c81201007387 */ /* 0x0001e40000100a00 */
[----:B------:R-:W4:Y:S02]  /*53c50*/  LDL.LU R14, [R1+0x9b8] ;  /* 0x0009b800010e7983 */ /* 0x000f240000300800 */
[----:B------:R-:W4:Y:S01]  /*53c60*/  LDL.LU R15, [R1+0x9bc] ;  /* 0x0009bc00010f7983 */ /* 0x000f220000300800 */
[----:B------:R-:W4:Y:S01]  /*53c70*/  LDL.LU R8, [R1+0x9a0] ;  /* 0x0009a00001087983 */ /* 0x000f220000300800 */
[----:B------:R-:W4:Y:S02]  /*53c80*/  LDL.LU R9, [R1+0x9a4] ;  /* 0x0009a40001097983 */ /* 0x000f240000300800 */
[----:B------:R-:W4:Y:S01]  /*53c90*/  LDL.LU R3, [R1+0x9ac] ;  /* 0x0009ac0001037983 */ /* 0x000f220000300800 */
[----:B0-----:R-:W4:Y:S01]  /*53ca0*/  LDL.LU R19, [R1+0xc68] ;  /* 0x000c680001137983 */ /* 0x001f220000300800 */
[----:B------:R-:W4:Y:S02]  /*53cb0*/  LDL.LU R18, [R1+0xc6c] ;  /* 0x000c6c0001127983 */ /* 0x000f240000300800 */
[----:B------:R-:W4:Y:S02]  /*53cc0*/  LDL.LU R17, [R1+0xd70] ;  /* 0x000d700001117983 */ /* 0x000f240000300800 */
[----:B------:R-:W4:Y:S02]  /*53cd0*/  LDL.LU R16, [R1+0xbe4] ;  /* 0x000be40001107983 */ /* 0x000f240000300800 */
[----:B--2---:R-:W-:-:S02]  /*53ce0*/  FMUL R12, R2, R12 ;  /* 0x0000000c020c7220 */ /* 0x004fc40000400000 */
[----:B---3--:R-:W-:Y:S02]  /*53cf0*/  FMUL R13, R2, R13 ;  /* 0x0000000d020d7220 */ /* 0x008fe40000400000 */
[C---:B----4-:R-:W-:Y:S02]  /*53d00*/  FMUL R14, R0.reuse, R14 ;  /* 0x0000000e000e7220 */ /* 0x050fe40000400000 */
[----:B------:R-:W-:-:S07]  /*53d10*/  FMUL R15, R0, R15 ;  /* 0x0000000f000f7220 */ /* 0x000fce0000400000 */
[----:B------:R-:W-:Y:S01]  /*53d20*/  HMMA.16816.F32 R12, R24, R10, R12 ;  /* 0x0000000a180c723c */ /* 0x000fe2000000180c */
[----:B------:R-:W2:Y:S01]  /*53d30*/  LDL.LU R11, [R1+0x9a8] ;  /* 0x0009a800010b7983 */ /* 0x000ea20000300800 */
[C---:B------:R-:W-:Y:S02]  /*53d40*/  FMUL R8, R2.reuse, R8 ;  /* 0x0000000802087220 */ /* 0x040fe40000400000 */
[----:B------:R-:W-:Y:S11]  /*53d50*/  FMUL R9, R2, R9 ;  /* 0x0000000902097220 */ /* 0x000ff60000400000 */
[----:B------:R-:W-:Y:S08]  /*53d60*/  @!UPT UIADD3 URZ, URZ, URZ, URZ ;  /* 0x0000003f3f3ff290 */ /* 0x000ff0000fffe03f */
[----:B------:R0:W-:Y:S01]  /*53d70*/  STL.64 [R1+0x9b0], R12 ;  /* 0x0009b00c01007387 */ /* 0x0001e20000100a00 */
[----:B------:R1:W-:Y:S03]  /*53d80*/  STL.64 [R1+0x9b8], R14 ;  /* 0x0009b80e01007387 */ /* 0x0003e60000100a00 */
[----:B0-----:R-:W3:Y:S01]  /*53d90*/  LDL.LU R12, [R1+0x994] ;  /* 0x00099400010c7983 */ /* 0x001ee20000300800 */
[----:B------:R-:W4:Y:S02]  /*53da0*/  LDL.LU R13, [R1+0x998] ;  /* 0x00099800010d7983 */ /* 0x000f240000300800 */
[----:B-1----:R-:W3:Y:S02]  /*53db0*/  LDL.LU R14, [R1+0x99c] ;  /* 0x00099c00010e7983 */ /* 0x002ee40000300800 */
[----:B------:R-:W3:Y:S02]  /*53dc0*/  LDL.LU R15, [R1+0x724] ;  /* 0x00072400010f7983 */ /* 0x000ee40000300800 */
[----:B--2---:R-:W-:-:S02]  /*53dd0*/  FMUL R10, R0, R11 ;  /* 0x0000000b000a7220 */ /* 0x004fc40000400000 */
[----:B------:R-:W-:-:S07]  /*53de0*/  FMUL R11, R0, R3 ;  /* 0x00000003000b7220 */ /* 0x000fce0000400000 */
[----:B------:R-:W-:Y:S11]  /*53df0*/  HMMA.16816.F32 R8, R24, R4, R8 ;  /* 0x000000041808723c */ /* 0x000ff60000001808 */
[----:B------:R-:W-:Y:S11]  /*53e00*/  @!UPT UIADD3 URZ, URZ, URZ, URZ ;  /* 0x0000003f3f3ff290 */ /* 0x000ff6000fffe03f */
[----:B------:R-:W-:Y:S01]  /*53e10*/  @!UPT UIADD3 URZ, URZ, URZ, URZ ;  /* 0x0000003f3f3ff290 */ /* 0x000fe2000fffe03f */
[----:B------:R-:W-:Y:S01]  /*53e20*/  STL.64 [R1+0x9a0], R8 ;  /* 0x0009a00801007387 */ /* 0x000fe20000100a00 */
[----:B------:R0:W-:Y:S03]  /*53e30*/  STL.64 [R1+0x9a8], R10 ;  /* 0x0009a80a01007387 */ /* 0x0001e60000100a00 */
[----:B0-----:R-:W2:Y:S01]  /*53e40*/  LDL.LU R11, [R1+0x990] ;  /* 0x00099000010b7983 */ /* 0x001ea20000300800 */
[----:B---3--:R-:W-:Y:S02]  /*53e50*/  FMUL R9, R2, R12 ;  /* 0x0000000c02097220 */ /* 0x008fe40000400000 */
[----:B----4-:R-:W-:Y:S01]  /*53e60*/  FMUL R10, R0, R13 ;  /* 0x0000000d000a7220 */ /* 0x010fe20000400000 */
[----:B------:R-:W-:Y:S01]  /*53e70*/  MOV R3, 0x10 ;  /* 0x0000001000037802 */ /* 0x000fe20000000f00 */
[----:B------:R-:W-:Y:S01]  /*53e80*/  FFMA R19, R28, R19, R21 ;  /* 0x000000131c137223 */ /* 0x000fe20000000015 */
[----:B------:R-:W-:-:S03]  /*53e90*/  IADD3 R16, R16, 0x10, RZ ;  /* 0x0000001010107810 */ /* 0x000fc60007ffe0ff */
[C---:B------:R-:W-:Y:S02]  /*53ea0*/  IMAD R15, R3.reuse, c[0x0][0x1a4], R15 ;  /* 0x00006900030f7a24 */ /* 0x040fe400078e020f */
[----:B------:R-:W-:Y:S02]  /*53eb0*/  IMAD R20, R3, c[0x0][0x1b4], R20 ;  /* 0x00006d0003147a24 */ /* 0x000fe400078e0214 */
[----:B------:R-:W-:Y:S02]  /*53ec0*/  FFMA R18, R2, R18, R22 ;  /* 0x0000001202127223 */ /* 0x000fe40000000016 */
[----:B------:R-:W-:Y:S01]  /*53ed0*/  FFMA R17, R0, R17, R23 ;  /* 0x0000001100117223 */ /* 0x000fe20000000017 */
[----:B------:R-:W-:Y:S01]  /*53ee0*/  STL [R1+0x724], R15 ;  /* 0x0007240f01007387 */ /* 0x000fe20000100800 */
[----:B------:R-:W-:Y:S02]  /*53ef0*/  STL [R1+0x720], R20 ;  /* 0x0007201401007387 */ /* 0x000fe40000100800 */
[----:B------:R-:W-:Y:S02]  /*53f00*/  STL [R1+0xc68], R19 ;  /* 0x000c681301007387 */ /* 0x000fe40000100800 */
[----:B------:R-:W-:Y:S01]  /*53f10*/  STL [R1+0xbe4], R16 ;  /* 0x000be41001007387 */ /* 0x000fe20000100800 */
[----:B------:R-:W-:Y:S01]  /*53f20*/  STL [R1+0xc6c], R18 ;  /* 0x000c6c1201007387 */ /* 0x000fe20000100800 */
[----:B------:R-:W-:Y:S02]  /*53f30*/  STL [R1+0xd70], R17 ;  /* 0x000d701101007387 */ /* 0x000fe40000100800 */
[----:B--2---:R-:W-:-:S02]  /*53f40*/  FMUL R8, R2, R11 ;  /* 0x0000000b02087220 */ /* 0x004fc40000400000 */
[----:B------:R-:W-:-:S07]  /*53f50*/  FMUL R11, R0, R14 ;  /* 0x0000000e000b7220 */ /* 0x000fce0000400000 */
[----:B------:R-:W-:Y:S11]  /*53f60*/  HMMA.16816.F32 R4, R24, R6, R8 ;  /* 0x000000061804723c */ /* 0x000ff60000001808 */
[----:B------:R-:W-:Y:S11]  /*53f70*/  @!UPT UIADD3 URZ, URZ, URZ, URZ ;  /* 0x0000003f3f3ff290 */ /* 0x000ff6000fffe03f */
[----:B------:R-:W-:Y:S01]  /*53f80*/  @!UPT UIADD3 URZ, URZ, URZ, URZ ;  /* 0x0000003f3f3ff290 */ /* 0x000fe2000fffe03f */
[----:B------:R-:W-:Y:S01]  /*53f90*/  STL.64 [R1+0x990], R4 ;  /* 0x0009900401007387 */ /* 0x000fe20000100a00 */
[----:B------:R-:W-:Y:S02]  /*53fa0*/  STL.64 [R1+0x998], R6 ;  /* 0x0009980601007387 */ /* 0x000fe40000100a00 */
[----:B------:R-:W2:Y:S02]  /*53fb0*/  LDL R2, [R1+0xab8] ;  /* 0x000ab80001027983 */ /* 0x000ea40000100800 */
[----:B------:R-:W3:Y:S01]  /*53fc0*/  LDL R0, [R1+0xab4] ;  /* 0x000ab40001007983 */ /* 0x000ee20000100800 */
[----:B--2---:R0:W-:Y:S04]  /*53fd0*/  STL [R1+0x748], R2 ;  /* 0x0007480201007387 */ /* 0x0041e80000100800 */
[----:B0-----:R-:W2:Y:S01]  /*53fe0*/  LDL R2, [R1+0xab0] ;  /* 0x000ab00001027983 */ /* 0x001ea20000100800 */
[----:B---3--:R0:W-:Y:S03]  /*53ff0*/  STL [R1+0x74c], R0 ;  /* 0x00074c0001007387 */ /* 0x0081e60000100800 */
[----:B0-----:R-:W3:Y:S04]  /*54000*/  LDL R0, [R1+0xaac] ;  /* 0x000aac0001007983 */ /* 0x001ee80000100800 */
        /* <DEDUP_REMOVED lines=54> */
[----:B---3--:R0:W-:Y:S02]  /*54370*/  STL [R1+0xbe8], R0 ;  /* 0x000be80001007387 */ /* 0x0081e40000100800 */
[----:B0-----:R-:W-:-:S02]  /*54380*/  MOV R0, R29 ;  /* 0x0000001d00007202 */ /* 0x001fc40000000f00 */
[----:B------:R0:W5:Y:S01]  /*54390*/  LDL.LU R29, [R1+0x12c8] ;  /* 0x0012c800011d7983 */ /* 0x0001620000300800 */
[----:B------:R-:W-:-:S03]  /*543a0*/  ISETP.GE.AND P2, PT, R16, c[0x0][0x1d0], PT ;  /* 0x0000740010007a0c */ /* 0x000fc60003f46270 */
[----:B--2---:R0:W-:Y:S01]  /*543b0*/  STL [R1+0xbec], R2 ;  /* 0x000bec0201007387 */ /* 0x0041e20000100800 */
[----:B------:R0:W-:Y:S09]  /*543c0*/  STL [R1+0xbf0], R0 ;  /* 0x000bf00001007387 */ /* 0x0001f20000100800 */
[----:B------:R-:W-:Y:S01]  /*543d0*/  @P2 CALL.REL.NOINC `(.L_x_0) ;  /* 0x0000001000002944 */ /* 0x000fe20003c00000 */
[----:B------:R-:W-:Y:S05]  /*543e0*/  BRA `(.L_x_1) ;  /* 0xfffc8b7000007947 */ /* 0x000fea000383ffff */
.L_x_0:
[----:B01----:R-:W2:Y:S04]  /*543f0*/  LDL.LU R2, [R1+0x810] ;  /* 0x0008100001027983 */ /* 0x003ea80000300800 */
[----:B------:R-:W3:Y:S04]  /*54400*/  LDL.LU R0, [R1+0x814] ;  /* 0x0008140001007983 */ /* 0x000ee80000300800 */
[----:B--2---:R0:W-:Y:S04]  /*54410*/  STL [R1+0xcac], R2 ;  /* 0x000cac0201007387 */ /* 0x0041e80000100800 */
[----:B0-----:R-:W2:Y:S04]  /*54420*/  LDL.LU R2, [R1+0x818] ;  /* 0x0008180001027983 */ /* 0x001ea80000300800 */
[----:B---3--:R0:W-:Y:S04]  /*54430*/  STL [R1+0xc9c], R0 ;  /* 0x000c9c0001007387 */ /* 0x0081e80000100800 */
[----:B0-----:R-:W3:Y:S04]  /*54440*/  LDL.LU R0, [R1+0x81c] ;  /* 0x00081c0001007983 */ /* 0x001ee80000300800 */
        /* <DEDUP_REMOVED lines=1004> */
[----:B------:R-:W4:Y:S04]  /*58310*/  LDL.LU R3, [R1+0x9a4] ;  /* 0x0009a40001037983 */ /* 0x000f280000300800 */
[----:B---3--:R0:W-:Y:S04]  /*58320*/  STL [R1+0x10c0], R0 ;  /* 0x0010c00001007387 */ /* 0x0081e80000100800 */
[----:B0-----:R-:W3:Y:S04]  /*58330*/  LDL.LU R0, [R1+0x9a8] ;  /* 0x0009a80001007983 */ /* 0x001ee80000300800 */
[----:B----4-:R0:W-:Y:S04]  /*58340*/  STL [R1+0x10b4], R3 ;  /* 0x0010b40301007387 */ /* 0x0101e80000100800 */
[----:B--2---:R-:W-:Y:S04]  /*58350*/  STL [R1+0x74], R2 ;  /* 0x0000740201007387 */ /* 0x004fe80000100800 */
[----:B0-----:R-:W2:Y:S01]  /*58360*/  LDL.LU R3, [R1+0x9ac] ;  /* 0x0009ac0001037983 */ /* 0x001ea20000300800 */
[----:B------:R-:W-:-:S03]  /*58370*/  FSETP.GEU.AND P0, PT, R2, 1.175494350822287508e-38, PT ;  /* 0x008000000200780b */ /* 0x000fc60003f0e000 */
[----:B---3--:R0:W-:Y:S02]  /*58380*/  STL [R1+0x1088], R0 ;  /* 0x0010880001007387 */ /* 0x0081e40000100800 */
[----:B0-----:R-:W-:Y:S02]  /*58390*/  FMUL R0, R2, 8388608 ;  /* 0x4b00000002007820 */ /* 0x001fe40000400000 */
[----:B--2---:R0:W-:Y:S04]  /*583a0*/  STL [R1+0x1084], R3 ;  /* 0x0010840301007387 */ /* 0x0041e80000100800 */
[----:B0-----:R-:W2:Y:S04]  /*583b0*/  LDL.LU R3, [R1+0xbf8] ;  /* 0x000bf80001037983 */ /* 0x001ea80000300800 */
[----:B------:R-:W3:Y:S04]  /*583c0*/  LDL.LU R5, [R1+0x990] ;  /* 0x0009900001057983 */ /* 0x000ee80000300800 */
[----:B------:R-:W4:Y:S01]  /*583d0*/  LDL.LU R4, [R1+0x994] ;  /* 0x0009940001047983 */ /* 0x000f220000300800 */
[----:B------:R-:W-:-:S03]  /*583e0*/  FSEL R2, R0, R2, !P0 ;  /* 0x0000000200027208 */ /* 0x000fc60004000000 */
[----:B---3--:R-:W-:Y:S04]  /*583f0*/  STL [R1+0x10a8], R5 ;  /* 0x0010a80501007387 */ /* 0x008fe80000100800 */
[----:B--2---:R-:W-:Y:S04]  /*58400*/  STL [R1+0x6c], R3 ;  /* 0x00006c0301007387 */ /* 0x004fe80000100800 */
[----:B----4-:R0:W-:Y:S04]  /*58410*/  STL [R1+0x108c], R4 ;  /* 0x00108c0401007387 */ /* 0x0101e80000100800 */
[----:B0-----:R-:W2:Y:S01]  /*58420*/  LDL.LU R4, [R1+0x998] ;  /* 0x0009980001047983 */ /* 0x001ea20000300800 */
[C---:B------:R-:W-:Y:S01]  /*58430*/  FMUL R0, R3.reuse, 8388608 ;  /* 0x4b00000003007820 */ /* 0x040fe20000400000 */
[----:B------:R-:W-:-:S02]  /*58440*/  FSETP.GEU.AND P2, PT, R3, 1.175494350822287508e-38, PT ;  /* 0x008000000300780b */ /* 0x000fc40003f4e000 */
[----:B------:R0:W-:Y:S02]  /*58450*/  STL [R1+0xf4], R2 ;  /* 0x0000f40201007387 */ /* 0x0001e40000100800 */
[----:B------:R-:W-:Y:S02]  /*58460*/  FSEL R3, R0, R3, !P2 ;  /* 0x0000000300037208 */ /* 0x000fe40005000000 */
[----:B0-----:R-:W-:Y:S01]  /*58470*/  IADD3 R2, R2, -0x3f3504f3, RZ ;  /* 0xc0cafb0d02027810 */ /* 0x001fe20007ffe0ff */
[----:B--2---:R0:W-:Y:S04]  /*58480*/  STL [R1+0x1080], R4 ;  /* 0x0010800401007387 */ /* 0x0041e80000100800 */
[----:B0-----:R-:W2:Y:S04]  /*58490*/  LDL.LU R4, [R1+0xbfc] ;  /* 0x000bfc0001047983 */ /* 0x001ea80000300800 */
[----:B------:R-:W3:Y:S01]  /*584a0*/  LDL.LU R5, [R1+0xc00] ;  /* 0x000c000001057983 */ /* 0x000ee20000300800 */
[----:B------:R-:W-:-:S04]  /*584b0*/  LOP3.LUT R20, R2, 0xff800000, RZ, 0xc0, !PT ;  /* 0xff80000002147812 */ /* 0x000fc800078ec0ff */
[----:B------:R-:W0:Y:S01]  /*584c0*/  I2F R2, R20 ;  /* 0x0000001400027306 */ /* 0x000e220000201400 */
[----:B--2---:R-:W-:Y:S01]  /*584d0*/  STL [R1+0x64], R4 ;  /* 0x0000640401007387 */ /* 0x004fe20000100800 */
[C---:B------:R-:W-:Y:S01]  /*584e0*/  FMUL R0, R4.reuse, 8388608 ;  /* 0x4b00000004007820 */ /* 0x040fe20000400000 */
[----:B------:R-:W-:Y:S02]  /*584f0*/  FSETP.GEU.AND P5, PT, R4, 1.175494350822287508e-38, PT ;  /* 0x008000000400780b */ /* 0x000fe40003fae000 */
[----:B------:R1:W-:Y:S04]  /*58500*/  STL [R1+0xf0], R3 ;  /* 0x0000f00301007387 */ /* 0x0003e80000100800 */
[----:B---3--:R2:W-:Y:S04]  /*58510*/  STL [R1+0x5c], R5 ;  /* 0x00005c0501007387 */ /* 0x0085e80000100800 */
[----:B------:R-:W-:Y:S01]  /*58520*/  STL [R1+0x1b00], R20 ;  /* 0x001b001401007387 */ /* 0x000fe20000100800 */
[----:B------:R-:W-:-:S02]  /*58530*/  FSEL R0, R0, R4, !P5 ;  /* 0x0000000400007208 */ /* 0x000fc40006800000 */
[----:B-1----:R-:W-:Y:S01]  /*58540*/  IADD3 R3, R3, -0x3f3504f3, RZ ;  /* 0xc0cafb0d03037810 */ /* 0x002fe20007ffe0ff */
[----:B------:R-:W3:Y:S04]  /*58550*/  LDL.LU R7, [R1+0x99c] ;  /* 0x00099c0001077983 */ /* 0x000ee80000300800 */
[----:B------:R-:W4:Y:S01]  /*58560*/  LDL.LU R6, [R1+0xc04] ;  /* 0x000c040001067983 */ /* 0x000f220000300800 */
[----:B------:R-:W-:Y:S01]  /*58570*/  LOP3.LUT R19, R3, 0xff800000, RZ, 0xc0, !PT ;  /* 0xff80000003137812 */ /* 0x000fe200078ec0ff */
[C---:B------:R-:W-:Y:S01]  /*58580*/  FMUL R3, R5.reuse, 8388608 ;  /* 0x4b00000005037820 */ /* 0x040fe20000400000 */
[----:B------:R-:W-:Y:S02]  /*58590*/  FSETP.GEU.AND P6, PT, R5, 1.175494350822287508e-38, PT ;  /* 0x008000000500780b */ /* 0x000fe40003fce000 */
[----:B------:R-:W-:Y:S01]  /*585a0*/  IADD3 R4, R0, -0x3f3504f3, RZ ;  /* 0xc0cafb0d00047810 */ /* 0x000fe20007ffe0ff */
[----:B---3--:R-:W-:Y:S04]  /*585b0*/  STL [R1+0x107c], R7 ;  /* 0x00107c0701007387 */ /* 0x008fe80000100800 */
[----:B----4-:R-:W-:Y:S04]  /*585c0*/  STL [R1+0x50], R6 ;  /* 0x0000500601007387 */ /* 0x010fe80000100800 */
[----:B------:R1:W-:Y:S04]  /*585d0*/  STL [R1+0xe8], R0 ;  /* 0x0000e80001007387 */ /* 0x0003e80000100800 */
[----:B------:R-:W3:Y:S01]  /*585e0*/  LDL.LU R8, [R1+0xc08] ;  /* 0x000c080001087983 */ /* 0x000ee20000300800 */
[----:B--2---:R-:W-:-:S02]  /*585f0*/  FSEL R5, R3, R5, !P6 ;  /* 0x0000000503057208 */ /* 0x004fc40007000000 */
[----:B------:R-:W-:Y:S02]  /*58600*/  FSEL R3, RZ, -23, P0 ;  /* 0xc1b80000ff037808 */ /* 0x000fe40000000000 */
[----:B------:R-:W-:Y:S01]  /*58610*/  LOP3.LUT R18, R4, 0xff800000, RZ, 0xc0, !PT ;  /* 0xff80000004127812 */ /* 0x000fe200078ec0ff */
[C---:B------:R-:W-:Y:S01]  /*58620*/  FMUL R4, R6.reuse, 8388608 ;  /* 0x4b00000006047820 */ /* 0x040fe20000400000 */
[----:B------:R-:W-:Y:S01]  /*58630*/  FSETP.GEU.AND P0, PT, R6, 1.175494350822287508e-38, PT ;  /* 0x008000000600780b */ /* 0x000fe20003f0e000 */
[----:B0-----:R-:W-:Y:S01]  /*58640*/  FFMA.FTZ R2, R2, 1.1920928955078125e-07, R3 ;  /* 0x3400000002027823 */ /* 0x001fe20000010003 */
[----:B-1----:R-:W0:Y:S02]  /*58650*/  I2F R0, R19 ;  /* 0x0000001300007306 */ /* 0x002e240000201400 */
[----:B------:R-:W-:Y:S01]  /*58660*/  FSEL R4, R4, R6, !P0 ;  /* 0x0000000604047208 */ /* 0x000fe20004000000 */
[----:B---3--:R-:W-:Y:S04]  /*58670*/  STL [R1+0x4c], R8 ;  /* 0x00004c0801007387 */ /* 0x008fe80000100800 */
[----:B------:R-:W-:Y:S04]  /*58680*/  STL [R1+0xec], R5 ;  /* 0x0000ec0501007387 */ /* 0x000fe80000100800 */
[----:B------:R1:W-:Y:S04]  /*58690*/  STL [R1+0x550], R2 ;  /* 0x0005500201007387 */ /* 0x0003e80000100800 */
[----:B------:R2:W-:Y:S04]  /*586a0*/  STL [R1+0xe4], R4 ;  /* 0x0000e40401007387 */ /* 0x0005e80000100800 */
[----:B------:R-:W3:Y:S01]  /*586b0*/  LDL.LU R9, [R1+0xc0c] ;  /* 0x000c0c0001097983 */ /* 0x000ee20000300800 */
[----:B-1----:R-:W-:Y:S01]  /*586c0*/  FSEL R2, RZ, -23, P2 ;  /* 0xc1b80000ff027808 */ /* 0x002fe20001000000 */
[C---:B------:R-:W-:Y:S01]  /*586d0*/  FMUL R3, R8.reuse, 8388608 ;  /* 0x4b00000008037820 */ /* 0x040fe20000400000 */
[----:B------:R-:W-:-:S03]  /*586e0*/  FSETP.GEU.AND P1, PT, R8, 1.175494350822287508e-38, PT ;  /* 0x008000000800780b */ /* 0x000fc60003f2e000 */
[----:B0-----:R-:W-:Y:S01]  /*586f0*/  FFMA.FTZ R0, R0, 1.1920928955078125e-07, R2 ;  /* 0x3400000000007823 */ /* 0x001fe20000010002 */
[----:B------:R-:W-:Y:S02]  /*58700*/  FSEL R3, R3, R8, !P1 ;  /* 0x0000000803037208 */ /* 0x000fe40004800000 */
[----:B------:R-:W-:Y:S02]  /*58710*/  IADD3 R5, R5, -0x3f3504f3, RZ ;  /* 0xc0cafb0d05057810 */ /* 0x000fe40007ffe0ff */
[----:B------:R0:W-:Y:S02]  /*58720*/  STL [R1+0x54c], R0 ;  /* 0x00054c0001007387 */ /* 0x0001e40000100800 */
[----:B------:R-:W-:Y:S02]  /*58730*/  LOP3.LUT R21, R5, 0xff800000, RZ, 0xc0, !PT ;  /* 0xff80000005157812 */ /* 0x000fe400078ec0ff */
[----:B---3--:R1:W-:Y:S04]  /*58740*/  STL [R1+0x48], R9 ;  /* 0x0000480901007387 */ /* 0x0083e80000100800 */
[----:B------:R-:W-:Y:S04]  /*58750*/  STL [R1+0xdc], R3 ;  /* 0x0000dc0301007387 */ /* 0x000fe80000100800 */
[----:B------:R-:W3:Y:S04]  /*58760*/  LDL.LU R8, [R1+0xc10] ;  /* 0x000c100001087983 */ /* 0x000ee80000300800 */
[----:B------:R-:W4:Y:S01]  /*58770*/  LDL.LU R5, [R1+0xc14] ;  /* 0x000c140001057983 */ /* 0x000f220000300800 */
[----:B--2---:R-:W-:Y:S01]  /*58780*/  IADD3 R4, R4, -0x3f3504f3, RZ ;  /* 0xc0cafb0d04047810 */ /* 0x004fe20007ffe0ff */
[C---:B0-----:R-:W-:Y:S01]  /*58790*/  FMUL R0, R9.reuse, 8388608 ;  /* 0x4b00000009007820 */ /* 0x041fe20000400000 */
[----:B------:R-:W-:-:S02]  /*587a0*/  FSETP.GEU.AND P2, PT, R9, 1.175494350822287508e-38, PT ;  /* 0x008000000900780b */ /* 0x000fc40003f4e000 */
[----:B------:R-:W-:Y:S02]  /*587b0*/  LOP3.LUT R25, R4, 0xff800000, RZ, 0xc0, !PT ;  /* 0xff80000004197812 */ /* 0x000fe400078ec0ff */
[----:B------:R-:W-:Y:S01]  /*587c0*/  FSEL R4, R0, R9, !P2 ;  /* 0x0000000900047208 */ /* 0x000fe20005000000 */
[----:B---3--:R0:W-:Y:S04]  /*587d0*/  STL [R1+0x44], R8 ;  /* 0x0000440801007387 */ /* 0x0081e80000100800 */
[----:B------:R-:W-:Y:S04]  /*587e0*/  STL [R1+0xe0], R4 ;  /* 0x0000e00401007387 */ /* 0x000fe80000100800 */
[----:B----4-:R2:W-:Y:S04]  /*587f0*/  STL [R1+0x40], R5 ;  /* 0x0000400501007387 */ /* 0x0105e80000100800 */
[----:B-1----:R-:W3:Y:S04]  /*58800*/  LDL.LU R9, [R1+0xc18] ;  /* 0x000c180001097983 */ /* 0x002ee80000300800 */
[----:B------:R-:W4:Y:S01]  /*58810*/  LDL.LU R12, [R1+0xc1c] ;  /* 0x000c1c00010c7983 */ /* 0x000f220000300800 */
[----:B------:R-:W-:Y:S01]  /*58820*/  IADD3 R2, R3, -0x3f3504f3, RZ ;  /* 0xc0cafb0d03027810 */ /* 0x000fe20007ffe0ff */
[C---:B------:R-:W-:Y:S01]  /*58830*/  FMUL R0, R8.reuse, 8388608 ;  /* 0x4b00000008007820 */ /* 0x040fe20000400000 */
[----:B------:R-:W-:Y:S01]  /*58840*/  I2F R7, R18 ;  /* 0x0000001200077306 */ /* 0x000fe20000201400 */
[----:B------:R-:W-:-:S02]  /*58850*/  FSETP.GEU.AND P3, PT, R8, 1.175494350822287508e-38, PT ;  /* 0x008000000800780b */ /* 0x000fc40003f6e000 */
[----:B------:R-:W-:Y:S02]  /*58860*/  LOP3.LUT R24, R2, 0xff800000, RZ, 0xc0, !PT ;  /* 0xff80000002187812 */ /* 0x000fe400078ec0ff */
[----:B------:R-:W-:-:S03]  /*58870*/  IADD3 R2, R4, -0x3f3504f3, RZ ;  /* 0xc0cafb0d04027810 */ /* 0x000fc60007ffe0ff */
[----:B------:R-:W1:Y:S01]  /*58880*/  I2F R6, R21 ;  /* 0x0000001500067306 */ /* 0x000e620000201400 */
[----:B0-----:R-:W-:Y:S01]  /*58890*/  FSEL R8, R0, R8, !P3 ;  /* 0x0000000800087208 */ /* 0x001fe20005800000 */
[C---:B------:R-:W-:Y:S01]  /*588a0*/  FMUL R0, R5.reuse, 8388608 ;  /* 0x4b00000005007820 */ /* 0x040fe20000400000 */
[----:B------:R-:W-:Y:S02]  /*588b0*/  LOP3.LUT R23, R2, 0xff800000, RZ, 0xc0, !PT ;  /* 0xff80000002177812 */ /* 0x000fe400078ec0ff */
[----:B------:R-:W-:Y:S02]  /*588c0*/  FSETP.GEU.AND P4, PT, R5, 1.175494350822287508e-38, PT ;  /* 0x008000000500780b */ /* 0x000fe40003f8e000 */
[----:B------:R-:W-:Y:S02]  /*588d0*/  IADD3 R2, R8, -0x3f3504f3, RZ ;  /* 0xc0cafb0d08027810 */ /* 0x000fe40007ffe0ff */
[----:B--2---:R-:W-:Y:S02]  /*588e0*/  FSEL R5, R0, R5, !P4 ;  /* 0x0000000500057208 */ /* 0x004fe40006000000 */
[----:B------:R-:W-:-:S02]  /*588f0*/  LOP3.LUT R22, R2, 0xff800000, RZ, 0xc0, !PT ;  /* 0xff80000002167812 */ /* 0x000fc400078ec0ff */
[----:B------:R-:W-:-:S05]  /*58900*/  FSEL R0, RZ, -23, P6 ;  /* 0xc1b80000ff007808 */ /* 0x000fca0003000000 */
[----:B-1----:R-:W-:Y:S01]  /*58910*/  FFMA.FTZ R0, R6, 1.1920928955078125e-07, R0 ;  /* 0x3400000006007823 */ /* 0x002fe20000010000 */
[----:B---3--:R-:W-:Y:S01]  /*58920*/  STL [R1+0x3c], R9 ;  /* 0x00003c0901007387 */ /* 0x008fe20000100800 */
[----:B------:R-:W-:-:S03]  /*58930*/  FMUL R2, R9, 8388608 ;  /* 0x4b00000009027820 */ /* 0x000fc60000400000 */
[----:B------:R0:W-:Y:S02]  /*58940*/  STL [R1+0xd8], R8 ;  /* 0x0000d80801007387 */ /* 0x0001e40000100800 */
[----:B0-----:R-:W-:Y:S02]  /*58950*/  FSEL R8, RZ, -23, P5 ;  /* 0xc1b80000ff087808 */ /* 0x001fe40002800000 */
[----:B------:R-:W-:-:S03]  /*58960*/  FSETP.GEU.AND P5, PT, R9, 1.175494350822287508e-38, PT ;  /* 0x008000000900780b */ /* 0x000fc60003fae000 */
[----:B------:R-:W-:Y:S01]  /*58970*/  FFMA.FTZ R7, R7, 1.1920928955078125e-07, R8 ;  /* 0x3400000007077823 */ /* 0x000fe20000010008 */
[----:B------:R-:W-:Y:S01]  /*58980*/  FSEL R2, R2, R9, !P5 ;  /* 0x0000000902027208 */ /* 0x000fe20006800000 */
[----:B----4-:R-:W-:Y:S04]  /*58990*/  STL [R1+0x38], R12 ;  /* 0x0000380c01007387 */ /* 0x010fe80000100800 */
[----:B------:R0:W-:Y:S04]  /*589a0*/  STL [R1+0xd4], R5 ;  /* 0x0000d40501007387 */ /* 0x0001e80000100800 */
[----:B------:R1:W-:Y:S04]  /*589b0*/  STL [R1+0x548], R7 ;  /* 0x0005480701007387 */ /* 0x0003e80000100800 */
[----:B------:R-:W-:Y:S04]  /*589c0*/  STL [R1+0x544], R0 ;  /* 0x0005440001007387 */ /* 0x000fe80000100800 */
[----:B------:R2:W-:Y:S04]  /*589d0*/  STL [R1+0xd0], R2 ;  /* 0x0000d00201007387 */ /* 0x0005e80000100800 */
[----:B------:R-:W3:Y:S01]  /*589e0*/  LDL.LU R9, [R1+0xc20] ;  /* 0x000c200001097983 */ /* 0x000ee20000300800 */
[----:B------:R-:W4:Y:S01]  /*589f0*/  I2F R3, R25 ;  /* 0x0000001900037306 */ /* 0x000f220000201400 */
[----:B0-----:R-:W-:-:S02]  /*58a00*/  IADD3 R5, R5, -0x3f3504f3, RZ ;  /* 0xc0cafb0d05057810 */ /* 0x001fc40007ffe0ff */
[C---:B------:R-:W-:Y:S02]  /*58a10*/  FSETP.GEU.AND P6, PT, R12.reuse, 1.175494350822287508e-38, PT ;  /* 0x008000000c00780b */ /* 0x040fe40003fce000 */
[----:B-----5:R-:W-:Y:S01]  /*58a20*/  LOP3.LUT R29, R5, 0xff800000, RZ, 0xc0, !PT ;  /* 0xff800000051d7812 */ /* 0x020fe200078ec0ff */
[----:B------:R-:W-:-:S05]  /*58a30*/  FMUL R5, R12, 8388608 ;  /* 0x4b0000000c057820 */ /* 0x000fca0000400000 */
[----:B-1----:R-:W-:Y:S02]  /*58a40*/  FSEL R7, R5, R12, !P6 ;  /* 0x0000000c05077208 */ /* 0x002fe40007000000 */
[----:B------:R-:W-:-:S05]  /*58a50*/  FSEL R5, RZ, -23, P0 ;  /* 0xc1b80000ff057808 */ /* 0x000fca0000000000 */
[----:B----4-:R-:W-:Y:S01]  /*58a60*/  FFMA.FTZ R3, R3, 1.1920928955078125e-07, R5 ;  /* 0x3400000003037823 */ /* 0x010fe20000010005 */
[----:B---3--:R-:W-:Y:S04]  /*58a70*/  STL [R1+0x34], R9 ;  /* 0x0000340901007387 */ /* 0x008fe80000100800 */
[----:B------:R0:W-:Y:S04]  /*58a80*/  STL [R1+0xcc], R7 ;  /* 0x0000cc0701007387 */ /* 0x0001e80000100800 */
[----:B------:R-:W-:Y:S04]  /*58a90*/  STL [R1+0x540], R3 ;  /* 0x0005400301007387 */ /* 0x000fe80000100800 */
[----:B------:R-:W3:Y:S01]  /*58aa0*/  LDL.LU R12, [R1+0xc24] ;  /* 0x000c2400010c7983 */ /* 0x000ee20000300800 */
[----:B------:R-:W1:Y:S01]  /*58ab0*/  I2F R4, R24 ;  /* 0x0000001800047306 */ /* 0x000e620000201400 */
[----:B--2---:R-:W-:Y:S01]  /*58ac0*/  IADD3 R2, R2, -0x3f3504f3, RZ ;  /* 0xc0cafb0d02027810 */ /* 0x004fe20007ffe0ff */
[C---:B------:R-:W-:Y:S01]  /*58ad0*/  FMUL R6, R9.reuse, 8388608 ;  /* 0x4b00000009067820 */ /* 0x040fe20000400000 */
[----:B------:R-:W-:-:S02]  /*58ae0*/  FSETP.GEU.AND P0, PT, R9, 1.175494350822287508e-38, PT ;  /* 0x008000000900780b */ /* 0x000fc40003f0e000 */
[----:B------:R-:W-:Y:S02]  /*58af0*/  LOP3.LUT R28, R2, 0xff800000, RZ, 0xc0, !PT ;  /* 0xff800000021c7812 */ /* 0x000fe400078ec0ff */
[----:B------:R-:W-:Y:S01]  /*58b00*/  FSEL R6, R6, R9, !P0 ;  /* 0x0000000906067208 */ /* 0x000fe20004000000 */
[----:B------:R-:W2:Y:S01]  /*58b10*/  I2F R11, R23 ;  /* 0x00000017000b7306 */ /* 0x000ea20000201400 */
[----:B------:R-:W-:-:S07]  /*58b20*/  FSEL R8, RZ, -23, P1 ;  /* 0xc1b80000ff087808 */ /* 0x000fce0000800000 */
[----:B------:R-:W4:Y:S01]  /*58b30*/  I2F R10, R22 ;  /* 0x00000016000a7306 */ /* 0x000f220000201400 */
[----:B------:R1:W-:Y:S01]  /*58b40*/  STL [R1+0xc8], R6 ;  /* 0x0000c80601007387 */ /* 0x0003e20000100800 */
[----:B0-----:R-:W-:-:S06]  /*58b50*/  IADD3 R7, R7, -0x3f3504f3, RZ ;  /* 0xc0cafb0d07077810 */ /* 0x001fcc0007ffe0ff */
[----:B------:R-:W0:Y:S01]  /*58b60*/  I2F R0, R29 ;  /* 0x0000001d00007306 */ /* 0x000e220000201400 */
[----:B-1----:R-:W-:-:S07]  /*58b70*/  IADD3 R6, R6, -0x3f3504f3, RZ ;  /* 0xc0cafb0d06067810 */ /* 0x002fce0007ffe0ff */
[----:B------:R-:W1:Y:S01]  /*58b80*/  I2F R2, R28 ;  /* 0x0000001c00027306 */ /* 0x000e620000201400 */
[----:B------:R-:W-:Y:S01]  /*58b90*/  FSEL R5, RZ, -23, P2 ;  /* 0xc1b80000ff057808 */ /* 0x000fe20001000000 */
[----:B------:R-:W-:Y:S01]  /*58ba0*/  FFMA.FTZ R3, R4, 1.1920928955078125e-07, R8 ;  /* 0x3400000004037823 */ /* 0x000fe20000010008 */
[----:B------:R-:W-:Y:S02]  /*58bb0*/  LOP3.LUT R26, R6, 0xff800000, RZ, 0xc0, !PT ;  /* 0xff800000061a7812 */ /* 0x000fe400078ec0ff */
[----:B------:R-:W-:Y:S02]  /*58bc0*/  FSEL R6, RZ, -23, P3 ;  /* 0xc1b80000ff067808 */ /* 0x000fe40001800000 */
[----:B------:R-:W-:Y:S02]  /*58bd0*/  LOP3.LUT R27, R7, 0xff800000, RZ, 0xc0, !PT ;  /* 0xff800000071b7812 */ /* 0x000fe400078ec0ff */
[----:B------:R-:W-:Y:S01]  /*58be0*/  FSEL R7, RZ, -23, P4 ;  /* 0xc1b80000ff077808 */ /* 0x000fe20002000000 */
[----:B--2---:R-:W-:Y:S01]  /*58bf0*/  FFMA.FTZ R11, R11, 1.1920928955078125e-07, R5 ;  /* 0x340000000b0b7823 */ /* 0x004fe20000010005 */
[----:B------:R-:W-:Y:S01]  /*58c00*/  FSEL R8, RZ, -23, P5 ;  /* 0xc1b80000ff087808 */ /* 0x000fe20002800000 */
[----:B----4-:R-:W-:Y:S01]  /*58c10*/  FFMA.FTZ R5, R10, 1.1920928955078125e-07, R6 ;  /* 0x340000000a057823 */ /* 0x010fe20000010006 */
[----:B------:R2:W-:Y:S01]  /*58c20*/  STL [R1+0x53c], R3 ;  /* 0x00053c0301007387 */ /* 0x0005e20000100800 */
[----:B0-----:R-:W-:-:S02]  /*58c30*/  FFMA.FTZ R0, R0, 1.1920928955078125e-07, R7 ;  /* 0x3400000000007823 */ /* 0x001fc40000010007 */
[----:B-1----:R-:W-:Y:S02]  /*58c40*/  FFMA.FTZ R2, R2, 1.1920928955078125e-07, R8 ;  /* 0x3400000002027823 */ /* 0x002fe40000010008 */
[C---:B---3--:R-:W-:Y:S01]  /*58c50*/  FMUL R4, R12.reuse, 8388608 ;  /* 0x4b0000000c047820 */ /* 0x048fe20000400000 */
[----:B------:R-:W-:Y:S01]  /*58c60*/  FSETP.GEU.AND P1, PT, R12, 1.175494350822287508e-38, PT ;  /* 0x008000000c00780b */ /* 0x000fe20003f2e000 */
[----:B------:R-:W-:Y:S03]  /*58c70*/  STL [R1+0x30], R12 ;  /* 0x0000300c01007387 */ /* 0x000fe60000100800 */
[----:B------:R-:W-:Y:S01]  /*58c80*/  FSEL R4, R4, R12, !P1 ;  /* 0x0000000c04047208 */ /* 0x000fe20004800000 */
[----:B------:R-:W-:Y:S04]  /*58c90*/  STL [R1+0x538], R11 ;  /* 0x0005380b01007387 */ /* 0x000fe80000100800 */
[----:B------:R-:W-:Y:S04]  /*58ca0*/  STL [R1+0x534], R5 ;  /* 0x0005340501007387 */ /* 0x000fe80000100800 */
[----:B------:R-:W-:Y:S04]  /*58cb0*/  STL [R1+0xc4], R4 ;  /* 0x0000c40401007387 */ /* 0x000fe80000100800 */
[----:B------:R0:W-:Y:S04]  /*58cc0*/  STL [R1+0x530], R0 ;  /* 0x0005300001007387 */ /* 0x0001e80000100800 */
[----:B------:R1:W-:Y:S04]  /*58cd0*/  STL [R1+0x52c], R2 ;  /* 0x00052c0201007387 */ /* 0x0003e80000100800 */
[----:B------:R-:W3:Y:S04]  /*58ce0*/  LDL.LU R6, [R1+0xc28] ;  /* 0x000c280001067983 */ /* 0x000ee80000300800 */
[----:B------:R-:W4:Y:S01]  /*58cf0*/  LDL.LU R8, [R1+0xc2c] ;  /* 0x000c2c0001087983 */ /* 0x000f220000300800 */
[----:B--2---:R-:W2:Y:S08]  /*58d00*/  I2F R3, R27 ;  /* 0x0000001b00037306 */ /* 0x004eb00000201400 */
[----:B------:R-:W2:Y:S01]  /*58d10*/  I2F R9, R26 ;  /* 0x0000001a00097306 */ /* 0x000ea20000201400 */
[----:B0-----:R-:W-:-:S02]  /*58d20*/  IADD3 R0, R4, -0x3f3504f3, RZ ;  /* 0xc0cafb0d04007810 */ /* 0x001fc40007ffe0ff */
[----:B-1----:R-:W-:Y:S02]  /*58d30*/  FSEL R2, RZ, -23, P6 ;  /* 0xc1b80000ff027808 */ /* 0x002fe40003000000 */
[----:B------:R-:W-:Y:S02]  /*58d40*/  FSEL R4, RZ, -23, P0 ;  /* 0xc1b80000ff047808 */ /* 0x000fe40000000000 */
[----:B------:R-:W-:Y:S01]  /*58d50*/  LOP3.LUT R0, R0, 0xff800000, RZ, 0xc0, !PT ;  /* 0xff80000000007812 */ /* 0x000fe200078ec0ff */
[----:B--2---:R-:W-:Y:S02]  /*58d60*/  FFMA.FTZ R3, R3, 1.1920928955078125e-07, R2 ;  /* 0x3400000003037823 */ /* 0x004fe40000010002 */
[----:B------:R-:W-:Y:S02]  /*58d70*/  FFMA.FTZ R4, R9, 1.1920928955078125e-07, R4 ;  /* 0x3400000009047823 */ /* 0x000fe40000010004 */
[C---:B---3--:R-:W-:Y:S01]  /*58d80*/  FMUL R5, R6.reuse, 8388608 ;  /* 0x4b00000006057820 */ /* 0x048fe20000400000 */
[----:B------:R-:W-:Y:S01]  /*58d90*/  FSETP.GEU.AND P2, PT, R6, 1.175494350822287508e-38, PT ;  /* 0x008000000600780b */ /* 0x000fe20003f4e000 */
[----:B------:R0:W-:Y:S03]  /*58da0*/  STL [R1+0x2c], R6 ;  /* 0x00002c0601007387 */ /* 0x0001e60000100800 */
[----:B------:R-:W-:Y:S01]  /*58db0*/  FSEL R2, R5, R6, !P2 ;  /* 0x0000000605027208 */ /* 0x000fe20005000000 */
[----:B----4-:R-:W-:Y:S04]  /*58dc0*/  STL [R1+0x28], R8 ;  /* 0x0000280801007387 */ /* 0x010fe80000100800 */
[----:B------:R-:W-:Y:S04]  /*58dd0*/  STL [R1+0x104], R0 ;  /* 0x0001040001007387 */ /* 0x000fe80000100800 */
[----:B------:R1:W-:Y:S04]  /*58de0*/  STL [R1+0x524], R3 ;  /* 0x0005240301007387 */ /* 0x0003e80000100800 */
[----:B------:R-:W-:Y:S04]  /*58df0*/  STL [R1+0x520], R4 ;  /* 0x0005200401007387 */ /* 0x000fe80000100800 */
[----:B------:R-:W2:Y:S04]  /*58e00*/  LDL.LU R7, [R1+0xc30] ;  /* 0x000c300001077983 */ /* 0x000ea80000300800 */
[----:B------:R3:W-:Y:S04]  /*58e10*/  STL [R1+0xb4], R2 ;  /* 0x0000b40201007387 */ /* 0x0007e80000100800 */
[----:B0-----:R-:W4:Y:S01]  /*58e20*/  LDL.LU R6, [R1+0xc34] ;  /* 0x000c340001067983 */ /* 0x001f220000300800 */
[C---:B-1----:R-:W-:Y:S01]  /*58e30*/  FMUL R3, R8.reuse, 8388608 ;  /* 0x4b00000008037820 */ /* 0x042fe20000400000 */
[----:B------:R-:W-:-:S02]  /*58e40*/  FSETP.GEU.AND P5, PT, R8, 1.175494350822287508e-38, PT ;  /* 0x008000000800780b */ /* 0x000fc40003fae000 */
[----:B---3--:R-:W-:Y:S02]  /*58e50*/  IADD3 R2, R2, -0x3f3504f3, RZ ;  /* 0xc0cafb0d02027810 */ /* 0x008fe40007ffe0ff */
[----:B------:R-:W-:Y:S02]  /*58e60*/  FSEL R5, R3, R8, !P5 ;  /* 0x0000000803057208 */ /* 0x000fe40006800000 */
[----:B------:R-:W-:Y:S01]  /*58e70*/  LOP3.LUT R2, R2, 0xff800000, RZ, 0xc0, !PT ;  /* 0xff80000002027812 */ /* 0x000fe200078ec0ff */
[----:B------:R-:W0:Y:S01]  /*58e80*/  I2F R0, R0 ;  /* 0x0000000000007306 */ /* 0x000e220000201400 */
[----:B--2---:R-:W-:Y:S04]  /*58e90*/  STL [R1+0x24], R7 ;  /* 0x0000240701007387 */ /* 0x004fe80000100800 */
[----:B------:R1:W-:Y:S04]  /*58ea0*/  STL [R1+0xb8], R5 ;  /* 0x0000b80501007387 */ /* 0x0003e80000100800 */
[----:B----4-:R-:W-:Y:S04]  /*58eb0*/  STL [R1+0x20], R6 ;  /* 0x0000200601007387 */ /* 0x010fe80000100800 */
[----:B------:R-:W-:Y:S04]  /*58ec0*/  STL [R1+0x100], R2 ;  /* 0x0001000201007387 */ /* 0x000fe80000100800 */
[----:B------:R-:W2:Y:S01]  /*58ed0*/  LDL.LU R8, [R1+0xc38] ;  /* 0x000c380001087983 */ /* 0x000ea20000300800 */
[----:B------:R-:W-:Y:S01]  /*58ee0*/  FSEL R3, RZ, -23, P1 ;  /* 0xc1b80000ff037808 */ /* 0x000fe20000800000 */
[C---:B------:R-:W-:Y:S01]  /*58ef0*/  FMUL R4, R7.reuse, 8388608 ;  /* 0x4b00000007047820 */ /* 0x040fe20000400000 */
[----:B------:R-:W-:-:S03]  /*58f00*/  FSETP.GEU.AND P0, PT, R7, 1.175494350822287508e-38, PT ;  /* 0x008000000700780b */ /* 0x000fc60003f0e000 */
[----:B0-----:R-:W-:Y:S01]  /*58f10*/  FFMA.FTZ R0, R0, 1.1920928955078125e-07, R3 ;  /* 0x3400000000007823 */ /* 0x001fe20000010003 */
[----:B-1----:R-:W-:Y:S02]  /*58f20*/  IADD3 R5, R5, -0x3f3504f3, RZ ;  /* 0xc0cafb0d05057810 */ /* 0x002fe40007ffe0ff */
[----:B------:R-:W-:Y:S02]  /*58f30*/  FSEL R3, R4, R7, !P0 ;  /* 0x0000000704037208 */ /* 0x000fe40004000000 */
[----:B------:R0:W-:Y:S02]  /*58f40*/  STL [R1+0x51c], R0 ;  /* 0x00051c0001007387 */ /* 0x0001e40000100800 */
[----:B0-----:R-:W-:Y:S02]  /*58f50*/  LOP3.LUT R0, R5, 0xff800000, RZ, 0xc0, !PT ;  /* 0xff80000005007812 */ /* 0x001fe400078ec0ff */
[----:B--2---:R-:W-:Y:S04]  /*58f60*/  STL [R1+0x1c], R8 ;  /* 0x00001c0801007387 */ /* 0x004fe80000100800 */
[----:B------:R0:W-:Y:S04]  /*58f70*/  STL [R1+0xb0], R3 ;  /* 0x0000b00301007387 */ /* 0x0001e80000100800 */
[----:B------:R-:W-:Y:S04]  /*58f80*/  STL [R1+0xfc], R0 ;  /* 0x0000fc0001007387 */ /* 0x000fe80000100800 */
[----:B------:R-:W2:Y:S01]  /*58f90*/  LDL.LU R9, [R1+0xc3c] ;  /* 0x000c3c0001097983 */ /* 0x000ea20000300800 */
[C---:B------:R-:W-:Y:S01]  /*58fa0*/  FMUL R4, R6.reuse, 8388608 ;  /* 0x4b00000006047820 */ /* 0x040fe20000400000 */
[----:B------:R-:W-:-:S02]  /*58fb0*/  FSETP.GEU.AND P4, PT, R6, 1.175494350822287508e-38, PT ;  /* 0x008000000600780b */ /* 0x000fc40003f8e000 */
[----:B0-----:R-:W-:Y:S02]  /*58fc0*/  IADD3 R3, R3, -0x3f3504f3, RZ ;  /* 0xc0cafb0d03037810 */ /* 0x001fe40007ffe0ff */
[----:B------:R-:W-:Y:S02]  /*58fd0*/  FSEL R6, R4, R6, !P4 ;  /* 0x0000000604067208 */ /* 0x000fe40006000000 */
[----:B------:R-:W-:Y:S01]  /*58fe0*/  LOP3.LUT R3, R3, 0xff800000, RZ, 0xc0, !PT ;  /* 0xff80000003037812 */ /* 0x000fe200078ec0ff */
[----:B------:R-:W0:Y:S01]  /*58ff0*/  I2F R2, R2 ;  /* 0x0000000200027306 */ /* 0x000e220000201400 */
[----:B--2---:R-:W-:Y:S04]  /*59000*/  STL [R1+0x18], R9 ;  /* 0x0000180901007387 */ /* 0x004fe80000100800 */
[----:B------:R1:W-:Y:S04]  /*59010*/  STL [R1+0xac], R6 ;  /* 0x0000ac0601007387 */ /* 0x0003e80000100800 */
[----:B------:R-:W-:Y:S04]  /*59020*/  STL [R1+0xf8], R3 ;  /* 0x0000f80301007387 */ /* 0x000fe80000100800 */
[----:B------:R-:W2:Y:S01]  /*59030*/  LDL.LU R7, [R1+0xc40] ;  /* 0x000c400001077983 */ /* 0x000ea20000300800 */
[----:B------:R-:W-:Y:S01]  /*59040*/  FSEL R4, RZ, -23, P2 ;  /* 0xc1b80000ff047808 */ /* 0x000fe20001000000 */
[C---:B------:R-:W-:Y:S01]  /*59050*/  FMUL R5, R8.reuse, 8388608 ;  /* 0x4b00000008057820 */ /* 0x040fe20000400000 */
[----:B------:R-:W-:-:S02]  /*59060*/  FSETP.GEU.AND P3, PT, R8, 1.175494350822287508e-38, PT ;  /* 0x008000000800780b */ /* 0x000fc40003f6e000 */
[----:B-1----:R-:W-:Y:S01]  /*59070*/  IADD3 R6, R6, -0x3f3504f3, RZ ;  /* 0xc0cafb0d06067810 */ /* 0x002fe20007ffe0ff */
[----:B0-----:R-:W-:Y:S01]  /*59080*/  FFMA.FTZ R2, R2, 1.1920928955078125e-07, R4 ;  /* 0x3400000002027823 */ /* 0x001fe20000010004 */
[----:B------:R-:W-:Y:S02]  /*59090*/  FSEL R4, R5, R8, !P3 ;  /* 0x0000000805047208 */ /* 0x000fe40005800000 */
[----:B------:R-:W-:Y:S02]  /*590a0*/  LOP3.LUT R6, R6, 0xff800000, RZ, 0xc0, !PT ;  /* 0xff80000006067812 */ /* 0x000fe400078ec0ff */
[----:B------:R-:W-:Y:S02]  /*590b0*/  STL [R1+0x518], R2 ;  /* 0x0005180201007387 */ /* 0x000fe40000100800 */
[----:B------:R0:W-:Y:S02]  /*590c0*/  I2F R8, R6 ;  /* 0x0000000600087306 */ /* 0x0001e40000201400 */
[----:B--2---:R-:W-:Y:S04]  /*590d0*/  STL [R1+0x14], R7 ;  /* 0x0000140701007387 */ /* 0x004fe80000100800 */
[----:B------:R-:W-:Y:S04]  /*590e0*/  STL [R1+0xa8], R4 ;  /* 0x0000a80401007387 */ /* 0x000fe80000100800 */
[----:B------:R0:W-:Y:S04]  /*590f0*/  STL [R1+0x114], R6 ;  /* 0x0001140601007387 */ /* 0x0001e80000100800 */
[----:B0-----:R-:W2:Y:S01]  /*59100*/  LDL.LU R6, [R1+0xc44] ;  /* 0x000c440001067983 */ /* 0x001ea20000300800 */
[----:B------:R-:W0:Y:S01]  /*59110*/  I2F R0, R0 ;  /* 0x0000000000007306 */ /* 0x000e220000201400 */
[C---:B------:R-:W-:Y:S01]  /*59120*/  FMUL R2, R9.reuse, 8388608 ;  /* 0x4b00000009027820 */ /* 0x040fe20000400000 */
[----:B------:R-:W-:-:S02]  /*59130*/  FSETP.GEU.AND P6, PT, R9, 1.175494350822287508e-38, PT ;  /* 0x008000000900780b */ /* 0x000fc40003fce000 */
[----:B------:R-:W-:Y:S02]  /*59140*/  IADD3 R4, R4, -0x3f3504f3, RZ ;  /* 0xc0cafb0d04047810 */ /* 0x000fe40007ffe0ff */
[----:B------:R-:W-:Y:S02]  /*59150*/  FSEL R5, R2, R9, !P6 ;  /* 0x0000000902057208 */ /* 0x000fe40007000000 */
[----:B------:R-:W-:Y:S02]  /*59160*/  FSEL R2, RZ, -23, P5 ;  /* 0xc1b80000ff027808 */ /* 0x000fe40002800000 */
[----:B------:R-:W-:Y:S01]  /*59170*/  LOP3.LUT R9, R4, 0xff800000, RZ, 0xc0, !PT ;  /* 0xff80000004097812 */ /* 0x000fe200078ec0ff */
[C---:B------:R-:W-:Y:S01]  /*59180*/  FMUL R4, R7.reuse, 8388608 ;  /* 0x4b00000007047820 */ /* 0x040fe20000400000 */
[----:B------:R-:W-:Y:S01]  /*59190*/  FSETP.GEU.AND P5, PT, R7, 1.175494350822287508e-38, PT ;  /* 0x008000000700780b */ /* 0x000fe20003fae000 */
[----:B0-----:R-:W-:-:S03]  /*591a0*/  FFMA.FTZ R0, R0, 1.1920928955078125e-07, R2 ;  /* 0x3400000000007823 */ /* 0x001fc60000010002 */
[----:B------:R-:W-:Y:S01]  /*591b0*/  FSEL R4, R4, R7, !P5 ;  /* 0x0000000704047208 */ /* 0x000fe20006800000 */
[----:B--2---:R-:W-:Y:S04]  /*591c0*/  STL [R1+0x10], R6 ;  /* 0x0000100601007387 */ /* 0x004fe80000100800 */
[----:B------:R0:W-:Y:S04]  /*591d0*/  STL [R1+0xa4], R5 ;  /* 0x0000a40501007387 */ /* 0x0001e80000100800 */
[----:B------:R-:W-:Y:S01]  /*591e0*/  STL [R1+0x110], R9 ;  /* 0x0001100901007387 */ /* 0x000fe20000100800 */
[----:B0-----:R-:W-:-:S03]  /*591f0*/  IADD3 R5, R5, -0x3f3504f3, RZ ;  /* 0xc0cafb0d05057810 */ /* 0x001fc60007ffe0ff */
[----:B------:R0:W-:Y:S01]  /*59200*/  STL [R1+0x510], R0 ;  /* 0x0005100001007387 */ /* 0x0001e20000100800 */
[----:B------:R-:W-:-:S03]  /*59210*/  LOP3.LUT R5, R5, 0xff800000, RZ, 0xc0, !PT ;  /* 0xff80000005057812 */ /* 0x000fc600078ec0ff */
[----:B------:R1:W-:Y:S04]  /*59220*/  STL [R1+0xa0], R4 ;  /* 0x0000a00401007387 */ /* 0x0003e80000100800 */
[----:B------:R2:W-:Y:S04]  /*59230*/  STL [R1+0x10c], R5 ;  /* 0x00010c0501007387 */ /* 0x0005e80000100800 */
[----:B------:R-:W3:Y:S01]  /*59240*/  LDL.LU R7, [R1+0xc48] ;  /* 0x000c480001077983 */ /* 0x000ee20000300800 */
[----:B------:R-:W4:Y:S01]  /*59250*/  I2F R3, R3 ;  /* 0x0000000300037306 */ /* 0x000f220000201400 */
[----:B0-----:R-:W-:Y:S01]  /*59260*/  FSEL R0, RZ, -23, P0 ;  /* 0xc1b80000ff007808 */ /* 0x001fe20000000000 */
[C---:B------:R-:W-:Y:S01]  /*59270*/  FMUL R2, R6.reuse, 8388608 ;  /* 0x4b00000006027820 */ /* 0x040fe20000400000 */
[----:B------:R-:W-:-:S02]  /*59280*/  FSETP.GEU.AND P2, PT, R6, 1.175494350822287508e-38, PT ;  /* 0x008000000600780b */ /* 0x000fc40003f4e000 */
[----:B-1----:R-:W-:-:S03]  /*59290*/  IADD3 R4, R4, -0x3f3504f3, RZ ;  /* 0xc0cafb0d04047810 */ /* 0x002fc60007ffe0ff */
[----:B------:R2:W-:Y:S01]  /*592a0*/  I2F R16, R5 ;  /* 0x0000000500107306 */ /* 0x0005e20000201400 */
[----:B----4-:R-:W-:Y:S01]  /*592b0*/  FFMA.FTZ R3, R3, 1.1920928955078125e-07, R0 ;  /* 0x3400000003037823 */ /* 0x010fe20000010000 */
[----:B--2---:R-:W-:Y:S02]  /*592c0*/  FSEL R5, R2, R6, !P2 ;  /* 0x0000000602057208 */ /* 0x004fe40005000000 */
[----:B------:R-:W-:Y:S02]  /*592d0*/  LOP3.LUT R0, R4, 0xff800000, RZ, 0xc0, !PT ;  /* 0xff80000004007812 */ /* 0x000fe400078ec0ff */
[----:B------:R0:W-:Y:S02]  /*592e0*/  STL [R1+0x50c], R3 ;  /* 0x00050c0301007387 */ /* 0x0001e40000100800 */
[----:B0-----:R-:W-:Y:S02]  /*592f0*/  IADD3 R3, R5, -0x3f3504f3, RZ ;  /* 0xc0cafb0d05037810 */ /* 0x001fe40007ffe0ff */
[----:B---3--:R-:W-:Y:S04]  /*59300*/  STL [R1+0xc], R7 ;  /* 0x00000c0701007387 */ /* 0x008fe80000100800 */
[----:B------:R0:W-:Y:S04]  /*59310*/  STL [R1+0x7c], R5 ;  /* 0x00007c0501007387 */ /* 0x0001e80000100800 */
[----:B------:R-:W-:Y:S04]  /*59320*/  STL [R1+0x108], R0 ;  /* 0x0001080001007387 */ /* 0x000fe80000100800 */
[----:B------:R-:W2:Y:S04]  /*59330*/  LDL.LU R6, [R1+0xc4c] ;  /* 0x000c4c0001067983 */ /* 0x000ea80000300800 */
[----:B0-----:R-:W3:Y:S01]  /*59340*/  LDL.LU R5, [R1+0xc50] ;  /* 0x000c500001057983 */ /* 0x001ee20000300800 */
[C---:B------:R-:W-:Y:S01]  /*59350*/  FMUL R2, R7.reuse, 8388608 ;  /* 0x4b00000007027820 */ /* 0x040fe20000400000 */
[----:B------:R-:W-:-:S04]  /*59360*/  FSETP.GEU.AND P1, PT, R7, 1.175494350822287508e-38, PT ;  /* 0x008000000700780b */ /* 0x000fc80003f2e000 */
[----:B------:R-:W-:Y:S02]  /*59370*/  FSEL R2, R2, R7, !P1 ;  /* 0x0000000702027208 */ /* 0x000fe40004800000 */
[----:B------:R-:W-:Y:S01]  /*59380*/  LOP3.LUT R7, R3, 0xff800000, RZ, 0xc0, !PT ;  /* 0xff80000003077812 */ /* 0x000fe200078ec0ff */
[----:B--2---:R-:W-:Y:S04]  /*59390*/  STL [R1+0x8], R6 ;  /* 0x0000080601007387 */ /* 0x004fe80000100800 */
[----:B------:R-:W-:Y:S04]  /*593a0*/  STL [R1+0x70], R2 ;  /* 0x0000700201007387 */ /* 0x000fe80000100800 */
[----:B---3--:R-:W-:Y:S04]  /*593b0*/  STL [R1+0x4], R5 ;  /* 0x0000040501007387 */ /* 0x008fe80000100800 */
[----:B------:R0:W-:Y:S04]  /*593c0*/  STL [R1+0x498], R7 ;  /* 0x0004980701007387 */ /* 0x0001e80000100800 */
[----:B------:R-:W2:Y:S01]  /*593d0*/  LDL.LU R10, [R1+0xc54] ;  /* 0x000c5400010a7983 */ /* 0x000ea20000300800 */
[C---:B------:R-:W-:Y:S01]  /*593e0*/  FMUL R3, R6.reuse, 8388608 ;  /* 0x4b00000006037820 */ /* 0x040fe20000400000 */
[----:B------:R-:W-:-:S02]  /*593f0*/  FSETP.GEU.AND P0, PT, R6, 1.175494350822287508e-38, PT ;  /* 0x008000000600780b */ /* 0x000fc40003f0e000 */
[----:B------:R-:W-:Y:S02]  /*59400*/  IADD3 R4, R2, -0x3f3504f3, RZ ;  /* 0xc0cafb0d02047810 */ /* 0x000fe40007ffe0ff */
[----:B------:R-:W-:Y:S02]  /*59410*/  FSEL R3, R3, R6, !P0 ;  /* 0x0000000603037208 */ /* 0x000fe40004000000 */
[----:B------:R-:W-:Y:S01]  /*59420*/  LOP3.LUT R4, R4, 0xff800000, RZ, 0xc0, !PT ;  /* 0xff80000004047812 */ /* 0x000fe200078ec0ff */
[----:B------:R0:W-:Y:S01]  /*59430*/  I2F R13, R7 ;  /* 0x00000007000d7306 */ /* 0x0001e20000201400 */
[----:B--2---:R-:W-:Y:S04]  /*59440*/  STL [R1], R10 ;  /* 0x0000000a01007387 */ /* 0x004fe80000100800 */
[----:B------:R1:W-:Y:S04]  /*59450*/  STL [R1+0x78], R3 ;  /* 0x0000780301007387 */ /* 0x0003e80000100800 */
[----:B------:R2:W-:Y:S04]  /*59460*/  STL [R1+0x494], R4 ;  /* 0x0004940401007387 */ /* 0x0005e80000100800 */
[----:B0-----:R-:W3:Y:S01]  /*59470*/  LDL.LU R7, [R1+0xc58] ;  /* 0x000c580001077983 */ /* 0x001ee20000300800 */
[----:B------:R0:W4:Y:S01]  /*59480*/  I2F R17, R9 ;  /* 0x0000000900117306 */ /* 0x0001220000201400 */
[----:B------:R-:W-:Y:S01]  /*59490*/  FMUL R2, R5, 8388608 ;  /* 0x4b00000005027820 */ /* 0x000fe20000400000 */
[----:B-1----:R-:W-:-:S02]  /*594a0*/  IADD3 R3, R3, -0x3f3504f3, RZ ;  /* 0xc0cafb0d03037810 */ /* 0x002fc40007ffe0ff */
[----:B0-----:R-:W-:Y:S02]  /*594b0*/  FSEL R9, RZ, -23, P4 ;  /* 0xc1b80000ff097808 */ /* 0x001fe40002000000 */
[----:B------:R-:W-:Y:S02]  /*594c0*/  FSETP.GEU.AND P4, PT, R5, 1.175494350822287508e-38, PT ;  /* 0x008000000500780b */ /* 0x000fe40003f8e000 */
[----:B------:R-:W-:Y:S02]  /*594d0*/  LOP3.LUT R3, R3, 0xff800000, RZ, 0xc0, !PT ;  /* 0xff80000003037812 */ /* 0x000fe400078ec0ff */
[----:B------:R-:W-:Y:S01]  /*594e0*/  FSEL R5, R2, R5, !P4 ;  /* 0x0000000502057208 */ /* 0x000fe20006000000 */
[----:B---3--:R-:W-:Y:S04]  /*594f0*/  STL [R1+0x80], R7 ;  /* 0x0000800701007387 */ /* 0x008fe80000100800 */
[----:B------:R-:W-:Y:S04]  /*59500*/  STL [R1+0x68], R5 ;  /* 0x0000680501007387 */ /* 0x000fe80000100800 */
[----:B------:R-:W-:Y:S04]  /*59510*/  STL [R1+0x490], R3 ;  /* 0x0004900301007387 */ /* 0x000fe80000100800 */
[----:B------:R-:W3:Y:S01]  /*59520*/  LDL.LU R11, [R1+0xc5c] ;  /* 0x000c5c00010b7983 */ /* 0x000ee20000300800 */
[----:B------:R2:W-:Y:S01]  /*59530*/  I2F R12, R4 ;  /* 0x00000004000c7306 */ /* 0x0005e20000201400 */
[----:B------:R-:W-:-:S02]  /*59540*/  FSEL R2, RZ, -23, P3 ;  /* 0xc1b80000ff027808 */ /* 0x000fc40001800000 */
[C---:B------:R-:W-:Y:S02]  /*59550*/  FSETP.GEU.AND P3, PT, R10.reuse, 1.175494350822287508e-38, PT ;  /* 0x008000000a00780b */ /* 0x040fe40003f6e000 */
[----:B------:R-:W-:Y:S01]  /*59560*/  IADD3 R6, R5, -0x3f3504f3, RZ ;  /* 0xc0cafb0d05067810 */ /* 0x000fe20007ffe0ff */
[----:B--2---:R-:W-:-:S05]  /*59570*/  FMUL R4, R10, 8388608 ;  /* 0x4b0000000a047820 */ /* 0x004fca0000400000 */
[----:B------:R-:W-:Y:S02]  /*59580*/  FSEL R14, R4, R10, !P3 ;  /* 0x0000000a040e7208 */ /* 0x000fe40005800000 */
[----:B------:R-:W-:-:S04]  /*59590*/  LOP3.LUT R10, R6, 0xff800000, RZ, 0xc0, !PT ;  /* 0xff800000060a7812 */ /* 0x000fc800078ec0ff */
[----:B------:R0:W-:Y:S01]  /*595a0*/  I2F R15, R10 ;  /* 0x0000000a000f7306 */ /* 0x0001e20000201400 */
[----:B---3--:R-:W-:Y:S04]  /*595b0*/  STL [R1+0x88], R11 ;  /* 0x0000880b01007387 */ /* 0x008fe80000100800 */
[----:B------:R-:W-:Y:S04]  /*595c0*/  STL [R1+0x60], R14 ;  /* 0x0000600e01007387 */ /* 0x000fe80000100800 */
[----:B------:R0:W-:Y:S04]  /*595d0*/  STL [R1+0x138], R10 ;  /* 0x0001380a01007387 */ /* 0x0001e80000100800 */
[----:B0-----:R-:W2:Y:S01]  /*595e0*/  LDL.LU R10, [R1+0xc60] ;  /* 0x000c6000010a7983 */ /* 0x001ea20000300800 */
[----:B------:R-:W-:Y:S01]  /*595f0*/  FMUL R5, R7, 8388608 ;  /* 0x4b00000007057820 */ /* 0x000fe20000400000 */
[----:B------:R-:W-:-:S02]  /*59600*/  FSEL R4, RZ, -23, P6 ;  /* 0xc1b80000ff047808 */ /* 0x000fc40003000000 */
[----:B------:R-:W-:Y:S02]  /*59610*/  FSETP.GEU.AND P6, PT, R7, 1.175494350822287508e-38, PT ;  /* 0x008000000700780b */ /* 0x000fe40003fce000 */
[----:B------:R-:W-:Y:S02]  /*59620*/  IADD3 R6, R14, -0x3f3504f3, RZ ;  /* 0xc0cafb0d0e067810 */ /* 0x000fe40007ffe0ff */
[----:B------:R-:W-:Y:S02]  /*59630*/  FSEL R7, R5, R7, !P6 ;  /* 0x0000000705077208 */ /* 0x000fe40007000000 */
[----:B------:R-:W-:Y:S01]  /*59640*/  LOP3.LUT R14, R6, 0xff800000, RZ, 0xc0, !PT ;  /* 0xff800000060e7812 */ /* 0x000fe200078ec0ff */
[C---:B------:R-:W-:Y:S01]  /*59650*/  FMUL R6, R11.reuse, 8388608 ;  /* 0x4b0000000b067820 */ /* 0x040fe20000400000 */
[----:B------:R-:W-:Y:S02]  /*59660*/  FSEL R5, RZ, -23, P5 ;  /* 0xc1b80000ff057808 */ /* 0x000fe40002800000 */
[----:B------:R-:W-:Y:S01]  /*59670*/  FSETP.GEU.AND P5, PT, R11, 1.175494350822287508e-38, PT ;  /* 0x008000000b00780b */ /* 0x000fe20003fae000 */
[----:B------:R-:W-:-:S03]  /*59680*/  FFMA.FTZ R9, R8, 1.1920928955078125e-07, R9 ;  /* 0x3400000008097823 */ /* 0x000fc60000010009 */
        /* <DEDUP_REMOVED lines=8> */
[----:B------:R-:W-:Y:S04]  /*59710*/  STL [R1+0x4a0], R7 ;  /* 0x0004a00701007387 */ /* 0x000fe80000100800 */
[----:B------:R-:W2:Y:S01]  /*59720*/  LDL.LU R20, [R1+0xc64] ;  /* 0x000c640001147983 */ /* 0x000ea20000300800 */
[----:B------:R-:W-:Y:S01]  /*59730*/  FMUL R8, R10, 8388608 ;  /* 0x4b0000000a087820 */ /* 0x000fe20000400000 */
[----:B------:R-:W-:-:S02]  /*59740*/  FSEL R6, RZ, -23, P2 ;  /* 0xc1b80000ff067808 */ /* 0x000fc40001000000 */
[----:B------:R-:W-:Y:S02]  /*59750*/  FSETP.GEU.AND P2, PT, R10, 1.175494350822287508e-38, PT ;  /* 0x008000000a00780b */ /* 0x000fe40003f4e000 */
[----:B0-----:R-:W-:Y:S02]  /*59760*/  IADD3 R9, R11, -0x3f3504f3, RZ ;  /* 0xc0cafb0d0b097810 */ /* 0x001fe40007ffe0ff */
[----:B------:R-:W-:Y:S02]  /*59770*/  FSEL R10, R8, R10, !P2 ;  /* 0x0000000a080a7208 */ /* 0x000fe40005000000 */
[----:B-1----:R-:W-:Y:S01]  /*59780*/  LOP3.LUT R11, R9, 0xff800000, RZ, 0xc0, !PT ;  /* 0xff800000090b7812 */ /* 0x002fe200078ec0ff */
[----:B----4-:R-:W-:Y:S01]  /*59790*/  FFMA.FTZ R17, R17, 1.1920928955078125e-07, R2 ;  /* 0x3400000011117823 */ /* 0x010fe20000010002 */
[----:B--2---:R-:W-:Y:S04]  /*597a0*/  STL [R1+0x90], R20 ;  /* 0x0000901401007387 */ /* 0x004fe80000100800 */
[----:B------:R-:W-:Y:S04]  /*597b0*/  STL [R1+0xbc], R10 ;  /* 0x0000bc0a01007387 */ /* 0x000fe80000100800 */
[----:B------:R-:W-:Y:S04]  /*597c0*/  STL [R1+0x49c], R11 ;  /* 0x00049c0b01007387 */ /* 0x000fe80000100800 */
[----:B------:R-:W2:Y:S01]  /*597d0*/  LDL R2, [R1+0x898] ;  /* 0x0008980001027983 */ /* 0x000ea20000100800 */
[----:B------:R-:W0:Y:S01]  /*597e0*/  I2F R0, R0 ;  /* 0x0000000000007306 */ /* 0x000e220000201400 */
[----:B------:R-:W-:Y:S01]  /*597f0*/  FSEL R8, RZ, -23, P1 ;  /* 0xc1b80000ff087808 */ /* 0x000fe20000800000 */
[C---:B------:R-:W-:Y:S01]  /*59800*/  FMUL R9, R20.reuse, 8388608 ;  /* 0x4b00000014097820 */ /* 0x040fe20000400000 */
[----:B------:R-:W-:Y:S01]  /*59810*/  FSETP.GEU.AND P1, PT, R20, 1.175494350822287508e-38, PT ;  /* 0x008000001400780b */ /* 0x000fe20003f2e000 */
[----:B------:R-:W-:-:S04]  /*59820*/  FFMA.FTZ R16, R16, 1.1920928955078125e-07, R4 ;  /* 0x3400000010107823 */ /* 0x000fc80000010004 */
[----:B------:R-:W1:Y:S01]  /*59830*/  I2F R3, R3 ;  /* 0x0000000300037306 */ /* 0x000e620000201400 */
[----:B------:R3:W-:Y:S01]  /*59840*/  STL [R1+0x500], R17 ;  /* 0x0005001101007387 */ /* 0x0007e20000100800 */
[----:B------:R-:W-:-:S06]  /*59850*/  FFMA.FTZ R6, R13, 1.1920928955078125e-07, R6 ;  /* 0x340000000d067823 */ /* 0x000fcc0000010006 */
[----:B------:R-:W4:Y:S01]  /*59860*/  I2F R14, R14 ;  /* 0x0000000e000e7306 */ /* 0x000f220000201400 */
[----:B---3--:R-:W3:Y:S04]  /*59870*/  LDL R17, [R1+0x324] ;  /* 0x0003240001117983 */ /* 0x008ee80000100800 */
[----:B------:R0:W-:Y:S03]  /*59880*/  STL [R1+0x4fc], R16 ;  /* 0x0004fc1001007387 */ /* 0x0001e60000100800 */
[----:B------:R-:W1:Y:S01]  /*59890*/  I2F R7, R7 ;  /* 0x0000000700077306 */ /* 0x000e620000201400 */
[----:B------:R-:W-:-:S04]  /*598a0*/  IADD3 R10, R10, -0x3f3504f3, RZ ;  /* 0xc0cafb0d0a0a7810 */ /* 0x000fc80007ffe0ff */
[----:B0-----:R-:W-:Y:S02]  /*598b0*/  LOP3.LUT R16, R10, 0xff800000, RZ, 0xc0, !PT ;  /* 0xff8000000a107812 */ /* 0x001fe400078ec0ff */
[----:B--2---:R-:W-:Y:S02]  /*598c0*/  MOV R4, R2 ;  /* 0x0000000200047202 */ /* 0x004fe40000000f00 */
[----:B------:R-:W-:Y:S02]  /*598d0*/  FSEL R2, R9, R20, !P1 ;  /* 0x0000001409027208 */ /* 0x000fe40004800000 */
[----:B------:R-:W-:Y:S01]  /*598e0*/  MOV R9, R4 ;  /* 0x0000000400097202 */ /* 0x000fe20000000f00 */
[----:B------:R-:W-:Y:S01]  /*598f0*/  FFMA.FTZ R4, R0, 1.1920928955078125e-07, R5 ;  /* 0x3400000000047823 */ /* 0x000fe20000010005 */
[----:B------:R-:W-:Y:S01]  /*59900*/  FSEL R0, RZ, -23, P0 ;  /* 0xc1b80000ff007808 */ /* 0x000fe20000000000 */
[----:B------:R-:W2:Y:S01]  /*59910*/  LDL.LU R20, [R1+0x1b00] ;  /* 0x001b000001147983 */ /* 0x000ea20000300800 */
[----:B------:R-:W-:-:S03]  /*59920*/  FFMA.FTZ R5, R12, 1.1920928955078125e-07, R8 ;  /* 0x340000000c057823 */ /* 0x000fc60000010008 */
[----:B------:R0:W-:Y:S01]  /*59930*/  STL [R1+0xc0], R2 ;  /* 0x0000c00201007387 */ /* 0x0001e20000100800 */
[----:B-1----:R-:W-:Y:S01]  /*59940*/  FFMA.FTZ R3, R3, 1.1920928955078125e-07, R0 ;  /* 0x3400000003037823 */ /* 0x002fe20000010000 */
[----:B------:R-:W-:Y:S02]  /*59950*/  FSEL R0, RZ, -23, P4 ;  /* 0xc1b80000ff007808 */ /* 0x000fe40002000000 */
[----:B------:R-:W-:Y:S04]  /*59960*/  STL [R1+0x4f8], R4 ;  /* 0x0004f80401007387 */ /* 0x000fe80000100800 */
[----:B------:R-:W2:Y:S01]  /*59970*/  LDL R8, [R1+0xf0] ;  /* 0x0000f00001087983 */ /* 0x000ea20000100800 */
[----:B0-----:R-:W-:-:S03]  /*59980*/  IADD3 R2, R2, -0x3f3504f3, RZ ;  /* 0xc0cafb0d02027810 */ /* 0x001fc60007ffe0ff */
[----:B------:R-:W-:Y:S04]  /*59990*/  STL [R1+0x4f4], R6 ;  /* 0x0004f40601007387 */ /* 0x000fe80000100800 */
[----:B------:R-:W2:Y:S01]  /*599a0*/  LDL R13, [R1+0xe8] ;  /* 0x0000e800010d7983 */ /* 0x000ea20000100800 */
[----:B------:R-:W-:-:S03]  /*599b0*/  FFMA.FTZ R0, R15, 1.1920928955078125e-07, R0 ;  /* 0x340000000f007823 */ /* 0x000fc60000010000 */
[----:B------:R0:W-:Y:S04]  /*599c0*/  STL [R1+0x4f0], R5 ;  /* 0x0004f00501007387 */ /* 0x0001e80000100800 */
[----:B------:R1:W-:Y:S01]  /*599d0*/  STL [R1+0x4ec], R3 ;  /* 0x0004ec0301007387 */ /* 0x0003e20000100800 */
[----:B0-----:R-:W-:Y:S02]  /*599e0*/  LOP3.LUT R5, R2, 0xff800000, RZ, 0xc0, !PT ;  /* 0xff80000002057812 */ /* 0x001fe400078ec0ff */
[----:B------:R-:W-:Y:S02]  /*599f0*/  FSEL R2, RZ, -23, P3 ;  /* 0xc1b80000ff027808 */ /* 0x000fe40001800000 */
[----:B-1----:R-:W-:Y:S01]  /*59a00*/  FSEL R3, RZ, -23, P6 ;  /* 0xc1b80000ff037808 */ /* 0x002fe20003000000 */
[----:B------:R-:W-:Y:S02]  /*59a10*/  STL [R1+0x4b0], R5 ;  /* 0x0004b00501007387 */ /* 0x000fe40000100800 */
[----:B----4-:R-:W-:-:S02]  /*59a20*/  FFMA.FTZ R2, R14, 1.1920928955078125e-07, R2 ;  /* 0x340000000e027823 */ /* 0x010fc40000010002 */
[----:B------:R-:W2:Y:S04]  /*59a30*/  LDL R15, [R1+0xf4] ;  /* 0x0000f400010f7983 */ /* 0x000ea80000100800 */
[----:B------:R0:W-:Y:S04]  /*59a40*/  STL [R1+0x4e8], R0 ;  /* 0x0004e80001007387 */ /* 0x0001e80000100800 */
[----:B------:R-:W4:Y:S01]  /*59a50*/  LDL.LU R10, [R1+0xc68] ;  /* 0x000c6800010a7983 */ /* 0x000f220000300800 */
[----:B0-----:R-:W-:-:S03]  /*59a60*/  FFMA.FTZ R0, R7, 1.1920928955078125e-07, R3 ;  /* 0x3400000007007823 */ /* 0x001fc60000010003 */
[----:B------:R-:W-:Y:S04]  /*59a70*/  STL [R1+0x4e4], R2 ;  /* 0x0004e40201007387 */ /* 0x000fe80000100800 */
[----:B------:R0:W-:Y:S04]  /*59a80*/  STL [R1+0x4e0], R0 ;  /* 0x0004e00001007387 */ /* 0x0001e80000100800 */
[----:B------:R-:W2:Y:S01]  /*59a90*/  LDL.LU R7, [R1+0xc6c] ;  /* 0x000c6c0001077983 */ /* 0x000ea20000300800 */
[----:B------:R-:W1:Y:S01]  /*59aa0*/  I2F R11, R11 ;  /* 0x0000000b000b7306 */ /* 0x000e620000201400 */
[----:B------:R-:W-:-:S07]  /*59ab0*/  FSEL R6, RZ, -23, P5 ;  /* 0xc1b80000ff067808 */ /* 0x000fce0002800000 */
[----:B------:R-:W3:Y:S01]  /*59ac0*/  I2F R4, R16 ;  /* 0x0000001000047306 */ /* 0x000ee20000201400 */
[----:B0-----:R-:W-:-:S07]  /*59ad0*/  FSEL R0, RZ, -23, P2 ;  /* 0xc1b80000ff007808 */ /* 0x001fce0001000000 */
[----:B------:R-:W0:Y:S01]  /*59ae0*/  I2F R5, R5 ;  /* 0x0000000500057306 */ /* 0x000e220000201400 */
[----:B-1----:R-:W-:Y:S01]  /*59af0*/  FFMA.FTZ R2, R11, 1.1920928955078125e-07, R6 ;  /* 0x340000000b027823 */ /* 0x002fe20000010006 */
[----:B------:R-:W-:-:S04]  /*59b00*/  FSEL R3, RZ, -23, P1 ;  /* 0xc1b80000ff037808 */ /* 0x000fc80000800000 */
[----:B------:R4:W-:Y:S01]  /*59b10*/  STL [R1+0x4dc], R2 ;  /* 0x0004dc0201007387 */ /* 0x0009e20000100800 */
[----:B---3--:R-:W-:Y:S02]  /*59b20*/  FFMA.FTZ R4, R4, 1.1920928955078125e-07, R0 ;  /* 0x3400000004047823 */ /* 0x008fe40000010000 */
[----:B0-----:R-:W-:Y:S02]  /*59b30*/  FFMA.FTZ R3, R5, 1.1920928955078125e-07, R3 ;  /* 0x3400000005037823 */ /* 0x001fe40000010003 */
[C---:B----4-:R-:W-:Y:S01]  /*59b40*/  FMUL R2, R10.reuse, 8388608 ;  /* 0x4b0000000a027820 */ /* 0x050fe20000400000 */
[----:B------:R-:W-:Y:S01]  /*59b50*/  FSETP.GEU.AND P0, PT, R10, 1.175494350822287508e-38, PT ;  /* 0x008000000a00780b */ /* 0x000fe20003f0e000 */
[----:B------:R0:W-:Y:S03]  /*59b60*/  STL [R1+0x8c], R10 ;  /* 0x00008c0a01007387 */ /* 0x0001e60000100800 */
[----:B------:R-:W-:Y:S01]  /*59b70*/  FSEL R2, R2, R10, !P0 ;  /* 0x0000000a02027208 */ /* 0x000fe20004000000 */
[C---:B--2---:R-:W-:Y:S01]  /*59b80*/  FMUL R0, R7.reuse, 8388608 ;  /* 0x4b00000007007820 */ /* 0x044fe20000400000 */
[----:B------:R-:W-:Y:S01]  /*59b90*/  FSETP.GEU.AND P1, PT, R7, 1.175494350822287508e-38, PT ;  /* 0x008000000700780b */ /* 0x000fe20003f2e000 */
[----:B------:R-:W-:Y:S03]  /*59ba0*/  STL [R1+0x9c], R7 ;  /* 0x00009c0701007387 */ /* 0x000fe60000100800 */
[----:B0-----:R-:W-:Y:S01]  /*59bb0*/  FSEL R10, R0, R7, !P1 ;  /* 0x00000007000a7208 */ /* 0x001fe20004800000 */
[----:B------:R-:W-:Y:S01]  /*59bc0*/  STL [R1+0x4d8], R4 ;  /* 0x0004d80401007387 */ /* 0x000fe20000100800 */
[----:B------:R-:W-:-:S03]  /*59bd0*/  IADD3 R0, R2, -0x3f3504f3, RZ ;  /* 0xc0cafb0d02007810 */ /* 0x000fc60007ffe0ff */
[----:B------:R-:W-:Y:S04]  /*59be0*/  STL [R1+0x528], R3 ;  /* 0x0005280301007387 */ /* 0x000fe80000100800 */
[----:B------:R0:W-:Y:S04]  /*59bf0*/  STL [R1+0x58], R2 ;  /* 0x0000580201007387 */ /* 0x0001e80000100800 */
[----:B------:R1:W-:Y:S01]  /*59c00*/  STL [R1+0x54], R10 ;  /* 0x0000540a01007387 */ /* 0x0003e20000100800 */
[----:B0-----:R-:W-:-:S03]  /*59c10*/  IADD3 R2, R15, -R20, RZ ;  /* 0x800000140f027210 */ /* 0x001fc60007ffe0ff */
[----:B------:R-:W2:Y:S01]  /*59c20*/  LDL R15, [R1+0xec] ;  /* 0x0000ec00010f7983 */ /* 0x000ea20000100800 */
[----:B------:R-:W-:Y:S02]  /*59c30*/  IADD3 R3, R10, -0x3f3504f3, RZ ;  /* 0xc0cafb0d0a037810 */ /* 0x000fe40007ffe0ff */
[----:B------:R-:W-:Y:S02]  /*59c40*/  LOP3.LUT R0, R0, 0xff800000, RZ, 0xc0, !PT ;  /* 0xff80000000007812 */ /* 0x000fe400078ec0ff */
[----:B-1----:R-:W-:-:S03]  /*59c50*/  LOP3.LUT R10, R3, 0xff800000, RZ, 0xc0, !PT ;  /* 0xff800000030a7812 */ /* 0x002fc600078ec0ff */
[----:B------:R0:W-:Y:S04]  /*59c60*/  STL [R1+0x4ac], R0 ;  /* 0x0004ac0001007387 */ /* 0x0001e80000100800 */
[----:B------:R1:W-:Y:S04]  /*59c70*/  STL [R1+0x4a8], R10 ;  /* 0x0004a80a01007387 */ /* 0x0003e80000100800 */
[----:B------:R-:W3:Y:S04]  /*59c80*/  LDL R20, [R1+0xe4] ;  /* 0x0000e40001147983 */ /* 0x000ee80000100800 */
[----:B------:R-:W4:Y:S01]  /*59c90*/  LDL R11, [R1+0xdc] ;  /* 0x0000dc00010b7983 */ /* 0x000f220000100800 */
[----:B0-----:R-:W0:Y:S01]  /*59ca0*/  I2F R0, R0 ;  /* 0x0000000000007306 */ /* 0x001e220000201400 */
[----:B------:R-:W-:-:S05]  /*59cb0*/  FSEL R5, RZ, -23, P0 ;  /* 0xc1b80000ff057808 */ /* 0x000fca0000000000 */
[----:B0-----:R-:W-:-:S05]  /*59cc0*/  FFMA.FTZ R0, R0, 1.1920928955078125e-07, R5 ;  /* 0x3400000000007823 */ /* 0x001fca0000010005 */
[----:B------:R0:W-:Y:S04]  /*59cd0*/  STL [R1+0x514], R0 ;  /* 0x0005140001007387 */ /* 0x0001e80000100800 */
[----:B------:R-:W3:Y:S01]  /*59ce0*/  LDL R14, [R1+0xe0] ;  /* 0x0000e000010e7983 */ /* 0x000ee20000100800 */
[----:B------:R-:W-:Y:S01]  /*59cf0*/  IADD3 R6, R13, -R18, RZ ;  /* 0x800000120d067210 */ /* 0x000fe20007ffe0ff */
[----:B------:R-:W-:Y:S01]  /*59d00*/  IMAD.MOV.U32 R12, RZ, RZ, 0x3dc6b27f ;  /* 0x3dc6b27fff0c7424 */ /* 0x000fe200078e00ff */
[----:B------:R-:W-:Y:S01]  /*59d10*/  IADD3 R7, R8, -R19, RZ ;  /* 0x8000001308077210 */ /* 0x000fe20007ffe0ff */
[----:B------:R-:W-:Y:S02]  /*59d20*/  FADD R2, R2, -1 ;  /* 0xbf80000002027421 */ /* 0x000fe40000000000 */
[----:B------:R-:W-:-:S02]  /*59d30*/  FADD R6, R6, -1 ;  /* 0xbf80000006067421 */ /* 0x000fc40000000000 */
[-C--:B------:R-:W-:Y:S02]  /*59d40*/  FFMA.FTZ R4, R2, R12.reuse, -0.16845393180847167969 ;  /* 0xbe2c7f3002047423 */ /* 0x080fe4000001000c */
[----:B------:R-:W-:Y:S02]  /*59d50*/  FFMA.FTZ R8, R6, R12, -0.16845393180847167969 ;  /* 0xbe2c7f3006087423 */ /* 0x000fe4000001000c */
[----:B------:R-:W-:Y:S01]  /*59d60*/  FADD R7, R7, -1 ;  /* 0xbf80000007077421 */ /* 0x000fe20000000000 */
[----:B------:R-:W-:Y:S01]  /*59d70*/  MOV R13, R9 ;  /* 0x00000009000d7202 */ /* 0x000fe20000000f00 */
[----:B------:R-:W-:Y:S02]  /*59d80*/  FFMA.FTZ R4, R2, R4, 0.1716887056827545166 ;  /* 0x3e2fcf2a02047423 */ /* 0x000fe40000010004 */
[----:B------:R-:W-:Y:S02]  /*59d90*/  FFMA.FTZ R8, R6, R8, 0.1716887056827545166 ;  /* 0x3e2fcf2a06087423 */ /* 0x000fe40000010008 */
[----:B------:R-:W-:-:S02]  /*59da0*/  FFMA.FTZ R9, R7, R12, -0.16845393180847167969 ;  /* 0xbe2c7f3007097423 */ /* 0x000fc4000001000c */
[----:B------:R-:W-:Y:S02]  /*59db0*/  FFMA.FTZ R4, R2, R4, -0.17900948226451873779 ;  /* 0xbe374e4302047423 */ /* 0x000fe40000010004 */
[----:B------:R-:W-:Y:S02]  /*59dc0*/  FFMA.FTZ R8, R6, R8, -0.17900948226451873779 ;  /* 0xbe374e4306087423 */ /* 0x000fe40000010008 */
[----:B------:R-:W-:Y:S01]  /*59dd0*/  FFMA.FTZ R9, R7, R9, 0.1716887056827545166 ;  /* 0x3e2fcf2a07097423 */ /* 0x000fe20000010009 */
[----:B-1----:R-:W1:Y:S01]  /*59de0*/  I2F R10, R10 ;  /* 0x0000000a000a7306 */ /* 0x002e620000201400 */
[----:B------:R-:W-:Y:S02]  /*59df0*/  FFMA.FTZ R4, R2, R4, 0.20512372255325317383 ;  /* 0x3e520bf402047423 */ /* 0x000fe40000010004 */
[----:B--2---:R-:W-:Y:S02]  /*59e00*/  IMAD.IADD R3, R15, 0x1, -R21 ;  /* 0x000000010f037824 */ /* 0x004fe400078e0a15 */
[----:B------:R-:W2:Y:S01]  /*59e10*/  LDL R15, [R1+0xd8] ;  /* 0x0000d800010f7983 */ /* 0x000ea20000100800 */
[----:B------:R-:W-:-:S02]  /*59e20*/  FFMA.FTZ R8, R6, R8, 0.20512372255325317383 ;  /* 0x3e520bf406087423 */ /* 0x000fc40000010008 */
[C---:B------:R-:W-:Y:S02]  /*59e30*/  FFMA.FTZ R9, R7.reuse, R9, -0.17900948226451873779 ;  /* 0xbe374e4307097423 */ /* 0x040fe40000010009 */
[----:B------:R-:W-:Y:S02]  /*59e40*/  FFMA.FTZ R4, R2, R4, -0.24046532809734344482 ;  /* 0xbe763c8b02047423 */ /* 0x000fe40000010004 */
[----:B------:R-:W-:Y:S02]  /*59e50*/  FFMA.FTZ R8, R6, R8, -0.24046532809734344482 ;  /* 0xbe763c8b06087423 */ /* 0x000fe40000010008 */
[C---:B------:R-:W-:Y:S02]  /*59e60*/  FFMA.FTZ R9, R7.reuse, R9, 0.20512372255325317383 ;  /* 0x3e520bf407097423 */ /* 0x040fe40000010009 */
[----:B------:R-:W-:Y:S02]  /*59e70*/  FFMA.FTZ R4, R2, R4, 0.28857114911079406738 ;  /* 0x3e93bf9902047423 */ /* 0x000fe40000010004 */
[----:B------:R-:W-:Y:S01]  /*59e80*/  FFMA.FTZ R8, R6, R8, 0.28857114911079406738 ;  /* 0x3e93bf9906087423 */ /* 0x000fe20000010008 */
[----:B0-----:R-:W-:Y:S01]  /*59e90*/  FSEL R0, RZ, -23, P1 ;  /* 0xc1b80000ff007808 */ /* 0x001fe20000800000 */
[----:B------:R-:W-:-:S02]  /*59ea0*/  FFMA.FTZ R9, R7, R9, -0.24046532809734344482 ;  /* 0xbe763c8b07097423 */ /* 0x000fc40000010009 */
[----:B------:R-:W-:Y:S02]  /*59eb0*/  FFMA.FTZ R4, R2, R4, -0.36067417263984680176 ;  /* 0xbeb8aa4902047423 */ /* 0x000fe40000010004 */
[----:B------:R-:W-:Y:S02]  /*59ec0*/  FFMA.FTZ R8, R6, R8, -0.36067417263984680176 ;  /* 0xbeb8aa4906087423 */ /* 0x000fe40000010008 */
[----:B------:R-:W-:Y:S02]  /*59ed0*/  FFMA.FTZ R9, R7, R9, 0.28857114911079406738 ;  /* 0x3e93bf9907097423 */ /* 0x000fe40000010009 */
[----:B-1----:R-:W-:Y:S02]  /*59ee0*/  FFMA.FTZ R0, R10, 1.1920928955078125e-07, R0 ;  /* 0x340000000a007823 */ /* 0x002fe40000010000 */
[----:B------:R-:W-:Y:S02]  /*59ef0*/  FFMA.FTZ R4, R2, R4, 0.48089820146560668945 ;  /* 0x3ef6384a02047423 */ /* 0x000fe40000010004 */
[----:B------:R-:W-:-:S02]  /*59f00*/  FFMA.FTZ R8, R6, R8, 0.48089820146560668945 ;  /* 0x3ef6384a06087423 */ /* 0x000fc40000010008 */
[----:B------:R-:W-:Y:S02]  /*59f10*/  FFMA.FTZ R9, R7, R9, -0.36067417263984680176 ;  /* 0xbeb8aa4907097423 */ /* 0x000fe40000010009 */
[----:B------:R-:W-:Y:S01]  /*59f20*/  FADD R3, R3, -1 ;  /* 0xbf80000003037421 */ /* 0x000fe20000000000 */
[----:B------:R0:W-:Y:S01]  /*59f30*/  STL [R1+0x508], R0 ;  /* 0x0005080001007387 */ /* 0x0001e20000100800 */
[----:B------:R-:W-:Y:S02]  /*59f40*/  FFMA.FTZ R4, R2, R4, -0.72134751081466674805 ;  /* 0xbf38aa3b02047423 */ /* 0x000fe40000010004 */
[----:B------:R-:W-:Y:S02]  /*59f50*/  FFMA.FTZ R8, R6, R8, -0.72134751081466674805 ;  /* 0xbf38aa3b06087423 */ /* 0x000fe40000010008 */
[----:B------:R-:W-:Y:S02]  /*59f60*/  FFMA.FTZ R9, R7, R9, 0.48089820146560668945 ;  /* 0x3ef6384a07097423 */ /* 0x000fe40000010009 */
[----:B------:R-:W-:-:S02]  /*59f70*/  FMUL R4, R2, R4 ;  /* 0x0000000402047220 */ /* 0x000fc40000400000 */
[----:B0-----:R-:W-:Y:S02]  /*59f80*/  FFMA.FTZ R0, R3, R12, -0.16845393180847167969 ;  /* 0xbe2c7f3003007423 */ /* 0x001fe4000001000c */
[----:B------:R-:W-:Y:S02]  /*59f90*/  FMUL R8, R6, R8 ;  /* 0x0000000806087220 */ /* 0x000fe40000400000 */
[----:B------:R-:W-:Y:S02]  /*59fa0*/  FFMA.FTZ R9, R7, R9, -0.72134751081466674805 ;  /* 0xbf38aa3b07097423 */ /* 0x000fe40000010009 */
[----:B------:R-:W-:Y:S02]  /*59fb0*/  FFMA.FTZ R0, R3, R0, 0.1716887056827545166 ;  /* 0x3e2fcf2a03007423 */ /* 0x000fe40000010000 */
[----:B------:R-:W-:Y:S02]  /*59fc0*/  FMUL R4, R2, R4 ;  /* 0x0000000402047220 */ /* 0x000fe40000400000 */
[----:B------:R-:W-:-:S02]  /*59fd0*/  FMUL R8, R6, R8 ;  /* 0x0000000806087220 */ /* 0x000fc40000400000 */
[----:B------:R-:W-:Y:S02]  /*59fe0*/  FMUL R9, R7, R9 ;  /* 0x0000000907097220 */ /* 0x000fe40000400000 */
[----:B------:R-:W-:Y:S02]  /*59ff0*/  FFMA.FTZ R0, R3, R0, -0.17900948226451873779 ;  /* 0xbe374e4303007423 */ /* 0x000fe40000010000 */
[----:B------:R-:W-:Y:S02]  /*5a000*/  FFMA.FTZ R5, R2, 1.4426950216293334961, R4 ;  /* 0x3fb8aa3b02057823 */ /* 0x000fe40000010004 */
[----:B------:R-:W-:Y:S02]  /*5a010*/  FFMA.FTZ R2, R6, 1.4426950216293334961, R8 ;  /* 0x3fb8aa3b06027823 */ /* 0x000fe40000010008 */
[----:B------:R-:W-:Y:S02]  /*5a020*/  FMUL R9, R7, R9 ;  /* 0x0000000907097220 */ /* 0x000fe40000400000 */
[----:B------:R-:W-:-:S02]  /*5a030*/  FFMA.FTZ R6, R3, R0, 0.20512372255325317383 ;  /* 0x3e520bf403067423 */ /* 0x000fc40000010000 */
[----:B------:R-:W-:Y:S02]  /*5a040*/  FFMA.FTZ R4, R7, 1.4426950216293334961, R9 ;  /* 0x3fb8aa3b07047823 */ /* 0x000fe40000010009 */
[C---:B------:R-:W-:Y:S01]  /*5a050*/  FFMA.FTZ R6, R3.reuse, R6, -0.24046532809734344482 ;  /* 0xbe763c8b03067423 */ /* 0x040fe20000010006 */
[----:B------:R-:W-:Y:S01]  /*5a060*/  STL [R1+0x4d4], R5 ;  /* 0x0004d40501007387 */ /* 0x000fe20000100800 */
[----:B---3--:R-:W-:Y:S02]  /*5a070*/  IADD3 R0, R20, -R25, RZ ;  /* 0x8000001914007210 */ /* 0x008fe40007ffe0ff */
[C---:B------:R-:W-:Y:S01]  /*5a080*/  FFMA.FTZ R6, R3.reuse, R6, 0.28857114911079406738 ;  /* 0x3e93bf9903067423 */ /* 0x040fe20000010006 */
[----:B------:R4:W-:Y:S03]  /*5a090*/  STL [R1+0x4d0], R4 ;  /* 0x0004d00401007387 */ /* 0x0009e60000100800 */
[----:B------:R-:W-:-:S02]  /*5a0a0*/  FFMA.FTZ R6, R3, R6, -0.36067417263984680176 ;  /* 0xbeb8aa4903067423 */ /* 0x000fc40000010006 */
[----:B------:R-:W-:Y:S01]  /*5a0b0*/  FADD R0, R0, -1 ;  /* 0xbf80000000007421 */ /* 0x000fe20000000000 */
[----:B----4-:R-:W-:Y:S01]  /*5a0c0*/  IADD3 R4, R11, -R24, RZ ;  /* 0x800000180b047210 */ /* 0x010fe20007ffe0ff */
[----:B------:R-:W-:-:S04]  /*5a0d0*/  FFMA.FTZ R6, R3, R6, 0.48089820146560668945 ;  /* 0x3ef6384a03067423 */ /* 0x000fc80000010006 */
[----:B------:R-:W-:Y:S02]  /*5a0e0*/  FADD R4, R4, -1 ;  /* 0xbf80000004047421 */ /* 0x000fe40000000000 */
[-C--:B------:R-:W-:Y:S02]  /*5a0f0*/  FFMA.FTZ R8, R0, R12.reuse, -0.16845393180847167969 ;  /* 0xbe2c7f3000087423 */ /* 0x080fe4000001000c */
[----:B------:R-:W-:Y:S02]  /*5a100*/  FFMA.FTZ R5, R4, R12, -0.16845393180847167969 ;  /* 0xbe2c7f3004057423 */ /* 0x000fe4000001000c */
[----:B------:R-:W-:Y:S02]  /*5a110*/  FFMA.FTZ R6, R3, R6, -0.72134751081466674805 ;  /* 0xbf38aa3b03067423 */ /* 0x000fe40000010006 */
[----:B------:R-:W-:Y:S02]  /*5a120*/  FFMA.FTZ R8, R0, R8, 0.1716887056827545166 ;  /* 0x3e2fcf2a00087423 */ /* 0x000fe40000010008 */
[----:B------:R-:W-:-:S02]  /*5a130*/  FFMA.FTZ R5, R4, R5, 0.1716887056827545166 ;  /* 0x3e2fcf2a04057423 */ /* 0x000fc40000010005 */
[C---:B------:R-:W-:Y:S02]  /*5a140*/  FMUL R6, R3.reuse, R6 ;  /* 0x0000000603067220 */ /* 0x040fe40000400000 */
[----:B------:R-:W-:Y:S02]  /*5a150*/  FFMA.FTZ R8, R0, R8, -0.17900948226451873779 ;  /* 0xbe374e4300087423 */ /* 0x000fe40000010008 */
[----:B------:R-:W-:Y:S02]  /*5a160*/  FFMA.FTZ R5, R4, R5, -0.17900948226451873779 ;  /* 0xbe374e4304057423 */ /* 0x000fe40000010005 */
[----:B------:R-:W-:Y:S02]  /*5a170*/  FMUL R6, R3, R6 ;  /* 0x0000000603067220 */ /* 0x000fe40000400000 */
[----:B------:R-:W-:Y:S02]  /*5a180*/  FFMA.FTZ R8, R0, R8, 0.20512372255325317383 ;  /* 0x3e520bf400087423 */ /* 0x000fe40000010008 */
[----:B------:R-:W-:-:S02]  /*5a190*/  FFMA.FTZ R5, R4, R5, 0.20512372255325317383 ;  /* 0x3e520bf404057423 */ /* 0x000fc40000010005 */
[----:B------:R-:W-:Y:S01]  /*5a1a0*/  FFMA.FTZ R3, R3, 1.4426950216293334961, R6 ;  /* 0x3fb8aa3b03037823 */ /* 0x000fe20000010006 */
[----:B------:R0:W-:Y:S01]  /*5a1b0*/  STL [R1+0x4cc], R2 ;  /* 0x0004cc0201007387 */ /* 0x0001e20000100800 */
[----:B------:R-:W-:Y:S02]  /*5a1c0*/  FFMA.FTZ R8, R0, R8, -0.24046532809734344482 ;  /* 0xbe763c8b00087423 */ /* 0x000fe40000010008 */
[----:B------:R-:W-:Y:S01]  /*5a1d0*/  FFMA.FTZ R5, R4, R5, -0.24046532809734344482 ;  /* 0xbe763c8b04057423 */ /* 0x000fe20000010005 */
[----:B------:R-:W3:Y:S01]  /*5a1e0*/  LDL R20, [R1+0xd4] ;  /* 0x0000d40001147983 */ /* 0x000ee20000100800 */
[----:B------:R-:W-:-:S03]  /*5a1f0*/  FFMA.FTZ R8, R0, R8, 0.28857114911079406738 ;  /* 0x3e93bf9900087423 */ /* 0x000fc60000010008 */
[----:B------:R-:W4:Y:S01]  /*5a200*/  LDL R11, [R1+0xd0] ;  /* 0x0000d000010b7983 */ /* 0x000f220000100800 */
[----:B0-----:R-:W-:-:S03]  /*5a210*/  IADD3 R2, R14, -R23, RZ ;  /* 0x800000170e027210 */ /* 0x001fc60007ffe0ff */
[----:B------:R0:W-:Y:S01]  /*5a220*/  STL [R1+0x4c8], R3 ;  /* 0x0004c80301007387 */ /* 0x0001e20000100800 */
[----:B------:R-:W-:-:S03]  /*5a230*/  FFMA.FTZ R5, R4, R5, 0.28857114911079406738 ;  /* 0x3e93bf9904057423 */ /* 0x000fc60000010005 */
[----:B------:R-:W4:Y:S01]  /*5a240*/  LDL R14, [R1+0xcc] ;  /* 0x0000cc00010e7983 */ /* 0x000f220000100800 */
[----:B------:R-:W-:Y:S02]  /*5a250*/  FFMA.FTZ R8, R0, R8, -0.36067417263984680176 ;  /* 0xbeb8aa4900087423 */ /* 0x000fe40000010008 */
[----:B------:R-:W-:Y:S02]  /*5a260*/  FADD R2, R2, -1 ;  /* 0xbf80000002027421 */ /* 0x000fe40000000000 */
[----:B------:R-:W-:Y:S02]  /*5a270*/  FFMA.FTZ R5, R4, R5, -0.36067417263984680176 ;  /* 0xbeb8aa4904057423 */ /* 0x000fe40000010005 */
[----:B------:R-:W-:Y:S02]  /*5a280*/  FFMA.FTZ R8, R0, R8, 0.48089820146560668945 ;  /* 0x3ef6384a00087423 */ /* 0x000fe40000010008 */
[----:B------:R-:W-:Y:S02]  /*5a290*/  FFMA.FTZ R7, R2, R12, -0.16845393180847167969 ;  /* 0xbe2c7f3002077423 */ /* 0x000fe4000001000c */
[----:B------:R-:W-:-:S02]  /*5a2a0*/  FFMA.FTZ R5, R4, R5, 0.48089820146560668945 ;  /* 0x3ef6384a04057423 */ /* 0x000fc40000010005 */
[----:B------:R-:W-:Y:S02]  /*5a2b0*/  FFMA.FTZ R8, R0, R8, -0.72134751081466674805 ;  /* 0xbf38aa3b00087423 */ /* 0x000fe40000010008 */
[----:B------:R-:W-:Y:S02]  /*5a2c0*/  FFMA.FTZ R7, R2, R7, 0.1716887056827545166 ;  /* 0x3e2fcf2a02077423 */ /* 0x000fe40000010007 */
[----:B------:R-:W-:Y:S02]  /*5a2d0*/  FFMA.FTZ R5, R4, R5, -0.72134751081466674805 ;  /* 0xbf38aa3b04057423 */ /* 0x000fe40000010005 */
[----:B------:R-:W-:Y:S02]  /*5a2e0*/  FMUL R8, R0, R8 ;  /* 0x0000000800087220 */ /* 0x000fe40000400000 */
[----:B------:R-:W-:Y:S02]  /*5a2f0*/  FFMA.FTZ R7, R2, R7, -0.17900948226451873779 ;  /* 0xbe374e4302077423 */ /* 0x000fe40000010007 */
[----:B------:R-:W-:-:S02]  /*5a300*/  FMUL R5, R4, R5 ;  /* 0x0000000504057220 */ /* 0x000fc40000400000 */
[----:B------:R-:W-:Y:S02]  /*5a310*/  FMUL R8, R0, R8 ;  /* 0x0000000800087220 */ /* 0x000fe40000400000 */
[----:B------:R-:W-:Y:S02]  /*5a320*/  FFMA.FTZ R7, R2, R7, 0.20512372255325317383 ;  /* 0x3e520bf402077423 */ /* 0x000fe40000010007 */
[----:B------:R-:W-:Y:S02]  /*5a330*/  FMUL R5, R4, R5 ;  /* 0x0000000504057220 */ /* 0x000fe40000400000 */
[----:B------:R-:W-:Y:S02]  /*5a340*/  FFMA.FTZ R8, R0, 1.4426950216293334961, R8 ;  /* 0x3fb8aa3b00087823 */ /* 0x000fe40000010008 */
[----:B------:R-:W-:Y:S02]  /*5a350*/  FFMA.FTZ R7, R2, R7, -0.24046532809734344482 ;  /* 0xbe763c8b02077423 */ /* 0x000fe40000010007 */
[----:B------:R-:W-:-:S02]  /*5a360*/  FFMA.FTZ R0, R4, 1.4426950216293334961, R5 ;  /* 0x3fb8aa3b04007823 */ /* 0x000fc40000010005 */
[----:B------:R-:W-:-:S04]  /*5a370*/  FFMA.FTZ R7, R2, R7, 0.28857114911079406738 ;  /* 0x3e93bf9902077423 */ /* 0x000fc80000010007 */
[----:B------:R-:W-:-:S04]  /*5a380*/  FFMA.FTZ R7, R2, R7, -0.36067417263984680176 ;  /* 0xbeb8aa4902077423 */ /* 0x000fc80000010007 */
[----:B------:R-:W-:-:S04]  /*5a390*/  FFMA.FTZ R7, R2, R7, 0.48089820146560668945 ;  /* 0x3ef6384a02077423 */ /* 0x000fc80000010007 */
[----:B------:R-:W-:-:S04]  /*5a3a0*/  FFMA.FTZ R7, R2, R7, -0.72134751081466674805 ;  /* 0xbf38aa3b02077423 */ /* 0x000fc80000010007 */
[----:B------:R-:W-:-:S04]  /*5a3b0*/  FMUL R7, R2, R7 ;  /* 0x0000000702077220 */ /* 0x000fc80000400000 */
[----:B------:R-:W-:-:S04]  /*5a3c0*/  FMUL R7, R2, R7 ;  /* 0x0000000702077220 */ /* 0x000fc80000400000 */
[----:B------:R-:W-:Y:S01]  /*5a3d0*/  FFMA.FTZ R2, R2, 1.4426950216293334961, R7 ;  /* 0x3fb8aa3b02027823 */ /* 0x000fe20000010007 */
[----:B--2---:R-:W-:Y:S02]  /*5a3e0*/  IADD3 R9, R15, -R22, RZ ;  /* 0x800000160f097210 */ /* 0x004fe40007ffe0ff */
[----:B------:R-:W2:Y:S03]  /*5a3f0*/  LDL R15, [R1+0xc8] ;  /* 0x0000c800010f7983 */ /* 0x000ea60000100800 */
[----:B------:R-:W-:-:S04]  /*5a400*/  FADD R6, R9, -1 ;  /* 0xbf80000009067421 */ /* 0x000fc80000000000 */
[----:B0-----:R-:W-:-:S04]  /*5a410*/  FFMA.FTZ R3, R6, R12, -0.16845393180847167969 ;  /* 0xbe2c7f3006037423 */ /* 0x001fc8000001000c */
[----:B------:R-:W-:-:S04]  /*5a420*/  FFMA.FTZ R3, R6, R3, 0.1716887056827545166 ;  /* 0x3e2fcf2a06037423 */ /* 0x000fc80000010003 */
[----:B------:R-:W-:-:S04]  /*5a430*/  FFMA.FTZ R3, R6, R3, -0.17900948226451873779 ;  /* 0xbe374e4306037423 */ /* 0x000fc80000010003 */
[----:B------:R-:W-:-:S04]  /*5a440*/  FFMA.FTZ R3, R6, R3, 0.20512372255325317383 ;  /* 0x3e520bf406037423 */ /* 0x000fc80000010003 */
[----:B------:R-:W-:-:S04]  /*5a450*/  FFMA.FTZ R5, R6, R3, -0.24046532809734344482 ;  /* 0xbe763c8b06057423 */ /* 0x000fc80000010003 */
[----:B------:R-:W-:-:S04]  /*5a460*/  FFMA.FTZ R5, R6, R5, 0.28857114911079406738 ;  /* 0x3e93bf9906057423 */ /* 0x000fc80000010005 */
[----:B------:R-:W-:-:S04]  /*5a470*/  FFMA.FTZ R5, R6, R5, -0.36067417263984680176 ;  /* 0xbeb8aa4906057423 */ /* 0x000fc80000010005 */
[----:B------:R-:W-:-:S04]  /*5a480*/  FFMA.FTZ R5, R6, R5, 0.48089820146560668945 ;  /* 0x3ef6384a06057423 */ /* 0x000fc80000010005 */
[----:B------:R-:W-:-:S04]  /*5a490*/  FFMA.FTZ R5, R6, R5, -0.72134751081466674805 ;  /* 0xbf38aa3b06057423 */ /* 0x000fc80000010005 */
[----:B------:R-:W-:-:S04]  /*5a4a0*/  FMUL R5, R6, R5 ;  /* 0x0000000506057220 */ /* 0x000fc80000400000 */
[C---:B------:R-:W-:Y:S01]  /*5a4b0*/  FMUL R5, R6.reuse, R5 ;  /* 0x0000000506057220 */ /* 0x040fe20000400000 */
[----:B------:R-:W-:Y:S03]  /*5a4c0*/  STL [R1+0x4c4], R8 ;  /* 0x0004c40801007387 */ /* 0x000fe60000100800 */
[----:B------:R-:W-:Y:S01]  /*5a4d0*/  FFMA.FTZ R5, R6, 1.4426950216293334961, R5 ;  /* 0x3fb8aa3b06057823 */ /* 0x000fe20000010005 */
[----:B------:R3:W-:Y:S04]  /*5a4e0*/  STL [R1+0x4c0], R0 ;  /* 0x0004c00001007387 */ /* 0x0007e80000100800 */
[----:B------:R0:W-:Y:S04]  /*5a4f0*/  STL [R1+0x4bc], R2 ;  /* 0x0004bc0201007387 */ /* 0x0001e80000100800 */
[----:B------:R-:W-:Y:S04]  /*5a500*/  STL [R1+0x4b8], R5 ;  /* 0x0004b80501007387 */ /* 0x000fe80000100800 */
[----:B------:R-:W2:Y:S04]  /*5a510*/  LDL.LU R24, [R1+0x104] ;  /* 0x0001040001187983 */ /* 0x000ea80000300800 */
[----:B------:R-:W2:Y:S04]  /*5a520*/  LDL R25, [R1+0xc4] ;  /* 0x0000c40001197983 */ /* 0x000ea80000100800 */
[----:B------:R-:W2:Y:S04]  /*5a530*/  LDL.LU R21, [R1+0x100] ;  /* 0x0001000001157983 */ /* 0x000ea80000300800 */
[----:B------:R-:W2:Y:S04]  /*5a540*/  LDL R18, [R1+0xb4] ;  /* 0x0000b40001127983 */ /* 0x000ea80000100800 */
[----:B------:R-:W2:Y:S01]  /*5a550*/  LDL.LU R19, [R1+0xfc] ;  /* 0x0000fc0001137983 */ /* 0x000ea20000300800 */
[----:B---3--:R-:W-:-:S03]  /*5a560*/  IMAD.IADD R0, R20, 0x1, -R29 ;  /* 0x0000000114007824 */ /* 0x008fc600078e0a1d */
[----:B------:R-:W3:Y:S01]  /*5a570*/  LDL R20, [R1+0xb8] ;  /* 0x0000b80001147983 */ /* 0x000ee20000100800 */
[----:B----4-:R-:W-:Y:S01]  /*5a580*/  IADD3 R3, R11, -R28, RZ ;  /* 0x8000001c0b037210 */ /* 0x010fe20007ffe0ff */
[----:B------:R-:W-:Y:S01]  /*5a590*/  FADD R0, R0, -1 ;  /* 0xbf80000000007421 */ /* 0x000fe20000000000 */
[----:B0-----:R-:W-:-:S03]  /*5a5a0*/  IADD3 R2, R14, -R27, RZ ;  /* 0x8000001b0e027210 */ /* 0x001fc60007ffe0ff */
[----:B------:R-:W-:Y:S01]  /*5a5b0*/  FADD R3, R3, -1 ;  /* 0xbf80000003037421 */ /* 0x000fe20000000000 */
[----:B------:R-:W4:Y:S01]  /*5a5c0*/  LDL.LU R14, [R1+0xf8] ;  /* 0x0000f800010e7983 */ /* 0x000f220000300800 */
[-C--:B------:R-:W-:Y:S02]  /*5a5d0*/  FFMA.FTZ R4, R0, R12.reuse, -0.16845393180847167969 ;  /* 0xbe2c7f3000047423 */ /* 0x080fe4000001000c */
[----:B------:R-:W-:Y:S02]  /*5a5e0*/  FADD R2, R2, -1 ;  /* 0xbf80000002027421 */ /* 0x000fe40000000000 */
[-C--:B------:R-:W-:Y:S02]  /*5a5f0*/  FFMA.FTZ R8, R3, R12.reuse, -0.16845393180847167969 ;  /* 0xbe2c7f3003087423 */ /* 0x080fe4000001000c */
[----:B------:R-:W-:Y:S02]  /*5a600*/  FFMA.FTZ R7, R2, R12, -0.16845393180847167969 ;  /* 0xbe2c7f3002077423 */ /* 0x000fe4000001000c */
[----:B------:R-:W-:-:S02]  /*5a610*/  FFMA.FTZ R4, R0, R4, 0.1716887056827545166 ;  /* 0x3e2fcf2a00047423 */ /* 0x000fc40000010004 */
[C---:B------:R-:W-:Y:S02]  /*5a620*/  FFMA.FTZ R8, R3.reuse, R8, 0.1716887056827545166 ;  /* 0x3e2fcf2a03087423 */ /* 0x040fe40000010008 */
[----:B------:R-:W-:Y:S02]  /*5a630*/  FFMA.FTZ R7, R2, R7, 0.1716887056827545166 ;  /* 0x3e2fcf2a02077423 */ /* 0x000fe40000010007 */
[----:B------:R-:W-:Y:S02]  /*5a640*/  FFMA.FTZ R4, R0, R4, -0.17900948226451873779 ;  /* 0xbe374e4300047423 */ /* 0x000fe40000010004 */
[----:B------:R-:W-:Y:S02]  /*5a650*/  FFMA.FTZ R8, R3, R8, -0.17900948226451873779 ;  /* 0xbe374e4303087423 */ /* 0x000fe40000010008 */
[----:B------:R-:W-:Y:S02]  /*5a660*/  FFMA.FTZ R7, R2, R7, -0.17900948226451873779 ;  /* 0xbe374e4302077423 */ /* 0x000fe40000010007 */
[----:B------:R-:W-:-:S02]  /*5a670*/  FFMA.FTZ R4, R0, R4, 0.20512372255325317383 ;  /* 0x3e520bf400047423 */ /* 0x000fc40000010004 */
[C---:B------:R-:W-:Y:S02]  /*5a680*/  FFMA.FTZ R8, R3.reuse, R8, 0.20512372255325317383 ;  /* 0x3e520bf403087423 */ /* 0x040fe40000010008 */
[----:B------:R-:W-:Y:S02]  /*5a690*/  FFMA.FTZ R7, R2, R7, 0.20512372255325317383 ;  /* 0x3e520bf402077423 */ /* 0x000fe40000010007 */
[----:B------:R-:W-:Y:S02]  /*5a6a0*/  FFMA.FTZ R4, R0, R4, -0.24046532809734344482 ;  /* 0xbe763c8b00047423 */ /* 0x000fe40000010004 */
[----:B------:R-:W-:Y:S02]  /*5a6b0*/  FFMA.FTZ R8, R3, R8, -0.24046532809734344482 ;  /* 0xbe763c8b03087423 */ /* 0x000fe40000010008 */
[----:B------:R-:W-:Y:S02]  /*5a6c0*/  FFMA.FTZ R7, R2, R7, -0.24046532809734344482 ;  /* 0xbe763c8b02077423 */ /* 0x000fe40000010007 */
[----:B------:R-:W-:-:S02]  /*5a6d0*/  FFMA.FTZ R4, R0, R4, 0.28857114911079406738 ;  /* 0x3e93bf9900047423 */ /* 0x000fc40000010004 */
[C---:B------:R-:W-:Y:S02]  /*5a6e0*/  FFMA.FTZ R8, R3.reuse, R8, 0.28857114911079406738 ;  /* 0x3e93bf9903087423 */ /* 0x040fe40000010008 */
[----:B------:R-:W-:Y:S02]  /*5a6f0*/  FFMA.FTZ R7, R2, R7, 0.28857114911079406738 ;  /* 0x3e93bf9902077423 */ /* 0x000fe40000010007 */
[----:B------:R-:W-:Y:S02]  /*5a700*/  FFMA.FTZ R4, R0, R4, -0.36067417263984680176 ;  /* 0xbeb8aa4900047423 */ /* 0x000fe40000010004 */
[----:B------:R-:W-:Y:S02]  /*5a710*/  FFMA.FTZ R8, R3, R8, -0.36067417263984680176 ;  /* 0xbeb8aa4903087423 */ /* 0x000fe40000010008 */
[----:B------:R-:W-:Y:S02]  /*5a720*/  FFMA.FTZ R7, R2, R7, -0.36067417263984680176 ;  /* 0xbeb8aa4902077423 */ /* 0x000fe40000010007 */
[----:B------:R-:W-:-:S02]  /*5a730*/  FFMA.FTZ R4, R0, R4, 0.48089820146560668945 ;  /* 0x3ef6384a00047423 */ /* 0x000fc40000010004 */
[C---:B------:R-:W-:Y:S02]  /*5a740*/  FFMA.FTZ R8, R3.reuse, R8, 0.48089820146560668945 ;  /* 0x3ef6384a03087423 */ /* 0x040fe40000010008 */
[----:B------:R-:W-:Y:S02]  /*5a750*/  FFMA.FTZ R7, R2, R7, 0.48089820146560668945 ;  /* 0x3ef6384a02077423 */ /* 0x000fe40000010007 */
[----:B------:R-:W-:Y:S02]  /*5a760*/  FFMA.FTZ R4, R0, R4, -0.72134751081466674805 ;  /* 0xbf38aa3b00047423 */ /* 0x000fe40000010004 */
[----:B------:R-:W-:Y:S02]  /*5a770*/  FFMA.FTZ R8, R3, R8, -0.72134751081466674805 ;  /* 0xbf38aa3b03087423 */ /* 0x000fe40000010008 */
[----:B------:R-:W-:Y:S02]  /*5a780*/  FFMA.FTZ R7, R2, R7, -0.72134751081466674805 ;  /* 0xbf38aa3b02077423 */ /* 0x000fe40000010007 */
[----:B------:R-:W-:-:S02]  /*5a790*/  FMUL R4, R0, R4 ;  /* 0x0000000400047220 */ /* 0x000fc40000400000 */
[C---:B------:R-:W-:Y:S02]  /*5a7a0*/  FMUL R8, R3.reuse, R8 ;  /* 0x0000000803087220 */ /* 0x040fe40000400000 */
[----:B------:R-:W-:Y:S02]  /*5a7b0*/  FMUL R7, R2, R7 ;  /* 0x0000000702077220 */ /* 0x000fe40000400000 */
[----:B------:R-:W-:Y:S02]  /*5a7c0*/  FMUL R4, R0, R4 ;  /* 0x0000000400047220 */ /* 0x000fe40000400000 */
[----:B------:R-:W-:Y:S02]  /*5a7d0*/  FMUL R8, R3, R8 ;  /* 0x0000000803087220 */ /* 0x000fe40000400000 */
[----:B------:R-:W-:Y:S02]  /*5a7e0*/  FMUL R7, R2, R7 ;  /* 0x0000000702077220 */ /* 0x000fe40000400000 */
[----:B------:R-:W-:-:S02]  /*5a7f0*/  FFMA.FTZ R0, R0, 1.4426950216293334961, R4 ;  /* 0x3fb8aa3b00007823 */ /* 0x000fc40000010004 */
[----:B------:R-:W-:Y:S02]  /*5a800*/  FFMA.FTZ R10, R3, 1.4426950216293334961, R8 ;  /* 0x3fb8aa3b030a7823 */ /* 0x000fe40000010008 */
[----:B------:R-:W-:Y:S01]  /*5a810*/  FFMA.FTZ R11, R2, 1.4426950216293334961, R7 ;  /* 0x3fb8aa3b020b7823 */ /* 0x000fe20000010007 */
[----:B--2---:R-:W-:Y:S02]  /*5a820*/  IADD3 R9, R15, -R26, RZ ;  /* 0x8000001a0f097210 */ /* 0x004fe40007ffe0ff */
[----:B------:R-:W4:Y:S04]  /*5a830*/  LDL R15, [R1+0xb0] ;  /* 0x0000b000010f7983 */ /* 0x000f280000100800 */
[----:B------:R0:W-:Y:S04]  /*5a840*/  STL [R1+0x4b4], R0 ;  /* 0x0004b40001007387 */ /* 0x0001e80000100800 */
[----:B------:R-:W-:Y:S04]  /*5a850*/  STL [R1+0x1af8], R10 ;  /* 0x001af80a01007387 */ /* 0x000fe80000100800 */
[----:B------:R-:W-:Y:S04]  /*5a860*/  STL [R1+0x1af4], R11 ;  /* 0x001af40b01007387 */ /* 0x000fe80000100800 */
[----:B------:R-:W2:Y:S04]  /*5a870*/  LDL.LU R29, [R1+0x114] ;  /* 0x00011400011d7983 */ /* 0x000ea80000300800 */
[----:B------:R-:W2:Y:S04]  /*5a880*/  LDL R22, [R1+0xac] ;  /* 0x0000ac0001167983 */ /* 0x000ea80000100800 */
[----:B------:R-:W2:Y:S01]  /*5a890*/  LDL.LU R23, [R1+0x110] ;  /* 0x0001100001177983 */ /* 0x000ea20000300800 */
[----:B0-----:R-:W-:-:S03]  /*5a8a0*/  IADD3 R0, R25, -R24, RZ ;  /* 0x8000001819007210 */ /* 0x001fc60007ffe0ff */
[----:B------:R-:W2:Y:S04]  /*5a8b0*/  LDL R24, [R1+0xa8] ;  /* 0x0000a80001187983 */ /* 0x000ea80000100800 */
[----:B------:R-:W2:Y:S01]  /*5a8c0*/  LDL.LU R25, [R1+0x10c] ;  /* 0x00010c0001197983 */ /* 0x000ea20000300800 */
[----:B------:R-:W-:-:S03]  /*5a8d0*/  IMAD.IADD R4, R18, 0x1, -R21 ;  /* 0x0000000112047824 */ /* 0x000fc600078e0a15 */
[----:B------:R-:W2:Y:S01]  /*5a8e0*/  LDL R21, [R1+0xa4] ;  /* 0x0000a40001157983 */ /* 0x000ea20000100800 */
[----:B------:R-:W-:Y:S02]  /*5a8f0*/  FADD R5, R9, -1 ;  /* 0xbf80000009057421 */ /* 0x000fe40000000000 */
[----:B------:R-:W-:Y:S01]  /*5a900*/  FADD R0, R0, -1 ;  /* 0xbf80000000007421 */ /* 0x000fe20000000000 */
[----:B------:R-:W2:Y:S01]  /*5a910*/  LDL.LU R18, [R1+0x108] ;  /* 0x0001080001127983 */ /* 0x000ea20000300800 */
[----:B------:R-:W-:-:S04]  /*5a920*/  FFMA.FTZ R6, R5, R12, -0.16845393180847167969 ;  /* 0xbe2c7f3005067423 */ /* 0x000fc8000001000c */
[----:B------:R-:W-:-:S04]  /*5a930*/  FFMA.FTZ R6, R5, R6, 0.1716887056827545166 ;  /* 0x3e2fcf2a05067423 */ /* 0x000fc80000010006 */
[----:B------:R-:W-:-:S04]  /*5a940*/  FFMA.FTZ R6, R5, R6, -0.17900948226451873779 ;  /* 0xbe374e4305067423 */ /* 0x000fc80000010006 */
[----:B------:R-:W-:-:S04]  /*5a950*/  FFMA.FTZ R6, R5, R6, 0.20512372255325317383 ;  /* 0x3e520bf405067423 */ /* 0x000fc80000010006 */
[----:B------:R-:W-:-:S04]  /*5a960*/  FFMA.FTZ R6, R5, R6, -0.24046532809734344482 ;  /* 0xbe763c8b05067423 */ /* 0x000fc80000010006 */
[C---:B------:R-:W-:Y:S02]  /*5a970*/  FFMA.FTZ R6, R5.reuse, R6, 0.28857114911079406738 ;  /* 0x3e93bf9905067423 */ /* 0x040fe40000010006 */
[----:B------:R-:W-:Y:S02]  /*5a980*/  FADD R4, R4, -1 ;  /* 0xbf80000004047421 */ /* 0x000fe40000000000 */
[C---:B------:R-:W-:Y:S02]  /*5a990*/  FFMA.FTZ R6, R5.reuse, R6, -0.36067417263984680176 ;  /* 0xbeb8aa4905067423 */ /* 0x040fe40000010006 */
[----:B------:R-:W-:Y:S01]  /*5a9a0*/  FFMA.FTZ R7, R0, R12, -0.16845393180847167969 ;  /* 0xbe2c7f3000077423 */ /* 0x000fe2000001000c */
[----:B---3--:R-:W-:Y:S01]  /*5a9b0*/  IADD3 R3, R20, -R19, RZ ;  /* 0x8000001314037210 */ /* 0x008fe20007ffe0ff */
[----:B------:R-:W-:Y:S01]  /*5a9c0*/  FFMA.FTZ R6, R5, R6, 0.48089820146560668945 ;  /* 0x3ef6384a05067423 */ /* 0x000fe20000010006 */
[----:B------:R-:W3:Y:S03]  /*5a9d0*/  LDL R19, [R1+0xa0] ;  /* 0x0000a00001137983 */ /* 0x000ee60000100800 */
[----:B------:R-:W-:-:S02]  /*5a9e0*/  FADD R3, R3, -1 ;  /* 0xbf80000003037421 */ /* 0x000fc40000000000 */
[-C--:B------:R-:W-:Y:S02]  /*5a9f0*/  FFMA.FTZ R8, R4, R12.reuse, -0.16845393180847167969 ;  /* 0xbe2c7f3004087423 */ /* 0x080fe4000001000c */
[----:B------:R-:W-:Y:S02]  /*5aa00*/  FFMA.FTZ R9, R3, R12, -0.16845393180847167969 ;  /* 0xbe2c7f3003097423 */ /* 0x000fe4000001000c */
[----:B------:R-:W-:Y:S02]  /*5aa10*/  FFMA.FTZ R6, R5, R6, -0.72134751081466674805 ;  /* 0xbf38aa3b05067423 */ /* 0x000fe40000010006 */
[----:B------:R-:W-:Y:S02]  /*5aa20*/  FFMA.FTZ R7, R0, R7, 0.1716887056827545166 ;  /* 0x3e2fcf2a00077423 */ /* 0x000fe40000010007 */
[----:B------:R-:W-:Y:S02]  /*5aa30*/  FFMA.FTZ R8, R4, R8, 0.1716887056827545166 ;  /* 0x3e2fcf2a04087423 */ /* 0x000fe40000010008 */
[----:B------:R-:W-:-:S02]  /*5aa40*/  FFMA.FTZ R9, R3, R9, 0.1716887056827545166 ;  /* 0x3e2fcf2a03097423 */ /* 0x000fc40000010009 */
[----:B------:R-:W-:Y:S02]  /*5aa50*/  FMUL R6, R5, R6 ;  /* 0x0000000605067220 */ /* 0x000fe40000400000 */
[----:B------:R-:W-:Y:S02]  /*5aa60*/  FFMA.FTZ R7, R0, R7, -0.17900948226451873779 ;  /* 0xbe374e4300077423 */ /* 0x000fe40000010007 */
[----:B------:R-:W-:Y:S02]  /*5aa70*/  FFMA.FTZ R8, R4, R8, -0.17900948226451873779 ;  /* 0xbe374e4304087423 */ /* 0x000fe40000010008 */
[----:B------:R-:W-:Y:S02]  /*5aa80*/  FFMA.FTZ R9, R3, R9, -0.17900948226451873779 ;  /* 0xbe374e4303097423 */ /* 0x000fe40000010009 */
[----:B------:R-:W-:Y:S02]  /*5aa90*/  FMUL R6, R5, R6 ;  /* 0x0000000605067220 */ /* 0x000fe40000400000 */
[----:B------:R-:W-:-:S02]  /*5aaa0*/  FFMA.FTZ R7, R0, R7, 0.20512372255325317383 ;  /* 0x3e520bf400077423 */ /* 0x000fc40000010007 */
[----:B------:R-:W-:Y:S02]  /*5aab0*/  FFMA.FTZ R8, R4, R8, 0.20512372255325317383 ;  /* 0x3e520bf404087423 */ /* 0x000fe40000010008 */
[----:B------:R-:W-:Y:S02]  /*5aac0*/  FFMA.FTZ R9, R3, R9, 0.20512372255325317383 ;  /* 0x3e520bf403097423 */ /* 0x000fe40000010009 */
[----:B------:R-:W-:Y:S02]  /*5aad0*/  FFMA.FTZ R12, R5, 1.4426950216293334961, R6 ;  /* 0x3fb8aa3b050c7823 */ /* 0x000fe40000010006 */
[----:B------:R-:W-:Y:S02]  /*5aae0*/  FFMA.FTZ R7, R0, R7, -0.24046532809734344482 ;  /* 0xbe763c8b00077423 */ /* 0x000fe40000010007 */
[----:B------:R-:W-:Y:S02]  /*5aaf0*/  FFMA.FTZ R8, R4, R8, -0.24046532809734344482 ;  /* 0xbe763c8b04087423 */ /* 0x000fe40000010008 */
[----:B------:R-:W-:Y:S01]  /*5ab00*/  FFMA.FTZ R9, R3, R9, -0.24046532809734344482 ;  /* 0xbe763c8b03097423 */ /* 0x000fe20000010009 */
[----:B------:R0:W-:Y:S01]  /*5ab10*/  STL [R1+0x1af0], R12 ;  /* 0x001af00c01007387 */ /* 0x0001e20000100800 */
[----:B------:R-:W-:-:S02]  /*5ab20*/  FFMA.FTZ R7, R0, R7, 0.28857114911079406738 ;  /* 0x3e93bf9900077423 */ /* 0x000fc40000010007 */
[----:B------:R-:W-:Y:S02]  /*5ab30*/  FFMA.FTZ R8, R4, R8, 0.28857114911079406738 ;  /* 0x3e93bf9904087423 */ /* 0x000fe40000010008 */
[C---:B------:R-:W-:Y:S02]  /*5ab40*/  FFMA.FTZ R9, R3.reuse, R9, 0.28857114911079406738 ;  /* 0x3e93bf9903097423 */ /* 0x040fe40000010009 */
[----:B------:R-:W-:Y:S01]  /*5ab50*/  FFMA.FTZ R7, R0, R7, -0.36067417263984680176 ;  /* 0xbeb8aa4900077423 */ /* 0x000fe20000010007 */
[----:B0-----:R-:W-:Y:S01]  /*5ab60*/  MOV R12, 0x3dc6b27f ;  /* 0x3dc6b27f000c7802 */ /* 0x001fe20000000f00 */
[----:B------:R-:W-:Y:S02]  /*5ab70*/  FFMA.FTZ R8, R4, R8, -0.36067417263984680176 ;  /* 0xbeb8aa4904087423 */ /* 0x000fe40000010008 */
[----:B------:R-:W-:Y:S02]  /*5ab80*/  FFMA.FTZ R9, R3, R9, -0.36067417263984680176 ;  /* 0xbeb8aa4903097423 */ /* 0x000fe40000010009 */
[----:B------:R-:W-:-:S02]  /*5ab90*/  FFMA.FTZ R7, R0, R7, 0.48089820146560668945 ;  /* 0x3ef6384a00077423 */ /* 0x000fc40000010007 */
[----:B------:R-:W-:Y:S02]  /*5aba0*/  FFMA.FTZ R8, R4, R8, 0.48089820146560668945 ;  /* 0x3ef6384a04087423 */ /* 0x000fe40000010008 */
[C---:B------:R-:W-:Y:S02]  /*5abb0*/  FFMA.FTZ R9, R3.reuse, R9, 0.48089820146560668945 ;  /* 0x3ef6384a03097423 */ /* 0x040fe40000010009 */
[----:B------:R-:W-:Y:S02]  /*5abc0*/  FFMA.FTZ R7, R0, R7, -0.72134751081466674805 ;  /* 0xbf38aa3b00077423 */ /* 0x000fe40000010007 */
[----:B------:R-:W-:Y:S02]  /*5abd0*/  FFMA.FTZ R8, R4, R8, -0.72134751081466674805 ;  /* 0xbf38aa3b04087423 */ /* 0x000fe40000010008 */
[----:B------:R-:W-:Y:S02]  /*5abe0*/  FFMA.FTZ R9, R3, R9, -0.72134751081466674805 ;  /* 0xbf38aa3b03097423 */ /* 0x000fe40000010009 */
[----:B------:R-:W-:-:S02]  /*5abf0*/  FMUL R7, R0, R7 ;  /* 0x0000000700077220 */ /* 0x000fc40000400000 */
[----:B------:R-:W-:Y:S02]  /*5ac00*/  FMUL R8, R4, R8 ;  /* 0x0000000804087220 */ /* 0x000fe40000400000 */
[C---:B------:R-:W-:Y:S02]  /*5ac10*/  FMUL R9, R3.reuse, R9 ;  /* 0x0000000903097220 */ /* 0x040fe40000400000 */
[----:B------:R-:W-:Y:S02]  /*5ac20*/  FMUL R7, R0, R7 ;  /* 0x0000000700077220 */ /* 0x000fe40000400000 */
[----:B------:R-:W-:Y:S01]  /*5ac30*/  FMUL R8, R4, R8 ;  /* 0x0000000804087220 */ /* 0x000fe20000400000 */
[----:B------:R-:W-:Y:S01]  /*5ac40*/  MOV R20, R13 ;  /* 0x0000000d00147202 */ /* 0x000fe20000000f00 */
[----:B------:R-:W-:Y:S02]  /*5ac50*/  FMUL R9, R3, R9 ;  /* 0x0000000903097220 */ /* 0x000fe40000400000 */
[----:B------:R-:W-:-:S05]  /*5ac60*/  FFMA.FTZ R13, R0, 1.4426950216293334961, R7 ;  /* 0x3fb8aa3b000d7823 */ /* 0x000fca0000010007 */
[----:B------:R-:W-:Y:S01]  /*5ac70*/  STL [R1+0x1aec], R13 ;  /* 0x001aec0d01007387 */ /* 0x000fe20000100800 */
[----:B----4-:R-:W-:-:S05]  /*5ac80*/  IADD3 R2, R15, -R14, RZ ;  /* 0x8000000e0f027210 */ /* 0x010fca0007ffe0ff */
[----:B------:R-:W-:-:S04]  /*5ac90*/  FADD R2, R2, -1 ;  /* 0xbf80000002027421 */ /* 0x000fc80000000000 */
[----:B------:R-:W-:-:S04]  /*5aca0*/  FFMA.FTZ R5, R2, R12, -0.16845393180847167969 ;  /* 0xbe2c7f3002057423 */ /* 0x000fc8000001000c */
[----:B------:R-:W-:-:S04]  /*5acb0*/  FFMA.FTZ R5, R2, R5, 0.1716887056827545166 ;  /* 0x3e2fcf2a02057423 */ /* 0x000fc80000010005 */
[----:B------:R-:W-:-:S04]  /*5acc0*/  FFMA.FTZ R5, R2, R5, -0.17900948226451873779 ;  /* 0xbe374e4302057423 */ /* 0x000fc80000010005 */
[----:B------:R-:W-:Y:S02]  /*5acd0*/  FFMA.FTZ R5, R2, R5, 0.20512372255325317383 ;  /* 0x3e520bf402057423 */ /* 0x000fe40000010005 */
[----:B------:R-:W-:Y:S02]  /*5ace0*/  FFMA.FTZ R14, R4, 1.4426950216293334961, R8 ;  /* 0x3fb8aa3b040e7823 */ /* 0x000fe40000010008 */
[C---:B------:R-:W-:Y:S02]  /*5acf0*/  FFMA.FTZ R5, R2.reuse, R5, -0.24046532809734344482 ;  /* 0xbe763c8b02057423 */ /* 0x040fe40000010005 */
[----:B------:R-:W-:Y:S02]  /*5ad00*/  FFMA.FTZ R15, R3, 1.4426950216293334961, R9 ;  /* 0x3fb8aa3b030f7823 */ /* 0x000fe40000010009 */
[C---:B------:R-:W-:Y:S01]  /*5ad10*/  FFMA.FTZ R5, R2.reuse, R5, 0.28857114911079406738 ;  /* 0x3e93bf9902057423 */ /* 0x040fe20000010005 */
[----:B------:R0:W-:Y:S03]  /*5ad20*/  STL [R1+0x1ae8], R14 ;  /* 0x001ae80e01007387 */ /* 0x0001e60000100800 */
[----:B------:R-:W-:Y:S01]  /*5ad30*/  FFMA.FTZ R5, R2, R5, -0.36067417263984680176 ;  /* 0xbeb8aa4902057423 */ /* 0x000fe20000010005 */
[----:B------:R1:W-:Y:S01]  /*5ad40*/  STL [R1+0x1afc], R15 ;  /* 0x001afc0f01007387 */ /* 0x0003e20000100800 */
[----:B--2---:R-:W-:-:S03]  /*5ad50*/  IMAD.IADD R0, R22, 0x1, -R29 ;  /* 0x0000000116007824 */ /* 0x004fc600078e0a1d */
[----:B------:R-:W2:Y:S01]  /*5ad60*/  LDL.LU R10, [R1+0x498] ;  /* 0x00049800010a7983 */ /* 0x000ea20000300800 */
[----:B------:R-:W-:-:S03]  /*5ad70*/  FFMA.FTZ R7, R2, R5, 0.48089820146560668945 ;  /* 0x3ef6384a02077423 */ /* 0x000fc60000010005 */
[----:B------:R-:W2:Y:S04]  /*5ad80*/  LDL R26, [R1+0x7c] ;  /* 0x00007c00011a7983 */ /* 0x000ea80000100800 */
[----:B------:R-:W4:Y:S04]  /*5ad90*/  LDL.LU R27, [R1+0x494] ;  /* 0x00049400011b7983 */ /* 0x000f280000300800 */
[----:B------:R-:W4:Y:S04]  /*5ada0*/  LDL R28, [R1+0x70] ;  /* 0x00007000011c7983 */ /* 0x000f280000100800 */
[----:B------:R-:W4:Y:S01]  /*5adb0*/  LDL.LU R22, [R1+0x490] ;  /* 0x0004900001167983 */ /* 0x000f220000300800 */
[----:B------:R-:W-:-:S03]  /*5adc0*/  IADD3 R5, R24, -R23, RZ ;  /* 0x8000001718057210 */ /* 0x000fc60007ffe0ff */
[----:B------:R-:W4:Y:S04]  /*5add0*/  LDL R23, [R1+0x78] ;  /* 0x0000780001177983 */ /* 0x000f280000100800 */
[----:B------:R-:W4:Y:S01]  /*5ade0*/  LDL.LU R24, [R1+0x138] ;  /* 0x0001380001187983 */ /* 0x000f220000300800 */
[----:B------:R-:W-:-:S03]  /*5adf0*/  IADD3 R4, R21, -R25, RZ ;  /* 0x8000001915047210 */ /* 0x000fc60007ffe0ff */
[----:B------:R-:W4:Y:S01]  /*5ae00*/  LDL R25, [R1+0x68] ;  /* 0x0000680001197983 */ /* 0x000f220000100800 */
[----:B------:R-:W-:Y:S02]  /*5ae10*/  FADD R0, R0, -1 ;  /* 0xbf80000000007421 */ /* 0x000fe40000000000 */
[----:B------:R-:W-:Y:S02]  /*5ae20*/  FADD R5, R5, -1 ;  /* 0xbf80000005057421 */ /* 0x000fe40000000000 */
[----:B------:R-:W-:Y:S02]  /*5ae30*/  FADD R4, R4, -1 ;  /* 0xbf80000004047421 */ /* 0x000fe40000000000 */
[-C--:B------:R-:W-:Y:S02]  /*5ae40*/  FFMA.FTZ R9, R0, R12.reuse, -0.16845393180847167969 ;  /* 0xbe2c7f3000097423 */ /* 0x080fe4000001000c */
[----:B------:R-:W-:Y:S02]  /*5ae50*/  FFMA.FTZ R7, R2, R7, -0.72134751081466674805 ;  /* 0xbf38aa3b02077423 */ /* 0x000fe40000010007 */
[----:B------:R-:W-:-:S02]  /*5ae60*/  FFMA.FTZ R6, R5, R12, -0.16845393180847167969 ;  /* 0xbe2c7f3005067423 */ /* 0x000fc4000001000c */
[----:B------:R-:W-:Y:S02]  /*5ae70*/  FFMA.FTZ R8, R4, R12, -0.16845393180847167969 ;  /* 0xbe2c7f3004087423 */ /* 0x000fe4000001000c */
[----:B------:R-:W-:Y:S02]  /*5ae80*/  FFMA.FTZ R9, R0, R9, 0.1716887056827545166 ;  /* 0x3e2fcf2a00097423 */ /* 0x000fe40000010009 */
[----:B------:R-:W-:Y:S02]  /*5ae90*/  FMUL R7, R2, R7 ;  /* 0x0000000702077220 */ /* 0x000fe40000400000 */
[----:B------:R-:W-:Y:S02]  /*5aea0*/  FFMA.FTZ R6, R5, R6, 0.1716887056827545166 ;  /* 0x3e2fcf2a05067423 */ /* 0x000fe40000010006 */
[----:B------:R-:W-:Y:S02]  /*5aeb0*/  FFMA.FTZ R8, R4, R8, 0.1716887056827545166 ;  /* 0x3e2fcf2a04087423 */ /* 0x000fe40000010008 */
[----:B------:R-:W-:-:S02]  /*5aec0*/  FFMA.FTZ R9, R0, R9, -0.17900948226451873779 ;  /* 0xbe374e4300097423 */ /* 0x000fc40000010009 */
[----:B------:R-:W-:Y:S02]  /*5aed0*/  FMUL R7, R2, R7 ;  /* 0x0000000702077220 */ /* 0x000fe40000400000 */
[----:B------:R-:W-:Y:S02]  /*5aee0*/  FFMA.FTZ R6, R5, R6, -0.17900948226451873779 ;  /* 0xbe374e4305067423 */ /* 0x000fe40000010006 */
[----:B------:R-:W-:Y:S02]  /*5aef0*/  FFMA.FTZ R8, R4, R8, -0.17900948226451873779 ;  /* 0xbe374e4304087423 */ /* 0x000fe40000010008 */
[----:B------:R-:W-:Y:S01]  /*5af00*/  FFMA.FTZ R9, R0, R9, 0.20512372255325317383 ;  /* 0x3e520bf400097423 */ /* 0x000fe20000010009 */
[----:B---3--:R-:W-:Y:S01]  /*5af10*/  IADD3 R3, R19, -R18, RZ ;  /* 0x8000001213037210 */ /* 0x008fe20007ffe0ff */
[----:B------:R-:W-:-:S04]  /*5af20*/  FFMA.FTZ R29, R2, 1.4426950216293334961, R7 ;  /* 0x3fb8aa3b021d7823 */ /* 0x000fc80000010007 */
[----:B------:R-:W-:Y:S02]  /*5af30*/  FADD R3, R3, -1 ;  /* 0xbf80000003037421 */ /* 0x000fe40000000000 */
[----:B------:R-:W-:Y:S02]  /*5af40*/  FFMA.FTZ R6, R5, R6, 0.20512372255325317383 ;  /* 0x3e520bf405067423 */ /* 0x000fe40000010006 */
[----:B------:R-:W-:Y:S02]  /*5af50*/  FFMA.FTZ R8, R4, R8, 0.20512372255325317383 ;  /* 0x3e520bf404087423 */ /* 0x000fe40000010008 */
[----:B------:R-:W-:Y:S02]  /*5af60*/  FFMA.FTZ R2, R3, R12, -0.16845393180847167969 ;  /* 0xbe2c7f3003027423 */ /* 0x000fe4000001000c */
[----:B------:R-:W-:Y:S02]  /*5af70*/  FFMA.FTZ R9, R0, R9, -0.24046532809734344482 ;  /* 0xbe763c8b00097423 */ /* 0x000fe40000010009 */
[----:B------:R-:W-:-:S02]  /*5af80*/  FFMA.FTZ R6, R5, R6, -0.24046532809734344482 ;  /* 0xbe763c8b05067423 */ /* 0x000fc40000010006 */
[----:B------:R-:W-:Y:S02]  /*5af90*/  FFMA.FTZ R8, R4, R8, -0.24046532809734344482 ;  /* 0xbe763c8b04087423 */ /* 0x000fe40000010008 */
[----:B------:R-:W-:Y:S02]  /*5afa0*/  FFMA.FTZ R2, R3, R2, 0.1716887056827545166 ;  /* 0x3e2fcf2a03027423 */ /* 0x000fe40000010002 */
[----:B------:R-:W-:Y:S02]  /*5afb0*/  FFMA.FTZ R9, R0, R9, 0.28857114911079406738 ;  /* 0x3e93bf9900097423 */ /* 0x000fe40000010009 */
[----:B------:R-:W-:Y:S02]  /*5afc0*/  FFMA.FTZ R6, R5, R6, 0.28857114911079406738 ;  /* 0x3e93bf9905067423 */ /* 0x000fe40000010006 */
[----:B------:R-:W-:Y:S02]  /*5afd0*/  FFMA.FTZ R8, R4, R8, 0.28857114911079406738 ;  /* 0x3e93bf9904087423 */ /* 0x000fe40000010008 */
[----:B------:R-:W-:-:S02]  /*5afe0*/  FFMA.FTZ R2, R3, R2, -0.17900948226451873779 ;  /* 0xbe374e4303027423 */ /* 0x000fc40000010002 */
[----:B------:R-:W-:Y:S02]  /*5aff0*/  FFMA.FTZ R9, R0, R9, -0.36067417263984680176 ;  /* 0xbeb8aa4900097423 */ /* 0x000fe40000010009 */
[----:B------:R-:W-:Y:S02]  /*5b000*/  FFMA.FTZ R6, R5, R6, -0.36067417263984680176 ;  /* 0xbeb8aa4905067423 */ /* 0x000fe40000010006 */
[----:B------:R-:W-:Y:S02]  /*5b010*/  FFMA.FTZ R8, R4, R8, -0.36067417263984680176 ;  /* 0xbeb8aa4904087423 */ /* 0x000fe40000010008 */
[----:B------:R-:W-:Y:S02]  /*5b020*/  FFMA.FTZ R2, R3, R2, 0.20512372255325317383 ;  /* 0x3e520bf403027423 */ /* 0x000fe40000010002 */
[----:B------:R-:W-:Y:S02]  /*5b030*/  FFMA.FTZ R9, R0, R9, 0.48089820146560668945 ;  /* 0x3ef6384a00097423 */ /* 0x000fe40000010009 */
[----:B------:R-:W-:-:S02]  /*5b040*/  FFMA.FTZ R6, R5, R6, 0.48089820146560668945 ;  /* 0x3ef6384a05067423 */ /* 0x000fc40000010006 */
[----:B------:R-:W-:Y:S02]  /*5b050*/  FFMA.FTZ R8, R4, R8, 0.48089820146560668945 ;  /* 0x3ef6384a04087423 */ /* 0x000fe40000010008 */
[----:B------:R-:W-:Y:S02]  /*5b060*/  FFMA.FTZ R2, R3, R2, -0.24046532809734344482 ;  /* 0xbe763c8b03027423 */ /* 0x000fe40000010002 */
[----:B------:R-:W-:Y:S02]  /*5b070*/  FFMA.FTZ R9, R0, R9, -0.72134751081466674805 ;  /* 0xbf38aa3b00097423 */ /* 0x000fe40000010009 */
[----:B------:R-:W-:Y:S02]  /*5b080*/  FFMA.FTZ R6, R5, R6, -0.72134751081466674805 ;  /* 0xbf38aa3b05067423 */ /* 0x000fe40000010006 */
[----:B------:R-:W-:Y:S02]  /*5b090*/  FFMA.FTZ R8, R4, R8, -0.72134751081466674805 ;  /* 0xbf38aa3b04087423 */ /* 0x000fe40000010008 */
[----:B------:R-:W-:-:S02]  /*5b0a0*/  FFMA.FTZ R2, R3, R2, 0.28857114911079406738 ;  /* 0x3e93bf9903027423 */ /* 0x000fc40000010002 */
[----:B------:R-:W-:Y:S02]  /*5b0b0*/  FMUL R9, R0, R9 ;  /* 0x0000000900097220 */ /* 0x000fe40000400000 */
[----:B------:R-:W-:Y:S02]  /*5b0c0*/  FMUL R6, R5, R6 ;  /* 0x0000000605067220 */ /* 0x000fe40000400000 */
[----:B------:R-:W-:Y:S02]  /*5b0d0*/  FMUL R8, R4, R8 ;  /* 0x0000000804087220 */ /* 0x000fe40000400000 */
[----:B------:R-:W-:Y:S02]  /*5b0e0*/  FFMA.FTZ R2, R3, R2, -0.36067417263984680176 ;  /* 0xbeb8aa4903027423 */ /* 0x000fe40000010002 */
[----:B------:R-:W-:Y:S01]  /*5b0f0*/  FMUL R9, R0, R9 ;  /* 0x0000000900097220 */ /* 0x000fe20000400000 */
[----:B------:R-:W-:Y:S01]  /*5b100*/  MOV R21, R17 ;  /* 0x0000001100157202 */ /* 0x000fe20000000f00 */
[----:B------:R-:W-:-:S02]  /*5b110*/  FMUL R6, R5, R6 ;  /* 0x0000000605067220 */ /* 0x000fc40000400000 */
[----:B------:R-:W-:Y:S01]  /*5b120*/  FMUL R8, R4, R8 ;  /* 0x0000000804087220 */ /* 0x000fe20000400000 */
[----:B------:R-:W-:Y:S01]  /*5b130*/  STL [R1+0x1ae4], R29 ;  /* 0x001ae41d01007387 */ /* 0x000fe20000100800 */
[----:B------:R-:W-:Y:S02]  /*5b140*/  FFMA.FTZ R2, R3, R2, 0.48089820146560668945 ;  /* 0x3ef6384a03027423 */ /* 0x000fe40000010002 */
[----:B------:R-:W-:Y:S01]  /*5b150*/  FFMA.FTZ R17, R0, 1.4426950216293334961, R9 ;  /* 0x3fb8aa3b00117823 */ /* 0x000fe20000010009 */
[----:B0-----:R-:W3:Y:S01]  /*5b160*/  LDL.LU R14, [R1+0x4a4] ;  /* 0x0004a400010e7983 */ /* 0x001ee20000300800 */
[----:B------:R-:W-:Y:S02]  /*5b170*/  FFMA.FTZ R18, R5, 1.4426950216293334961, R6 ;  /* 0x3fb8aa3b05127823 */ /* 0x000fe40000010006 */
[----:B------:R-:W-:Y:S02]  /*5b180*/  FFMA.FTZ R19, R4, 1.4426950216293334961, R8 ;  /* 0x3fb8aa3b04137823 */ /* 0x000fe40000010008 */
[----:B------:R-:W-:-:S02]  /*5b190*/  FFMA.FTZ R6, R3, R2, -0.72134751081466674805 ;  /* 0xbf38aa3b03067423 */ /* 0x000fc40000010002 */
[----:B--2---:R-:W-:Y:S01]  /*5b1a0*/  IMAD.IADD R4, R26, 0x1, -R10 ;  /* 0x000000011a047824 */ /* 0x004fe200078e0a0a */
[----:B----4-:R-:W-:Y:S02]  /*5b1b0*/  IADD3 R2, R28, -R27, RZ ;  /* 0x8000001b1c027210 */ /* 0x010fe40007ffe0ff */
[----:B------:R-:W-:Y:S02]  /*5b1c0*/  IADD3 R0, R23, -R22, RZ ;  /* 0x8000001617007210 */ /* 0x000fe40007ffe0ff */
[----:B------:R-:W3:Y:S04]  /*5b1d0*/  LDL R23, [R1+0x60] ;  /* 0x0000600001177983 */ /* 0x000ee80000100800 */
[----:B------:R-:W2:Y:S01]  /*5b1e0*/  LDL.LU R13, [R1+0x4a0] ;  /* 0x0004a000010d7983 */ /* 0x000ea20000300800 */
[----:B------:R-:W-:-:S03]  /*5b1f0*/  IADD3 R5, R25, -R24, RZ ;  /* 0x8000001819057210 */ /* 0x000fc60007ffe0ff */
[----:B------:R-:W2:Y:S04]  /*5b200*/  LDL R26, [R1+0x94] ;  /* 0x00009400011a7983 */ /* 0x000ea80000100800 */
[----:B------:R-:W4:Y:S04]  /*5b210*/  LDL.LU R28, [R1+0x49c] ;  /* 0x00049c00011c7983 */ /* 0x000f280000300800 */
[----:B------:R-:W4:Y:S04]  /*5b220*/  LDL R25, [R1+0x98] ;  /* 0x0000980001197983 */ /* 0x000f280000100800 */
[----:B------:R-:W4:Y:S01]  /*5b230*/  LDL R24, [R1+0xbc] ;  /* 0x0000bc0001187983 */ /* 0x000f220000100800 */
[----:B------:R-:W-:-:S02]  /*5b240*/  FMUL R6, R3, R6 ;  /* 0x0000000603067220 */ /* 0x000fc40000400000 */
[----:B------:R-:W-:Y:S02]  /*5b250*/  FADD R2, R2, -1 ;  /* 0xbf80000002027421 */ /* 0x000fe40000000000 */
[C---:B------:R-:W-:Y:S02]  /*5b260*/  FMUL R6, R3.reuse, R6 ;  /* 0x0000000603067220 */ /* 0x040fe40000400000 */
[----:B------:R-:W-:Y:S02]  /*5b270*/  IMAD.MOV.U32 R11, RZ, RZ, R20 ;  /* 0x000000ffff0b7224 */ /* 0x000fe400078e0014 */
[----:B------:R-:W-:Y:S02]  /*5b280*/  FADD R4, R4, -1 ;  /* 0xbf80000004047421 */ /* 0x000fe40000000000 */
[----:B------:R-:W-:Y:S02]  /*5b290*/  FFMA.FTZ R20, R3, 1.4426950216293334961, R6 ;  /* 0x3fb8aa3b03147823 */ /* 0x000fe40000010006 */
[----:B------:R-:W-:-:S02]  /*5b2a0*/  FFMA.FTZ R8, R2, R12, -0.16845393180847167969 ;  /* 0xbe2c7f3002087423 */ /* 0x000fc4000001000c */
[----:B------:R-:W-:Y:S02]  /*5b2b0*/  FADD R3, R5, -1 ;  /* 0xbf80000005037421 */ /* 0x000fe40000000000 */
[----:B------:R-:W-:Y:S02]  /*5b2c0*/  FFMA.FTZ R7, R4, R12, -0.16845393180847167969 ;  /* 0xbe2c7f3004077423 */ /* 0x000fe4000001000c */
[----:B------:R-:W-:Y:S02]  /*5b2d0*/  FFMA.FTZ R5, R2, R8, 0.1716887056827545166 ;  /* 0x3e2fcf2a02057423 */ /* 0x000fe40000010008 */
[----:B------:R-:W-:Y:S02]  /*5b2e0*/  FADD R0, R0, -1 ;  /* 0xbf80000000007421 */ /* 0x000fe40000000000 */
[----:B------:R-:W-:Y:S02]  /*5b2f0*/  FFMA.FTZ R8, R3, R12, -0.16845393180847167969 ;  /* 0xbe2c7f3003087423 */ /* 0x000fe4000001000c */
[----:B------:R-:W-:-:S02]  /*5b300*/  FFMA.FTZ R7, R4, R7, 0.1716887056827545166 ;  /* 0x3e2fcf2a04077423 */ /* 0x000fc40000010007 */
[----:B------:R-:W-:Y:S02]  /*5b310*/  FFMA.FTZ R6, R0, R12, -0.16845393180847167969 ;  /* 0xbe2c7f3000067423 */ /* 0x000fe4000001000c */
[C---:B------:R-:W-:Y:S02]  /*5b320*/  FFMA.FTZ R8, R3.reuse, R8, 0.1716887056827545166 ;  /* 0x3e2fcf2a03087423 */ /* 0x040fe40000010008 */
[----:B------:R-:W-:Y:S02]  /*5b330*/  FFMA.FTZ R7, R4, R7, -0.17900948226451873779 ;  /* 0xbe374e4304077423 */ /* 0x000fe40000010007 */
[----:B------:R-:W-:Y:S02]  /*5b340*/  FFMA.FTZ R5, R2, R5, -0.17900948226451873779 ;  /* 0xbe374e4302057423 */ /* 0x000fe40000010005 */
[----:B------:R-:W-:Y:S02]  /*5b350*/  FFMA.FTZ R6, R0, R6, 0.1716887056827545166 ;  /* 0x3e2fcf2a00067423 */ /* 0x000fe40000010006 */
[----:B------:R-:W-:-:S02]  /*5b360*/  FFMA.FTZ R8, R3, R8, -0.17900948226451873779 ;  /* 0xbe374e4303087423 */ /* 0x000fc40000010008 */
[----:B------:R-:W-:Y:S02]  /*5b370*/  FFMA.FTZ R7, R4, R7, 0.20512372255325317383 ;  /* 0x3e520bf404077423 */ /* 0x000fe40000010007 */
[----:B------:R-:W-:Y:S02]  /*5b380*/  FFMA.FTZ R5, R2, R5, 0.20512372255325317383 ;  /* 0x3e520bf402057423 */ /* 0x000fe40000010005 */
[----:B------:R-:W-:Y:S02]  /*5b390*/  FFMA.FTZ R6, R0, R6, -0.17900948226451873779 ;  /* 0xbe374e4300067423 */ /* 0x000fe40000010006 */
[----:B------:R-:W-:Y:S02]  /*5b3a0*/  FFMA.FTZ R8, R3, R8, 0.20512372255325317383 ;  /* 0x3e520bf403087423 */ /* 0x000fe40000010008 */
[----:B------:R-:W-:Y:S02]  /*5b3b0*/  FFMA.FTZ R7, R4, R7, -0.24046532809734344482 ;  /* 0xbe763c8b04077423 */ /* 0x000fe40000010007 */
[----:B------:R-:W-:-:S02]  /*5b3c0*/  FFMA.FTZ R5, R2, R5, -0.24046532809734344482 ;  /* 0xbe763c8b02057423 */ /* 0x000fc40000010005 */
[----:B------:R-:W-:Y:S02]  /*5b3d0*/  FFMA.FTZ R6, R0, R6, 0.20512372255325317383 ;  /* 0x3e520bf400067423 */ /* 0x000fe40000010006 */
[C---:B------:R-:W-:Y:S02]  /*5b3e0*/  FFMA.FTZ R8, R3.reuse, R8, -0.24046532809734344482 ;  /* 0xbe763c8b03087423 */ /* 0x040fe40000010008 */
[----:B------:R-:W-:Y:S02]  /*5b3f0*/  FFMA.FTZ R7, R4, R7, 0.28857114911079406738 ;  /* 0x3e93bf9904077423 */ /* 0x000fe40000010007 */
[----:B------:R-:W-:Y:S02]  /*5b400*/  FFMA.FTZ R5, R2, R5, 0.28857114911079406738 ;  /* 0x3e93bf9902057423 */ /* 0x000fe40000010005 */
[----:B------:R-:W-:Y:S02]  /*5b410*/  FFMA.FTZ R6, R0, R6, -0.24046532809734344482 ;  /* 0xbe763c8b00067423 */ /* 0x000fe40000010006 */
[----:B------:R-:W-:-:S02]  /*5b420*/  FFMA.FTZ R8, R3, R8, 0.28857114911079406738 ;  /* 0x3e93bf9903087423 */ /* 0x000fc40000010008 */
[----:B------:R-:W-:Y:S02]  /*5b430*/  FFMA.FTZ R7, R4, R7, -0.36067417263984680176 ;  /* 0xbeb8aa4904077423 */ /* 0x000fe40000010007 */
[----:B------:R-:W-:Y:S02]  /*5b440*/  FFMA.FTZ R5, R2, R5, -0.36067417263984680176 ;  /* 0xbeb8aa4902057423 */ /* 0x000fe40000010005 */
[----:B------:R-:W-:Y:S02]  /*5b450*/  FFMA.FTZ R6, R0, R6, 0.28857114911079406738 ;  /* 0x3e93bf9900067423 */ /* 0x000fe40000010006 */
[----:B------:R-:W-:Y:S02]  /*5b460*/  FFMA.FTZ R8, R3, R8, -0.36067417263984680176 ;  /* 0xbeb8aa4903087423 */ /* 0x000fe40000010008 */
[----:B------:R-:W-:Y:S02]  /*5b470*/  FFMA.FTZ R7, R4, R7, 0.48089820146560668945 ;  /* 0x3ef6384a04077423 */ /* 0x000fe40000010007 */
[----:B------:R-:W-:-:S02]  /*5b480*/  FFMA.FTZ R5, R2, R5, 0.48089820146560668945 ;  /* 0x3ef6384a02057423 */ /* 0x000fc40000010005 */
[----:B------:R-:W-:Y:S02]  /*5b490*/  FFMA.FTZ R6, R0, R6, -0.36067417263984680176 ;  /* 0xbeb8aa4900067423 */ /* 0x000fe40000010006 */
[C---:B------:R-:W-:Y:S02]  /*5b4a0*/  FFMA.FTZ R8, R3.reuse, R8, 0.48089820146560668945 ;  /* 0x3ef6384a03087423 */ /* 0x040fe40000010008 */
[----:B------:R-:W-:Y:S02]  /*5b4b0*/  FFMA.FTZ R7, R4, R7, -0.72134751081466674805 ;  /* 0xbf38aa3b04077423 */ /* 0x000fe40000010007 */
[----:B------:R-:W-:Y:S02]  /*5b4c0*/  FFMA.FTZ R5, R2, R5, -0.72134751081466674805 ;  /* 0xbf38aa3b02057423 */ /* 0x000fe40000010005 */
[----:B------:R-:W-:Y:S02]  /*5b4d0*/  FFMA.FTZ R6, R0, R6, 0.48089820146560668945 ;  /* 0x3ef6384a00067423 */ /* 0x000fe40000010006 */
[----:B------:R-:W-:-:S02]  /*5b4e0*/  FFMA.FTZ R8, R3, R8, -0.72134751081466674805 ;  /* 0xbf38aa3b03087423 */ /* 0x000fc40000010008 */
[----:B------:R-:W-:Y:S02]  /*5b4f0*/  FMUL R7, R4, R7 ;  /* 0x0000000704077220 */ /* 0x000fe40000400000 */
[----:B------:R-:W-:Y:S02]  /*5b500*/  FMUL R5, R2, R5 ;  /* 0x0000000502057220 */ /* 0x000fe40000400000 */
[----:B------:R-:W-:Y:S02]  /*5b510*/  FFMA.FTZ R6, R0, R6, -0.72134751081466674805 ;  /* 0xbf38aa3b00067423 */ /* 0x000fe40000010006 */
[----:B------:R-:W-:Y:S02]  /*5b520*/  FMUL R8, R3, R8 ;  /* 0x0000000803087220 */ /* 0x000fe40000400000 */
[----:B------:R-:W-:Y:S02]  /*5b530*/  FMUL R7, R4, R7 ;  /* 0x0000000704077220 */ /* 0x000fe40000400000 */
[----:B------:R-:W-:-:S02]  /*5b540*/  FMUL R5, R2, R5 ;  /* 0x0000000502057220 */ /* 0x000fc40000400000 */
[----:B------:R-:W-:Y:S02]  /*5b550*/  FMUL R6, R0, R6 ;  /* 0x0000000600067220 */ /* 0x000fe40000400000 */
[----:B------:R-:W-:Y:S01]  /*5b560*/  FMUL R8, R3, R8 ;  /* 0x0000000803087220 */ /* 0x000fe20000400000 */
[----:B------:R-:W-:Y:S01]  /*5b570*/  MOV R10, R21 ;  /* 0x00000015000a7202 */ /* 0x000fe20000000f00 */
[----:B------:R-:W-:Y:S02]  /*5b580*/  FFMA.FTZ R21, R4, 1.4426950216293334961, R7 ;  /* 0x3fb8aa3b04157823 */ /* 0x000fe40000010007 */
[----:B------:R-:W-:Y:S02]  /*5b590*/  FFMA.FTZ R22, R2, 1.4426950216293334961, R5 ;  /* 0x3fb8aa3b02167823 */ /* 0x000fe40000010005 */
[----:B------:R-:W-:-:S04]  /*5b5a0*/  FMUL R6, R0, R6 ;  /* 0x0000000600067220 */ /* 0x000fc80000400000 */
[----:B------:R-:W-:Y:S01]  /*5b5b0*/  FFMA.FTZ R27, R0, 1.4426950216293334961, R6 ;  /* 0x3fb8aa3b001b7823 */ /* 0x000fe20000010006 */
[----:B------:R-:W-:Y:S04]  /*5b5c0*/  STL [R1+0x1ae0], R22 ;  /* 0x001ae01601007387 */ /* 0x000fe80000100800 */
[----:B------:R-:W-:Y:S01]  /*5b5d0*/  STL [R1+0x1adc], R27 ;  /* 0x001adc1b01007387 */ /* 0x000fe20000100800 */
[----:B---3--:R-:W-:Y:S02]  /*5b5e0*/  IADD3 R23, R23, -R14, RZ ;  /* 0x8000000e17177210 */ /* 0x008fe40007ffe0ff */
[----:B--2---:R-:W-:-:S03]  /*5b5f0*/  IADD3 R26, R26, -R13, RZ ;  /* 0x8000000d1a1a7210 */ /* 0x004fc60007ffe0ff */
[----:B------:R-:W-:Y:S01]  /*5b600*/  FADD R23, R23, -1 ;  /* 0xbf80000017177421 */ /* 0x000fe20000000000 */
[----:B----4-:R-:W-:Y:S01]  /*5b610*/  IADD3 R25, R25, -R28, RZ ;  /* 0x8000001c19197210 */ /* 0x010fe20007ffe0ff */
[----:B------:R-:W-:Y:S01]  /*5b620*/  FADD R26, R26, -1 ;  /* 0xbf8000001a1a7421 */ /* 0x000fe20000000000 */
[----:B------:R-:W-:-:S03]  /*5b630*/  IADD3 R24, R24, -R16, RZ ;  /* 0x8000001018187210 */ /* 0x000fc60007ffe0ff */
[----:B------:R-:W-:Y:S02]  /*5b640*/  FADD R25, R25, -1 ;  /* 0xbf80000019197421 */ /* 0x000fe40000000000 */
[----:B------:R-:W-:Y:S02]  /*5b650*/  FFMA.FTZ R28, R3, 1.4426950216293334961, R8 ;  /* 0x3fb8aa3b031c7823 */ /* 0x000fe40000010008 */
[-C--:B------:R-:W-:Y:S02]  /*5b660*/  FFMA.FTZ R4, R23, R12.reuse, -0.16845393180847167969 ;  /* 0xbe2c7f3017047423 */ /* 0x080fe4000001000c */
[-C--:B------:R-:W-:Y:S02]  /*5b670*/  FFMA.FTZ R2, R25, R12.reuse, -0.16845393180847167969 ;  /* 0xbe2c7f3019027423 */ /* 0x080fe4000001000c */
[----:B------:R-:W-:Y:S02]  /*5b680*/  FADD R24, R24, -1 ;  /* 0xbf80000018187421 */ /* 0x000fe40000000000 */
[----:B------:R-:W-:-:S02]  /*5b690*/  FFMA.FTZ R3, R26, R12, -0.16845393180847167969 ;  /* 0xbe2c7f301a037423 */ /* 0x000fc4000001000c */
[----:B------:R-:W-:Y:S02]  /*5b6a0*/  FFMA.FTZ R4, R23, R4, 0.1716887056827545166 ;  /* 0x3e2fcf2a17047423 */ /* 0x000fe40000010004 */
[----:B------:R-:W-:Y:S02]  /*5b6b0*/  FFMA.FTZ R2, R25, R2, 0.1716887056827545166 ;  /* 0x3e2fcf2a19027423 */ /* 0x000fe40000010002 */
[----:B------:R-:W-:Y:S02]  /*5b6c0*/  FFMA.FTZ R0, R24, R12, -0.16845393180847167969 ;  /* 0xbe2c7f3018007423 */ /* 0x000fe4000001000c */
[----:B------:R-:W-:Y:S02]  /*5b6d0*/  FFMA.FTZ R3, R26, R3, 0.1716887056827545166 ;  /* 0x3e2fcf2a1a037423 */ /* 0x000fe40000010003 */
[----:B------:R-:W-:Y:S02]  /*5b6e0*/  FFMA.FTZ R4, R23, R4, -0.17900948226451873779 ;  /* 0xbe374e4317047423 */ /* 0x000fe40000010004 */
[----:B------:R-:W-:-:S02]  /*5b6f0*/  FFMA.FTZ R2, R25, R2, -0.17900948226451873779 ;  /* 0xbe374e4319027423 */ /* 0x000fc40000010002 */
[----:B------:R-:W-:Y:S02]  /*5b700*/  FFMA.FTZ R0, R24, R0, 0.1716887056827545166 ;  /* 0x3e2fcf2a18007423 */ /* 0x000fe40000010000 */
[----:B------:R-:W-:Y:S02]  /*5b710*/  FFMA.FTZ R3, R26, R3, -0.17900948226451873779 ;  /* 0xbe374e431a037423 */ /* 0x000fe40000010003 */
[----:B------:R-:W-:Y:S02]  /*5b720*/  FFMA.FTZ R4, R23, R4, 0.20512372255325317383 ;  /* 0x3e520bf417047423 */ /* 0x000fe40000010004 */
[----:B------:R-:W-:Y:S02]  /*5b730*/  FFMA.FTZ R2, R25, R2, 0.20512372255325317383 ;  /* 0x3e520bf419027423 */ /* 0x000fe40000010002 */
[----:B------:R-:W-:Y:S02]  /*5b740*/  FFMA.FTZ R0, R24, R0, -0.17900948226451873779 ;  /* 0xbe374e4318007423 */ /* 0x000fe40000010000 */
[----:B------:R-:W-:-:S02]  /*5b750*/  FFMA.FTZ R3, R26, R3, 0.20512372255325317383 ;  /* 0x3e520bf41a037423 */ /* 0x000fc40000010003 */
[----:B------:R-:W-:Y:S02]  /*5b760*/  FFMA.FTZ R4, R23, R4, -0.24046532809734344482 ;  /* 0xbe763c8b17047423 */ /* 0x000fe40000010004 */
[----:B------:R-:W-:Y:S02]  /*5b770*/  FFMA.FTZ R2, R25, R2, -0.24046532809734344482 ;  /* 0xbe763c8b19027423 */ /* 0x000fe40000010002 */
[----:B------:R-:W-:Y:S02]  /*5b780*/  FFMA.FTZ R0, R24, R0, 0.20512372255325317383 ;  /* 0x3e520bf418007423 */ /* 0x000fe40000010000 */
[----:B------:R-:W-:Y:S02]  /*5b790*/  FFMA.FTZ R3, R26, R3, -0.24046532809734344482 ;  /* 0xbe763c8b1a037423 */ /* 0x000fe40000010003 */
[----:B------:R-:W-:Y:S02]  /*5b7a0*/  FFMA.FTZ R4, R23, R4, 0.28857114911079406738 ;  /* 0x3e93bf9917047423 */ /* 0x000fe40000010004 */
[----:B------:R-:W-:-:S02]  /*5b7b0*/  FFMA.FTZ R2, R25, R2, 0.28857114911079406738 ;  /* 0x3e93bf9919027423 */ /* 0x000fc40000010002 */
[----:B------:R-:W-:Y:S02]  /*5b7c0*/  FFMA.FTZ R0, R24, R0, -0.24046532809734344482 ;  /* 0xbe763c8b18007423 */ /* 0x000fe40000010000 */
[----:B------:R-:W-:Y:S02]  /*5b7d0*/  FFMA.FTZ R3, R26, R3, 0.28857114911079406738 ;  /* 0x3e93bf991a037423 */ /* 0x000fe40000010003 */
[----:B------:R-:W-:Y:S02]  /*5b7e0*/  FFMA.FTZ R4, R23, R4, -0.36067417263984680176 ;  /* 0xbeb8aa4917047423 */ /* 0x000fe40000010004 */
[----:B------:R-:W-:Y:S02]  /*5b7f0*/  FFMA.FTZ R2, R25, R2, -0.36067417263984680176 ;  /* 0xbeb8aa4919027423 */ /* 0x000fe40000010002 */
[----:B------:R-:W-:Y:S02]  /*5b800*/  FFMA.FTZ R0, R24, R0, 0.28857114911079406738 ;  /* 0x3e93bf9918007423 */ /* 0x000fe40000010000 */
[----:B------:R-:W-:-:S02]  /*5b810*/  FFMA.FTZ R3, R26, R3, -0.36067417263984680176 ;  /* 0xbeb8aa491a037423 */ /* 0x000fc40000010003 */
[----:B------:R-:W-:Y:S02]  /*5b820*/  FFMA.FTZ R4, R23, R4, 0.48089820146560668945 ;  /* 0x3ef6384a17047423 */ /* 0x000fe40000010004 */
[----:B------:R-:W-:Y:S02]  /*5b830*/  FFMA.FTZ R2, R25, R2, 0.48089820146560668945 ;  /* 0x3ef6384a19027423 */ /* 0x000fe40000010002 */
[----:B------:R-:W-:Y:S02]  /*5b840*/  FFMA.FTZ R0, R24, R0, -0.36067417263984680176 ;  /* 0xbeb8aa4918007423 */ /* 0x000fe40000010000 */
[----:B------:R-:W-:Y:S01]  /*5b850*/  FFMA.FTZ R3, R26, R3, 0.48089820146560668945 ;  /* 0x3ef6384a1a037423 */ /* 0x000fe20000010003 */
[----:B------:R0:W-:Y:S01]  /*5b860*/  STL [R1+0x1ad8], R28 ;  /* 0x001ad81c01007387 */ /* 0x0001e20000100800 */
[----:B------:R-:W-:Y:S02]  /*5b870*/  FFMA.FTZ R4, R23, R4, -0.72134751081466674805 ;  /* 0xbf38aa3b17047423 */ /* 0x000fe40000010004 */
[----:B------:R-:W-:Y:S01]  /*5b880*/  FFMA.FTZ R2, R25, R2, -0.72134751081466674805 ;  /* 0xbf38aa3b19027423 */ /* 0x000fe20000010002 */
[----:B------:R-:W2:Y:S01]  /*5b890*/  LDL.LU R12, [R1+0x550] ;  /* 0x00055000010c7983 */ /* 0x000ea20000300800 */
[----:B------:R-:W-:-:S02]  /*5b8a0*/  FFMA.FTZ R0, R24, R0, 0.48089820146560668945 ;  /* 0x3ef6384a18007423 */ /* 0x000fc40000010000 */
[----:B------:R-:W-:Y:S01]  /*5b8b0*/  FFMA.FTZ R3, R26, R3, -0.72134751081466674805 ;  /* 0xbf38aa3b1a037423 */ /* 0x000fe20000010003 */
[----:B-1----:R-:W3:Y:S01]  /*5b8c0*/  LDL.LU R15, [R1+0x4d0] ;  /* 0x0004d000010f7983 */ /* 0x002ee20000300800 */
[----:B------:R-:W-:Y:S01]  /*5b8d0*/  FMUL R4, R23, R4 ;  /* 0x0000000417047220 */ /* 0x000fe20000400000 */
[----:B0-----:R-:W-:Y:S02]  /*5b8e0*/  MOV R28, R10 ;  /* 0x0000000a001c7202 */ /* 0x001fe40000000f00 */
[----:B------:R-:W4:Y:S01]  /*5b8f0*/  LDL.LU R13, [R1+0x548] ;  /* 0x00054800010d7983 */ /* 0x000f220000300800 */
[----:B------:R-:W-:-:S03]  /*5b900*/  FMUL R2, R25, R2 ;  /* 0x0000000219027220 */ /* 0x000fc60000400000 */
[----:B------:R-:W2:Y:S01]  /*5b910*/  LDL.LU R14, [R1+0x544] ;  /* 0x00054400010e7983 */ /* 0x000ea20000300800 */
[----:B------:R-:W-:Y:S02]  /*5b920*/  FFMA.FTZ R0, R24, R0, -0.72134751081466674805 ;  /* 0xbf38aa3b18007423 */ /* 0x000fe40000010000 */
[----:B------:R-:W-:Y:S01]  /*5b930*/  FMUL R3, R26, R3 ;  /* 0x000000031a037220 */ /* 0x000fe20000400000 */
[----:B------:R-:W2:Y:S01]  /*5b940*/  LDL.LU R10, [R1+0x4c4] ;  /* 0x0004c400010a7983 */ /* 0x000ea20000300800 */
[----:B------:R-:W-:-:S03]  /*5b950*/  FMUL R4, R23, R4 ;  /* 0x0000000417047220 */ /* 0x000fc60000400000 */
[----:B------:R-:W2:Y:S01]  /*5b960*/  LDL.LU R5, [R1+0x540] ;  /* 0x0005400001057983 */ /* 0x000ea20000300800 */
[----:B------:R-:W-:-:S03]  /*5b970*/  FMUL R2, R25, R2 ;  /* 0x0000000219027220 */ /* 0x000fc60000400000 */
[----:B------:R-:W3:Y:S01]  /*5b980*/  LDL.LU R6, [R1+0x53c] ;  /* 0x00053c0001067983 */ /* 0x000ee20000300800 */
[----:B------:R-:W-:-:S03]  /*5b990*/  FMUL R0, R24, R0 ;  /* 0x0000000018007220 */ /* 0x000fc60000400000 */
[----:B------:R-:W3:Y:S01]  /*5b9a0*/  LDL.LU R7, [R1+0x4bc] ;  /* 0x0004bc0001077983 */ /* 0x000ee20000300800 */
[----:B------:R-:W-:-:S03]  /*5b9b0*/  FMUL R3, R26, R3 ;  /* 0x000000031a037220 */ /* 0x000fc60000400000 */
[----:B------:R-:W3:Y:S01]  /*5b9c0*/  LDL.LU R29, [R1+0x538] ;  /* 0x00053800011d7983 */ /* 0x000ee20000300800 */
[----:B------:R-:W-:-:S03]  /*5b9d0*/  IMAD.MOV.U32 R16, RZ, RZ, R11 ;  /* 0x000000ffff107224 */ /* 0x000fc600078e000b */
[----:B------:R-:W3:Y:S01]  /*5b9e0*/  LDL.LU R8, [R1+0x4b8] ;  /* 0x0004b80001087983 */ /* 0x000ee20000300800 */
[----:B------:R-:W-:-:S03]  /*5b9f0*/  FFMA.FTZ R25, R25, 1.4426950216293334961, R2 ;  /* 0x3fb8aa3b19197823 */ /* 0x000fc60000010002 */
[----:B------:R-:W3:Y:S01]  /*5ba00*/  LDL.LU R22, [R1+0x534] ;  /* 0x0005340001167983 */ /* 0x000ee20000300800 */
[----:B------:R-:W-:-:S03]  /*5ba10*/  FMUL R0, R24, R0 ;  /* 0x0000000018007220 */ /* 0x000fc60000400000 */
[----:B------:R-:W3:Y:S01]  /*5ba20*/  LDL.LU R27, [R1+0x4b4] ;  /* 0x0004b400011b7983 */ /* 0x000ee20000300800 */
[----:B------:R-:W-:-:S03]  /*5ba30*/  FFMA.FTZ R23, R23, 1.4426950216293334961, R4 ;  /* 0x3fb8aa3b17177823 */ /* 0x000fc60000010004 */
[----:B------:R-:W3:Y:S01]  /*5ba40*/  LDL.LU R9, [R1+0x530] ;  /* 0x0005300001097983 */ /* 0x000ee20000300800 */
[----:B------:R-:W-:-:S03]  /*5ba50*/  FFMA.FTZ R26, R26, 1.4426950216293334961, R3 ;  /* 0x3fb8aa3b1a1a7823 */ /* 0x000fc60000010003 */
[----:B------:R-:W3:Y:S04]  /*5ba60*/  LDL.LU R11, [R1+0x52c] ;  /* 0x00052c00010b7983 */ /* 0x000ee80000300800 */
[----:B------:R-:W3:Y:S01]  /*5ba70*/  LDL.LU R4, [R1+0x4c8] ;  /* 0x0004c80001047983 */ /* 0x000ee20000300800 */
[----:B------:R-:W-:-:S03]  /*5ba80*/  FFMA.FTZ R24, R24, 1.4426950216293334961, R0 ;  /* 0x3fb8aa3b18187823 */ /* 0x000fc60000010000 */
[----:B------:R-:W4:Y:S04]  /*5ba90*/  LDL.LU R3, [R1+0x4cc] ;  /* 0x0004cc0001037983 */ /* 0x000f280000300800 */
[----:B------:R-:W3:Y:S04]  /*5baa0*/  LDL.LU R2, [R1+0x54c] ;  /* 0x00054c0001027983 */ /* 0x000ee80000300800 */
[----:B------:R0:W-:Y:S04]  /*5bab0*/  STL [R1+0x1ad4], R25 ;  /* 0x001ad41901007387 */ /* 0x0001e80000100800 */
[----:B0-----:R-:W3:Y:S04]  /*5bac0*/  LDL.LU R25, [R1+0x4c0] ;  /* 0x0004c00001197983 */ /* 0x001ee80000300800 */
[----:B------:R-:W3:Y:S04]  /*5bad0*/  LDL.LU R0, [R1+0x4d4] ;  /* 0x0004d40001007983 */ /* 0x000ee80000300800 */
[----:B------:R0:W-:Y:S04]  /*5bae0*/  STL [R1+0x1ad0], R24 ;  /* 0x001ad01801007387 */ /* 0x0001e80000100800 */
[----:B0-----:R-:W3:Y:S01]  /*5baf0*/  LDL R24, [R1+0x188] ;  /* 0x0001880001187983 */ /* 0x001ee20000100800 */
[----:B--2---:R-:W-:-:S02]  /*5bb00*/  FADD R5, R5, R10 ;  /* 0x0000000a05057221 */ /* 0x004fc40000000000 */
[----:B----4-:R-:W-:Y:S02]  /*5bb10*/  FADD R3, R13, R3 ;  /* 0x000000030d037221 */ /* 0x010fe40000000000 */
[----:B---3--:R-:W-:Y:S02]  /*5bb20*/  FADD R2, R2, R15 ;  /* 0x0000000f02027221 */ /* 0x008fe40000000000 */
[----:B------:R-:W-:Y:S02]  /*5bb30*/  FADD R4, R14, R4 ;  /* 0x000000040e047221 */ /* 0x000fe40000000000 */
[----:B------:R-:W-:Y:S02]  /*5bb40*/  FADD R0, R12, R0 ;  /* 0x000000000c007221 */ /* 0x000fe40000000000 */
[----:B------:R-:W2:Y:S04]  /*5bb50*/  LDL.LU R12, [R1+0x524] ;  /* 0x00052400010c7983 */ /* 0x000ea80000300800 */
[----:B------:R-:W3:Y:S04]  /*5bb60*/  LDL.LU R15, [R1+0x1afc] ;  /* 0x001afc00010f7983 */ /* 0x000ee80000300800 */
[----:B------:R-:W4:Y:S04]  /*5bb70*/  LDL.LU R13, [R1+0x520] ;  /* 0x00052000010d7983 */ /* 0x000f280000300800 */
[----:B------:R0:W-:Y:S04]  /*5bb80*/  STL [R1+0x1acc], R3 ;  /* 0x001acc0301007387 */ /* 0x0001e80000100800 */
[----:B0-----:R-:W2:Y:S04]  /*5bb90*/  LDL R3, [R1+0x890] ;  /* 0x0008900001037983 */ /* 0x001ea80000100800 */
[----:B------:R-:W3:Y:S04]  /*5bba0*/  LDL.LU R14, [R1+0x51c] ;  /* 0x00051c00010e7983 */ /* 0x000ee80000300800 */
[----:B------:R-:W3:Y:S01]  /*5bbb0*/  LDL.LU R10, [R1+0x1af8] ;  /* 0x001af800010a7983 */ /* 0x000ee20000300800 */
[----:B------:R-:W-:-:S02]  /*5bbc0*/  FADD R6, R6, R25 ;  /* 0x0000001906067221 */ /* 0x000fc40000000000 */
[----:B------:R-:W-:Y:S01]  /*5bbd0*/  FADD R7, R29, R7 ;  /* 0x000000071d077221 */ /* 0x000fe20000000000 */
[----:B------:R-:W4:Y:S01]  /*5bbe0*/  LDL.LU R25, [R1+0x518] ;  /* 0x0005180001197983 */ /* 0x000f220000300800 */
[----:B------:R-:W-:-:S03]  /*5bbf0*/  FADD R8, R22, R8 ;  /* 0x0000000816087221 */ /* 0x000fc60000000000 */
[----:B------:R-:W-:Y:S04]  /*5bc00*/  STL [R1+0x1ac8], R6 ;  /* 0x001ac80601007387 */ /* 0x000fe80000100800 */
[----:B------:R-:W4:Y:S01]  /*5bc10*/  LDL.LU R29, [R1+0x510] ;  /* 0x00051000011d7983 */ /* 0x000f220000300800 */
[----:B------:R-:W-:-:S03]  /*5bc20*/  FADD R9, R9, R27 ;  /* 0x0000001b09097221 */ /* 0x000fc60000000000 */
[----:B------:R0:W-:Y:S04]  /*5bc30*/  STL [R1+0x1ac4], R7 ;  /* 0x001ac40701007387 */ /* 0x0001e80000100800 */
[----:B------:R-:W4:Y:S01]  /*5bc40*/  LDL R22, [R1+0xf4] ;  /* 0x0000f40001167983 */ /* 0x000f220000100800 */
[----:B0-----:R-:W-:Y:S02]  /*5bc50*/  MOV R7, R28 ;  /* 0x0000001c00077202 */ /* 0x001fe40000000f00 */
[----:B------:R-:W-:Y:S02]  /*5bc60*/  MOV R28, R16 ;  /* 0x00000010001c7202 */ /* 0x000fe40000000f00 */
[----:B------:R-:W4:Y:S01]  /*5bc70*/  LDL.LU R16, [R1+0x50c] ;  /* 0x00050c0001107983 */ /* 0x000f220000300800 */
[----:B--2---:R-:W-:-:S03]  /*5bc80*/  MOV R6, R3 ;  /* 0x0000000300067202 */ /* 0x004fc60000000f00 */
[----:B------:R-:W2:Y:S04]  /*5bc90*/  LDL.LU R3, [R1+0xf0] ;  /* 0x0000f00001037983 */ /* 0x000ea80000300800 */
[----:B------:R0:W-:Y:S01]  /*5bca0*/  STL [R1+0x1ac0], R8 ;  /* 0x001ac00801007387 */ /* 0x0001e20000100800 */
[----:B---3--:R-:W-:-:S03]  /*5bcb0*/  FADD R10, R11, R10 ;  /* 0x0000000a0b0a7221 */ /* 0x008fc60000000000 */
[----:B0-----:R-:W3:Y:S04]  /*5bcc0*/  LDL R8, [R1+0x32c] ;  /* 0x00032c0001087983 */ /* 0x001ee80000100800 */
[----:B------:R-:W2:Y:S04]  /*5bcd0*/  LDL.LU R27, [R1+0x504] ;  /* 0x00050400011b7983 */ /* 0x000ea80000300800 */
[----:B------:R0:W-:Y:S04]  /*5bce0*/  STL [R1+0x1abc], R9 ;  /* 0x001abc0901007387 */ /* 0x0001e80000100800 */
[----:B0-----:R-:W2:Y:S04]  /*5bcf0*/  LDL R9, [R1+0x8b8] ;  /* 0x0008b80001097983 */ /* 0x001ea80000100800 */
[----:B------:R-:W2:Y:S04]  /*5bd00*/  LDL.LU R11, [R1+0x1af4] ;  /* 0x001af400010b7983 */ /* 0x000ea80000300800 */
[----:B------:R0:W-:Y:S04]  /*5bd10*/  STL [R1+0x1ab8], R10 ;  /* 0x001ab80a01007387 */ /* 0x0001e80000100800 */
[----:B0-----:R-:W3:Y:S01]  /*5bd20*/  LDL R10, [R1+0x458] ;  /* 0x00045800010a7983 */ /* 0x001ee20000100800 */
[----:B--2---:R-:W-:-:S03]  /*5bd30*/  FADD R11, R12, R11 ;  /* 0x0000000b0c0b7221 */ /* 0x004fc60000000000 */
[----:B------:R-:W4:Y:S04]  /*5bd40*/  LDL.LU R12, [R1+0x1af0] ;  /* 0x001af000010c7983 */ /* 0x000f280000300800 */
[----:B------:R0:W-:Y:S04]  /*5bd50*/  STL [R1+0x1ab4], R11 ;  /* 0x001ab40b01007387 */ /* 0x0001e80000100800 */
[----:B0-----:R-:W2:Y:S01]  /*5bd60*/  LDL R11, [R1+0x398] ;  /* 0x00039800010b7983 */ /* 0x001ea20000100800 */
[----:B----4-:R-:W-:-:S03]  /*5bd70*/  FADD R12, R13, R12 ;  /* 0x0000000c0d0c7221 */ /* 0x010fc60000000000 */
[----:B------:R-:W4:Y:S04]  /*5bd80*/  LDL.LU R13, [R1+0x1aec] ;  /* 0x001aec00010d7983 */ /* 0x000f280000300800 */
[----:B------:R0:W-:Y:S04]  /*5bd90*/  STL [R1+0x1ab0], R12 ;  /* 0x001ab00c01007387 */ /* 0x0001e80000100800 */
[----:B0-----:R-:W2:Y:S01]  /*5bda0*/  LDL R12, [R1+0x770] ;  /* 0x00077000010c7983 */ /* 0x001ea20000100800 */
[----:B----4-:R-:W-:-:S03]  /*5bdb0*/  FADD R13, R14, R13 ;  /* 0x0000000d0e0d7221 */ /* 0x010fc60000000000 */
[----:B------:R-:W4:Y:S04]  /*5bdc0*/  LDL.LU R14, [R1+0x1ae8] ;  /* 0x001ae800010e7983 */ /* 0x000f280000300800 */
[----:B------:R0:W-:Y:S01]  /*5bdd0*/  STL [R1+0x1aac], R13 ;  /* 0x001aac0d01007387 */ /* 0x0001e20000100800 */
[----:B------:R-:W-:-:S03]  /*5bde0*/  FADD R15, R29, R15 ;  /* 0x0000000f1d0f7221 */ /* 0x000fc60000000000 */
[----:B0-----:R-:W2:Y:S01]  /*5bdf0*/  LDL R13, [R1+0x190] ;  /* 0x00019000010d7983 */ /* 0x001ea20000100800 */
[----:B----4-:R-:W-:-:S03]  /*5be00*/  FADD R14, R25, R14 ;  /* 0x0000000e190e7221 */ /* 0x010fc60000000000 */
[----:B------:R-:W4:Y:S04]  /*5be10*/  LDL.LU R25, [R1+0x4f8] ;  /* 0x0004f80001197983 */ /* 0x000f280000300800 */
[----:B------:R0:W-:Y:S04]  /*5be20*/  STL [R1+0x1aa8], R14 ;  /* 0x001aa80e01007387 */ /* 0x0001e80000100800 */
[----:B0-----:R-:W2:Y:S04]  /*5be30*/  LDL.LU R14, [R1+0x4fc] ;  /* 0x0004fc00010e7983 */ /* 0x001ea80000300800 */
[----:B------:R-:W2:Y:S01]  /*5be40*/  LDL.LU R29, [R1+0x1ae4] ;  /* 0x001ae400011d7983 */ /* 0x000ea20000300800 */
[----:B------:R-:W-:-:S03]  /*5be50*/  ISETP.GE.U32.AND P1, PT, R22, 0x7f800000, PT ;  /* 0x7f8000001600780c */ /* 0x000fc60003f26070 */
[----:B------:R-:W-:Y:S04]  /*5be60*/  STL [R1+0x1aa4], R15 ;  /* 0x001aa40f01007387 */ /* 0x000fe80000100800 */
[----:B------:R-:W4:Y:S01]  /*5be70*/  LDL.LU R22, [R1+0x4f4] ;  /* 0x0004f40001167983 */ /* 0x000f220000300800 */
[----:B--2---:R-:W-:Y:S01]  /*5be80*/  FADD R16, R16, R29 ;  /* 0x0000001d10107221 */ /* 0x004fe20000000000 */
[----:B---3--:R-:W-:Y:S02]  /*5be90*/  MOV R29, R8 ;  /* 0x00000008001d7202 */ /* 0x008fe40000000f00 */
[----:B------:R-:W2:Y:S04]  /*5bea0*/  LDL.LU R8, [R1+0x4f0] ;  /* 0x0004f00001087983 */ /* 0x000ea80000300800 */
[----:B------:R0:W-:Y:S04]  /*5beb0*/  STL [R1+0x1aa0], R16 ;  /* 0x001aa01001007387 */ /* 0x0001e80000100800 */
[----:B0-----:R-:W3:Y:S01]  /*5bec0*/  LDL.LU R16, [R1+0x500] ;  /* 0x0005000001107983 */ /* 0x001ee20000300800 */
[----:B------:R-:W-:-:S02]  /*5bed0*/  FADD R17, R27, R17 ;  /* 0x000000111b117221 */ /* 0x000fc40000000000 */
[----:B------:R-:W-:Y:S01]  /*5bee0*/  IMAD.MOV.U32 R15, RZ, RZ, R12 ;  /* 0x000000ffff0f7224 */ /* 0x000fe200078e000c */
[----:B------:R-:W-:Y:S01]  /*5bef0*/  MOV R12, R9 ;  /* 0x00000009000c7202 */ /* 0x000fe20000000f00 */
[----:B------:R-:W2:Y:S01]  /*5bf00*/  LDL R27, [R1+0xe8] ;  /* 0x0000e800011b7983 */ /* 0x000ea20000100800 */
[----:B------:R-:W-:-:S03]  /*5bf10*/  MOV R9, R28 ;  /* 0x0000001c00097202 */ /* 0x000fc60000000f00 */
[----:B------:R-:W2:Y:S01]  /*5bf20*/  LDL.LU R28, [R1+0x4ec] ;  /* 0x0004ec00011c7983 */ /* 0x000ea20000300800 */
[----:B------:R-:W-:-:S03]  /*5bf30*/  FADD R19, R14, R19 ;  /* 0x000000130e137221 */ /* 0x000fc60000000000 */
[----:B------:R0:W-:Y:S01]  /*5bf40*/  STL [R1+0x1a9c], R17 ;  /* 0x001a9c1101007387 */ /* 0x0001e20000100800 */
[----:B----4-:R-:W-:Y:S01]  /*5bf50*/  FADD R20, R25, R20 ;  /* 0x0000001419147221 */ /* 0x010fe20000000000 */
[----:B------:R-:W-:Y:S01]  /*5bf60*/  MOV R14, R24 ;  /* 0x00000018000e7202 */ /* 0x000fe20000000f00 */
[----:B0-----:R-:W-:Y:S02]  /*5bf70*/  IMAD.MOV.U32 R17, RZ, RZ, R7 ;  /* 0x000000ffff117224 */ /* 0x001fe400078e0007 */
[----:B------:R-:W4:Y:S01]  /*5bf80*/  LDL.LU R7, [R1+0xe4] ;  /* 0x0000e40001077983 */ /* 0x000f220000300800 */
[----:B------:R-:W-:Y:S02]  /*5bf90*/  FADD R21, R22, R21 ;  /* 0x0000001516157221 */ /* 0x000fe40000000000 */
[----:B---3--:R-:W-:Y:S01]  /*5bfa0*/  FADD R18, R16, R18 ;  /* 0x0000001210127221 */ /* 0x008fe20000000000 */
[----:B------:R-:W-:-:S04]  /*5bfb0*/  MOV R16, R29 ;  /* 0x0000001d00107202 */ /* 0x000fc80000000f00 */
[----:B------:R0:W-:Y:S04]  /*5bfc0*/  STL [R1+0x1a98], R18 ;  /* 0x001a981201007387 */ /* 0x0001e80000100800 */
[----:B------:R-:W3:Y:S01]  /*5bfd0*/  LDL.LU R29, [R1+0x4e4] ;  /* 0x0004e400011d7983 */ /* 0x000ee20000300800 */
[----:B0-----:R-:W-:Y:S02]  /*5bfe0*/  MOV R18, R13 ;  /* 0x0000000d00127202 */ /* 0x001fe40000000f00 */
[----:B------:R-:W-:Y:S02]  /*5bff0*/  MOV R13, R6 ;  /* 0x00000006000d7202 */ /* 0x000fe40000000f00 */
[----:B------:R-:W3:Y:S04]  /*5c000*/  LDL.LU R6, [R1+0xec] ;  /* 0x0000ec0001067983 */ /* 0x000ee80000300800 */
[----:B------:R0:W-:Y:S04]  /*5c010*/  STL [R1+0x1a94], R19 ;  /* 0x001a941301007387 */ /* 0x0001e80000100800 */
[----:B0-----:R-:W3:Y:S04]  /*5c020*/  LDL.LU R19, [R1+0x4e8] ;  /* 0x0004e80001137983 */ /* 0x001ee80000300800 */
[----:B------:R-:W3:Y:S04]  /*5c030*/  LDL.LU R25, [R1+0x4e0] ;  /* 0x0004e00001197983 */ /* 0x000ee80000300800 */
[----:B------:R-:W3:Y:S04]  /*5c040*/  LDL.LU R24, [R1+0x4dc] ;  /* 0x0004dc0001187983 */ /* 0x000ee80000300800 */
[----:B------:R0:W-:Y:S04]  /*5c050*/  STL [R1+0x1a90], R20 ;  /* 0x001a901401007387 */ /* 0x0001e80000100800 */
[----:B0-----:R-:W3:Y:S04]  /*5c060*/  LDL.LU R20, [R1+0xdc] ;  /* 0x0000dc0001147983 */ /* 0x001ee80000300800 */
[----:B------:R-:W3:Y:S01]  /*5c070*/  LDL.LU R22, [R1+0x1ae0] ;  /* 0x001ae00001167983 */ /* 0x000ee20000300800 */
[----:B--2---:R-:W-:-:S03]  /*5c080*/  ISETP.GE.U32.AND P4, PT, R27, 0x7f800000, PT ;  /* 0x7f8000001b00780c */ /* 0x004fc60003f86070 */
[----:B------:R0:W-:Y:S02]  /*5c090*/  STL [R1+0x1a8c], R21 ;  /* 0x001a8c1501007387 */ /* 0x0001e40000100800 */
[----:B0-----:R-:W-:Y:S01]  /*5c0a0*/  MOV R21, R9 ;  /* 0x0000000900157202 */ /* 0x001fe20000000f00 */
[----:B---3--:R-:W-:Y:S02]  /*5c0b0*/  FADD R22, R8, R22 ;  /* 0x0000001608167221 */ /* 0x008fe40000000000 */
[----:B------:R-:W2:Y:S04]  /*5c0c0*/  LDL.LU R8, [R1+0xe0] ;  /* 0x0000e00001087983 */ /* 0x000ea80000300800 */
[----:B------:R-:W3:Y:S04]  /*5c0d0*/  LDL.LU R9, [R1+0xd8] ;  /* 0x0000d80001097983 */ /* 0x000ee80000300800 */
[----:B------:R-:W2:Y:S02]  /*5c0e0*/  LDL.LU R27, [R1+0x1adc] ;  /* 0x001adc00011b7983 */ /* 0x000ea40000300800 */
[----:B--2---:R-:W-:-:S02]  /*5c0f0*/  FADD R27, R28, R27 ;  /* 0x0000001b1c1b7221 */ /* 0x004fc40000000000 */
[----:B------:R-:W2:Y:S01]  /*5c100*/  LDL.LU R28, [R1+0x1ad8] ;  /* 0x001ad800011c7983 */ /* 0x000ea20000300800 */
[----:B------:R-:W-:-:S03]  /*5c110*/  FADD R29, R29, R23 ;  /* 0x000000171d1d7221 */ /* 0x000fc60000000000 */
[----:B------:R0:W-:Y:S01]  /*5c120*/  STL [R1+0x1a88], R27 ;  /* 0x001a881b01007387 */ /* 0x0001e20000100800 */
[----:B------:R-:W-:-:S03]  /*5c130*/  FADD R26, R25, R26 ;  /* 0x0000001a191a7221 */ /* 0x000fc60000000000 */
[----:B0-----:R-:W3:Y:S01]  /*5c140*/  LDL R27, [R1+0x720] ;  /* 0x00072000011b7983 */ /* 0x001ee20000100800 */
[----:B--2---:R-:W-:Y:S02]  /*5c150*/  FADD R28, R19, R28 ;  /* 0x0000001c131c7221 */ /* 0x004fe40000000000 */
[----:B------:R-:W-:Y:S02]  /*5c160*/  IMAD.MOV.U32 R19, RZ, RZ, R10 ;  /* 0x000000ffff137224 */ /* 0x000fe400078e000a */
[----:B------:R-:W2:Y:S04]  /*5c170*/  LDL.LU R10, [R1+0xd4] ;  /* 0x0000d400010a7983 */ /* 0x000ea80000300800 */
[----:B------:R0:W-:Y:S04]  /*5c180*/  STL [R1+0x1a84], R28 ;  /* 0x001a841c01007387 */ /* 0x0001e80000100800 */
[----:B0-----:R-:W2:Y:S04]  /*5c190*/  LDL.LU R28, [R1+0xe8] ;  /* 0x0000e800011c7983 */ /* 0x001ea80000300800 */
[----:B------:R0:W-:Y:S04]  /*5c1a0*/  STL [R1+0x1a80], R29 ;  /* 0x001a801d01007387 */ /* 0x0001e80000100800 */
[----:B0-----:R-:W2:Y:S04]  /*5c1b0*/  LDL R29, [R1+0x2bc] ;  /* 0x0002bc00011d7983 */ /* 0x001ea80000100800 */
[----:B------:R-:W2:Y:S04]  /*5c1c0*/  LDL.LU R25, [R1+0x1ad4] ;  /* 0x001ad40001197983 */ /* 0x000ea80000300800 */
[----:B------:R0:W-:Y:S04]  /*5c1d0*/  STL [R1+0x53c], R26 ;  /* 0x00053c1a01007387 */ /* 0x0001e80000100800 */
[----:B0-----:R-:W3:Y:S01]  /*5c1e0*/  LDL.LU R26, [R1+0xf4] ;  /* 0x0000f400011a7983 */ /* 0x001ee20000300800 */
[----:B--2---:R-:W-:-:S03]  /*5c1f0*/  FADD R25, R24, R25 ;  /* 0x0000001918197221 */ /* 0x004fc60000000000 */
[----:B------:R-:W2:Y:S04]  /*5c200*/  LDL.LU R24, [R1+0x1ad0] ;  /* 0x001ad00001187983 */ /* 0x000ea80000300800 */
[----:B------:R0:W-:Y:S04]  /*5c210*/  STL [R1+0x1258], R25 ;  /* 0x0012581901007387 */ /* 0x0001e80000100800 */
[----:B0-----:R-:W2:Y:S01]  /*5c220*/  LDL.LU R25, [R1+0x4d8] ;  /* 0x0004d80001197983 */ /* 0x001ea20000300800 */
[----:B------:R-:W-:Y:S02]  /*5c230*/  ISETP.GE.U32.AND P0, PT, R3, 0x7f800000, PT ;  /* 0x7f8000000300780c */ /* 0x000fe40003f06070 */
[----:B------:R-:W-:-:S02]  /*5c240*/  @P1 MOV R23, 0x7f800000 ;  /* 0x7f80000000171802 */ /* 0x000fc40000000f00 */
[----:B---3--:R-:W-:-:S03]  /*5c250*/  FSETP.NEU.AND P5, PT, R26, RZ, PT ;  /* 0x000000ff1a00720b */ /* 0x008fc60003fad000 */
[----:B------:R-:W-:Y:S01]  /*5c260*/  @P1 FFMA.FTZ R0, R26, R23, +INF ;  /* 0x7f8000001a001423 */ /* 0x000fe20000010017 */
[----:B------:R-:W-:Y:S02]  /*5c270*/  MOV R26, R21 ;  /* 0x00000015001a7202 */ /* 0x000fe40000000f00 */
[----:B------:R-:W-:Y:S02]  /*5c280*/  MOV R21, R11 ;  /* 0x0000000b00157202 */ /* 0x000fe40000000f00 */
[----:B------:R-:W-:Y:S01]  /*5c290*/  FSETP.NEU.AND P1, PT, R3, RZ, PT ;  /* 0x000000ff0300720b */ /* 0x000fe20003f2d000 */
[----:B--2---:R-:W-:Y:S01]  /*5c2a0*/  FADD R24, R25, R24 ;  /* 0x0000001819187221 */ /* 0x004fe20000000000 */
[----:B------:R-:W-:-:S04]  /*5c2b0*/  MOV R25, R12 ;  /* 0x0000000c00197202 */ /* 0x000fc80000000f00 */
[----:B------:R0:W-:Y:S04]  /*5c2c0*/  STL [R1+0x125c], R24 ;  /* 0x00125c1801007387 */ /* 0x0001e80000100800 */
[----:B------:R-:W2:Y:S04]  /*5c2d0*/  LDL.LU R11, [R1+0xd0] ;  /* 0x0000d000010b7983 */ /* 0x000ea80000300800 */
[----:B------:R-:W3:Y:S01]  /*5c2e0*/  LDL.LU R12, [R1+0xcc] ;  /* 0x0000cc00010c7983 */ /* 0x000ee20000300800 */
[----:B0-----:R-:W-:-:S04]  /*5c2f0*/  @P0 IMAD.MOV.U32 R24, RZ, RZ, 0x7f800000 ;  /* 0x7f800000ff180424 */ /* 0x001fc800078e00ff */
[----:B------:R-:W-:Y:S02]  /*5c300*/  @P0 FFMA.FTZ R2, R3, R24, +INF ;  /* 0x7f80000003020423 */ /* 0x000fe40000010018 */
[----:B------:R0:W2:Y:S01]  /*5c310*/  LDL.LU R3, [R1+0x1acc] ;  /* 0x001acc0001037983 */ /* 0x0000a20000300800 */
[----:B------:R-:W-:Y:S02]  /*5c320*/  ISETP.GE.U32.AND P2, PT, R6, 0x7f800000, PT ;  /* 0x7f8000000600780c */ /* 0x000fe40003f46070 */
[----:B------:R-:W-:Y:S02]  /*5c330*/  @P4 MOV R23, 0x7f800000 ;  /* 0x7f80000000174802 */ /* 0x000fe40000000f00 */
[----:B------:R-:W-:Y:S02]  /*5c340*/  FSETP.NEU.AND P0, PT, R28, RZ, PT ;  /* 0x000000ff1c00720b */ /* 0x000fe40003f0d000 */
[----:B----4-:R-:W-:Y:S02]  /*5c350*/  ISETP.GE.U32.AND P6, PT, R7, 0x7f800000, PT ;  /* 0x7f8000000700780c */ /* 0x010fe40003fc6070 */
[----:B------:R-:W-:-:S02]  /*5c360*/  MOV R24, R29 ;  /* 0x0000001d00187202 */ /* 0x000fc40000000f00 */
[----:B------:R-:W-:Y:S01]  /*5c370*/  MOV R29, R13 ;  /* 0x0000000d001d7202 */ /* 0x000fe20000000f00 */
[----:B--2---:R-:W-:Y:S01]  /*5c380*/  @P4 FFMA.FTZ R3, R28, R23, +INF ;  /* 0x7f8000001c034423 */ /* 0x004fe20000010017 */
[----:B------:R-:W-:Y:S02]  /*5c390*/  FSEL R23, R0, -INF , P5 ;  /* 0xff80000000177808 */ /* 0x000fe40002800000 */
[----:B------:R-:W-:Y:S02]  /*5c3a0*/  FSEL R0, R2, -INF , P1 ;  /* 0xff80000002007808 */ /* 0x000fe40000800000 */
[----:B------:R-:W-:Y:S01]  /*5c3b0*/  FSEL R3, R3, -INF , P0 ;  /* 0xff80000003037808 */ /* 0x000fe20000000000 */
[----:B------:R1:W-:Y:S01]  /*5c3c0*/  STL [R1+0x11ac], R23 ;  /* 0x0011ac1701007387 */ /* 0x0003e20000100800 */
[----:B------:R-:W-:-:S03]  /*5c3d0*/  MOV R28, R14 ;  /* 0x0000000e001c7202 */ /* 0x000fc60000000f00 */
[----:B------:R2:W-:Y:S01]  /*5c3e0*/  STL [R1+0x11b0], R0 ;  /* 0x0011b00001007387 */ /* 0x0005e20000100800 */
[----:B------:R-:W-:-:S03]  /*5c3f0*/  FSETP.NEU.AND P4, PT, R6, RZ, PT ;  /* 0x000000ff0600720b */ /* 0x000fc60003f8d000 */
[----:B------:R-:W4:Y:S01]  /*5c400*/  LDL.LU R13, [R1+0xc8] ;  /* 0x0000c800010d7983 */ /* 0x000f220000300800 */
[----:B-1----:R-:W-:-:S03]  /*5c410*/  @P2 IMAD.MOV.U32 R23, RZ, RZ, 0x7f800000 ;  /* 0x7f800000ff172424 */ /* 0x002fc600078e00ff */
[----:B------:R-:W3:Y:S01]  /*5c420*/  LDL.LU R14, [R1+0xc4] ;  /* 0x0000c400010e7983 */ /* 0x000ee20000300800 */
[----:B------:R-:W-:-:S03]  /*5c430*/  @P2 FFMA.FTZ R4, R6, R23, +INF ;  /* 0x7f80000006042423 */ /* 0x000fc60000010017 */
[----:B------:R1:W-:Y:S04]  /*5c440*/  STL [R1+0x11bc], R3 ;  /* 0x0011bc0301007387 */ /* 0x0003e80000100800 */
[----:B------:R0:W3:Y:S01]  /*5c450*/  LDL.LU R6, [R1+0x1ac8] ;  /* 0x001ac80001067983 */ /* 0x0000e20000300800 */
[----:B------:R-:W-:Y:S02]  /*5c460*/  @P6 MOV R2, 0x7f800000 ;  /* 0x7f80000000026802 */ /* 0x000fe40000000f00 */
[----:B------:R-:W-:Y:S02]  /*5c470*/  MOV R23, R25 ;  /* 0x0000001900177202 */ /* 0x000fe40000000f00 */
[----:B------:R-:W-:Y:S01]  /*5c480*/  MOV R25, R26 ;  /* 0x0000001a00197202 */ /* 0x000fe20000000f00 */
[----:B------:R-:W-:Y:S01]  /*5c490*/  IMAD.MOV.U32 R26, RZ, RZ, R15 ;  /* 0x000000ffff1a7224 */ /* 0x000fe200078e000f */
[C---:B------:R-:W-:Y:S01]  /*5c4a0*/  FSETP.NEU.AND P2, PT, R7.reuse, RZ, PT ;  /* 0x000000ff0700720b */ /* 0x040fe20003f4d000 */
[----:B------:R-:W4:Y:S01]  /*5c4b0*/  LDL.LU R15, [R1+0xb4] ;  /* 0x0000b400010f7983 */ /* 0x000f220000300800 */
[----:B------:R-:W-:-:S03]  /*5c4c0*/  @P6 FFMA.FTZ R5, R7, R2, +INF ;  /* 0x7f80000007056423 */ /* 0x000fc60000010002 */
[----:B------:R0:W4:Y:S01]  /*5c4d0*/  LDL.LU R7, [R1+0x1ac4] ;  /* 0x001ac40001077983 */ /* 0x0001220000300800 */
[----:B------:R-:W-:Y:S02]  /*5c4e0*/  ISETP.GE.U32.AND P3, PT, R20, 0x7f800000, PT ;  /* 0x7f8000001400780c */ /* 0x000fe40003f66070 */
[----:B------:R-:W-:-:S11]  /*5c4f0*/  ISETP.GE.U32.AND P1, PT, R8, 0x7f800000, PT ;  /* 0x7f8000000800780c */ /* 0x000fd60003f26070 */
[----:B--2---:R-:W-:Y:S02]  /*5c500*/  @P3 MOV R0, 0x7f800000 ;  /* 0x7f80000000003802 */ /* 0x004fe40000000f00 */
[----:B-1----:R-:W-:Y:S02]  /*5c510*/  @P1 MOV R3, 0x7f800000 ;  /* 0x7f80000000031802 */ /* 0x002fe40000000f00 */
[C---:B------:R-:W-:Y:S01]  /*5c520*/  FSETP.NEU.AND P6, PT, R20.reuse, RZ, PT ;  /* 0x000000ff1400720b */ /* 0x040fe20003fcd000 */
[----:B---3--:R-:W-:Y:S01]  /*5c530*/  @P3 FFMA.FTZ R6, R20, R0, +INF ;  /* 0x7f80000014063423 */ /* 0x008fe20000010000 */
[----:B------:R-:W-:Y:S02]  /*5c540*/  FSEL R0, R4, -INF , P4 ;  /* 0xff80000004007808 */ /* 0x000fe40002000000 */
[----:B------:R-:W-:-:S03]  /*5c550*/  MOV R4, R19 ;  /* 0x0000001300047202 */ /* 0x000fc60000000f00 */
[----:B------:R1:W-:Y:S01]  /*5c560*/  STL [R1+0x11b4], R0 ;  /* 0x0011b40001007387 */ /* 0x0003e20000100800 */
[----:B------:R-:W-:Y:S02]  /*5c570*/  MOV R19, R16 ;  /* 0x0000001000137202 */ /* 0x000fe40000000f00 */
[----:B------:R-:W-:Y:S01]  /*5c580*/  MOV R20, R17 ;  /* 0x0000001100147202 */ /* 0x000fe20000000f00 */
[----:B------:R-:W2:Y:S01]  /*5c590*/  LDL.LU R16, [R1+0xb8] ;  /* 0x0000b80001107983 */ /* 0x000ea20000300800 */
[----:B----4-:R-:W-:-:S03]  /*5c5a0*/  @P1 FFMA.FTZ R7, R8, R3, +INF ;  /* 0x7f80000008071423 */ /* 0x010fc60000010003 */
[----:B------:R-:W3:Y:S01]  /*5c5b0*/  LDL.LU R17, [R1+0xb0] ;  /* 0x0000b00001117983 */ /* 0x000ee20000300800 */
[----:B-1----:R-:W-:Y:S01]  /*5c5c0*/  FSEL R0, R5, -INF , P2 ;  /* 0xff80000005007808 */ /* 0x002fe20001000000 */
[----:B------:R-:W-:Y:S01]  /*5c5d0*/  IMAD.MOV.U32 R5, RZ, RZ, R29 ;  /* 0x000000ffff057224 */ /* 0x000fe200078e001d */
[----:B------:R-:W-:Y:S02]  /*5c5e0*/  MOV R29, R28 ;  /* 0x0000001c001d7202 */ /* 0x000fe40000000f00 */
[----:B------:R-:W-:Y:S01]  /*5c5f0*/  MOV R28, R18 ;  /* 0x00000012001c7202 */ /* 0x000fe20000000f00 */
[----:B------:R1:W-:Y:S01]  /*5c600*/  STL [R1+0x1270], R0 ;  /* 0x0012700001007387 */ /* 0x0003e20000100800 */
[----:B------:R-:W-:-:S03]  /*5c610*/  FSETP.NEU.AND P2, PT, R8, RZ, PT ;  /* 0x000000ff0800720b */ /* 0x000fc60003f4d000 */
[----:B------:R-:W4:Y:S04]  /*5c620*/  LDL.LU R18, [R1+0xac] ;  /* 0x0000ac0001127983 */ /* 0x000f280000300800 */
[----:B------:R0:W2:Y:S01]  /*5c630*/  LDL.LU R8, [R1+0x1ac0] ;  /* 0x001ac00001087983 */ /* 0x0000a20000300800 */
[C---:B------:R-:W-:Y:S02]  /*5c640*/  ISETP.GE.U32.AND P5, PT, R9.reuse, 0x7f800000, PT ;  /* 0x7f8000000900780c */ /* 0x040fe40003fa6070 */
[----:B------:R-:W-:Y:S01]  /*5c650*/  FSETP.NEU.AND P1, PT, R9, RZ, PT ;  /* 0x000000ff0900720b */ /* 0x000fe20003f2d000 */
[----:B------:R-:W3:Y:S10]  /*5c660*/  LDL R3, [R1+0x77c] ;  /* 0x00077c0001037983 */ /* 0x000ef40000100800 */
[----:B------:R-:W-:-:S02]  /*5c670*/  @P5 MOV R2, 0x7f800000 ;  /* 0x7f80000000025802 */ /* 0x000fc40000000f00 */
[----:B------:R-:W-:-:S03]  /*5c680*/  ISETP.GE.U32.AND P0, PT, R10, 0x7f800000, PT ;  /* 0x7f8000000a00780c */ /* 0x000fc60003f06070 */
[----:B--2---:R-:W-:Y:S02]  /*5c690*/  @P5 FFMA.FTZ R8, R9, R2, +INF ;  /* 0x7f80000009085423 */ /* 0x004fe40000010002 */
[----:B------:R0:W2:Y:S08]  /*5c6a0*/  LDL.LU R9, [R1+0x1abc] ;  /* 0x001abc0001097983 */ /* 0x0000b00000300800 */
[----:B-1----:R-:W-:-:S02]  /*5c6b0*/  @P0 MOV R0, 0x7f800000 ;  /* 0x7f80000000000802 */ /* 0x002fc40000000f00 */
[C---:B------:R-:W-:Y:S02]  /*5c6c0*/  FSETP.NEU.AND P5, PT, R10.reuse, RZ, PT ;  /* 0x000000ff0a00720b */ /* 0x040fe40003fad000 */
[----:B------:R-:W-:Y:S01]  /*5c6d0*/  ISETP.GE.U32.AND P3, PT, R11, 0x7f800000, PT ;  /* 0x7f8000000b00780c */ /* 0x000fe20003f66070 */
[----:B--2---:R-:W-:Y:S02]  /*5c6e0*/  @P0 FFMA.FTZ R9, R10, R0, +INF ;  /* 0x7f8000000a090423 */ /* 0x004fe40000010000 */
[----:B------:R0:W2:Y:S01]  /*5c6f0*/  LDL.LU R10, [R1+0x1ab8] ;  /* 0x001ab800010a7983 */ /* 0x0000a20000300800 */
[----:B------:R-:W-:-:S05]  /*5c700*/  FSEL R0, R6, -INF , P6 ;  /* 0xff80000006007808 */ /* 0x000fca0003000000 */
[----:B------:R1:W-:Y:S01]  /*5c710*/  STL [R1+0x1274], R0 ;  /* 0x0012740001007387 */ /* 0x0003e20000100800 */
[----:B---3--:R-:W-:Y:S01]  /*5c720*/  IMAD.MOV.U32 R6, RZ, RZ, R3 ;  /* 0x000000ffff067224 */ /* 0x008fe200078e0003 */
[----:B------:R-:W-:Y:S02]  /*5c730*/  FSEL R8, R8, -INF , P1 ;  /* 0xff80000008087808 */ /* 0x000fe40000800000 */
[----:B------:R-:W-:Y:S02]  /*5c740*/  MOV R3, R27 ;  /* 0x0000001b00037202 */ /* 0x000fe40000000f00 */
[----:B-1----:R-:W-:Y:S02]  /*5c750*/  FSEL R0, R7, -INF , P2 ;  /* 0xff80000007007808 */ /* 0x002fe40001000000 */
[----:B------:R-:W-:-:S03]  /*5c760*/  MOV R27, R19 ;  /* 0x00000013001b7202 */ /* 0x000fc60000000f00 */
[----:B------:R1:W-:Y:S01]  /*5c770*/  STL [R1+0x1278], R0 ;  /* 0x0012780001007387 */ /* 0x0003e20000100800 */
[----:B------:R-:W-:-:S03]  /*5c780*/  MOV R7, R20 ;  /* 0x0000001400077202 */ /* 0x000fc60000000f00 */
[----:B------:R-:W3:Y:S01]  /*5c790*/  LDL.LU R19, [R1+0xa8] ;  /* 0x0000a80001137983 */ /* 0x000ee20000300800 */
[----:B------:R-:W-:-:S03]  /*5c7a0*/  FSETP.NEU.AND P1, PT, R11, RZ, PT ;  /* 0x000000ff0b00720b */ /* 0x000fc60003f2d000 */
[----:B------:R-:W3:Y:S01]  /*5c7b0*/  LDL.LU R20, [R1+0xa4] ;  /* 0x0000a40001147983 */ /* 0x000ee20000300800 */
[----:B-1----:R-:W-:-:S03]  /*5c7c0*/  @P3 MOV R0, 0x7f800000 ;  /* 0x7f80000000003802 */ /* 0x002fc60000000f00 */
[----:B------:R1:W-:Y:S04]  /*5c7d0*/  STL [R1+0x127c], R8 ;  /* 0x00127c0801007387 */ /* 0x0003e80000100800 */
[----:B-1----:R-:W3:Y:S01]  /*5c7e0*/  LDL R8, [R1+0x1a0] ;  /* 0x0001a00001087983 */ /* 0x002ee20000100800 */
[----:B--2---:R-:W-:-:S03]  /*5c7f0*/  @P3 FFMA.FTZ R10, R11, R0, +INF ;  /* 0x7f8000000b0a3423 */ /* 0x004fc60000010000 */
[----:B------:R0:W2:Y:S01]  /*5c800*/  LDL.LU R11, [R1+0x1ab4] ;  /* 0x001ab400010b7983 */ /* 0x0000a20000300800 */
[C---:B------:R-:W-:Y:S02]  /*5c810*/  ISETP.GE.U32.AND P4, PT, R12.reuse, 0x7f800000, PT ;  /* 0x7f8000000c00780c */ /* 0x040fe40003f86070 */
[----:B------:R-:W-:-:S11]  /*5c820*/  FSETP.NEU.AND P3, PT, R12, RZ, PT ;  /* 0x000000ff0c00720b */ /* 0x000fd60003f6d000 */
[----:B------:R-:W-:Y:S01]  /*5c830*/  @P4 IMAD.MOV.U32 R2, RZ, RZ, 0x7f800000 ;  /* 0x7f800000ff024424 */ /* 0x000fe200078e00ff */
[----:B------:R-:W-:-:S03]  /*5c840*/  ISETP.GE.U32.AND P0, PT, R13, 0x7f800000, PT ;  /* 0x7f8000000d00780c */ /* 0x000fc60003f06070 */
[----:B--2---:R-:W-:Y:S02]  /*5c850*/  @P4 FFMA.FTZ R11, R12, R2, +INF ;  /* 0x7f8000000c0b4423 */ /* 0x004fe40000010002 */
[----:B------:R0:W2:Y:S01]  /*5c860*/  LDL.LU R12, [R1+0x1ab0] ;  /* 0x001ab000010c7983 */ /* 0x0000a20000300800 */
[----:B------:R-:W-:-:S07]  /*5c870*/  FSEL R0, R9, -INF , P5 ;  /* 0xff80000009007808 */ /* 0x000fce0002800000 */
[----:B------:R-:W-:Y:S01]  /*5c880*/  @P0 MOV R2, 0x7f800000 ;  /* 0x7f80000000020802 */ /* 0x000fe20000000f00 */
[----:B------:R1:W-:Y:S01]  /*5c890*/  STL [R1+0x1280], R0 ;  /* 0x0012800001007387 */ /* 0x0003e20000100800 */
[----:B------:R-:W-:-:S03]  /*5c8a0*/  MOV R9, R21 ;  /* 0x0000001500097202 */ /* 0x000fc60000000f00 */
[----:B------:R-:W3:Y:S01]  /*5c8b0*/  LDL.LU R21, [R1+0xa0] ;  /* 0x0000a00001157983 */ /* 0x000ee20000300800 */
[----:B-1----:R-:W-:Y:S02]  /*5c8c0*/  FSEL R0, R10, -INF , P1 ;  /* 0xff8000000a007808 */ /* 0x002fe40000800000 */
[----:B------:R-:W-:Y:S02]  /*5c8d0*/  MOV R10, R3 ;  /* 0x00000003000a7202 */ /* 0x000fe40000000f00 */
[----:B------:R-:W-:Y:S01]  /*5c8e0*/  FSEL R3, R11, -INF , P3 ;  /* 0xff8000000b037808 */ /* 0x000fe20001800000 */
[----:B------:R1:W-:Y:S01]  /*5c8f0*/  STL [R1+0x1284], R0 ;  /* 0x0012840001007387 */ /* 0x0003e20000100800 */
[----:B------:R-:W-:Y:S01]  /*5c900*/  IMAD.MOV.U32 R11, RZ, RZ, R27 ;  /* 0x000000ffff0b7224 */ /* 0x000fe200078e001b */
[C---:B------:R-:W-:Y:S02]  /*5c910*/  FSETP.NEU.AND P4, PT, R13.reuse, RZ, PT ;  /* 0x000000ff0d00720b */ /* 0x040fe40003f8d000 */
[----:B------:R-:W3:Y:S04]  /*5c920*/  LDL.LU R27, [R1+0x70] ;  /* 0x00007000011b7983 */ /* 0x000ee80000300800 */
[----:B------:R0:W-:Y:S01]  /*5c930*/  STL [R1+0x128c], R3 ;  /* 0x00128c0301007387 */ /* 0x0001e20000100800 */
[----:B--2---:R-:W-:-:S03]  /*5c940*/  @P0 FFMA.FTZ R12, R13, R2, +INF ;  /* 0x7f8000000d0c0423 */ /* 0x004fc60000010002 */
[----:B------:R2:W2:Y:S01]  /*5c950*/  LDL.LU R13, [R1+0x1aac] ;  /* 0x001aac00010d7983 */ /* 0x0004a20000300800 */
[C---:B------:R-:W-:Y:S02]  /*5c960*/  ISETP.GE.U32.AND P6, PT, R14.reuse, 0x7f800000, PT ;  /* 0x7f8000000e00780c */ /* 0x040fe40003fc6070 */
[----:B------:R-:W-:Y:S02]  /*5c970*/  MOV R2, R28 ;  /* 0x0000001c00027202 */ /* 0x000fe40000000f00 */
[----:B------:R-:W3:Y:S01]  /*5c980*/  LDL.LU R28, [R1+0x78] ;  /* 0x00007800011c7983 */ /* 0x000ee20000300800 */
[----:B------:R-:W-:-:S08]  /*5c990*/  FSETP.NEU.AND P0, PT, R14, RZ, PT ;  /* 0x000000ff0e00720b */ /* 0x000fd00003f0d000 */
[----:B-1----:R-:W-:Y:S02]  /*5c9a0*/  @P6 MOV R0, 0x7f800000 ;  /* 0x7f80000000006802 */ /* 0x002fe40000000f00 */
[----:B------:R-:W-:-:S03]  /*5c9b0*/  ISETP.GE.U32.AND P2, PT, R15, 0x7f800000, PT ;  /* 0x7f8000000f00780c */ /* 0x000fc60003f46070 */
[----:B--2---:R-:W-:Y:S02]  /*5c9c0*/  @P6 FFMA.FTZ R13, R14, R0, +INF ;  /* 0x7f8000000e0d6423 */ /* 0x004fe40000010000 */
[----:B------:R1:W2:Y:S08]  /*5c9d0*/  LDL.LU R14, [R1+0x1aa8] ;  /* 0x001aa800010e7983 */ /* 0x0002b00000300800 */
[----:B0-----:R-:W-:-:S02]  /*5c9e0*/  @P2 MOV R3, 0x7f800000 ;  /* 0x7f80000000032802 */ /* 0x001fc40000000f00 */
[----:B------:R-:W-:Y:S02]  /*5c9f0*/  MOV R0, R29 ;  /* 0x0000001d00007202 */ /* 0x000fe40000000f00 */
[----:B------:R-:W3:Y:S01]  /*5ca00*/  LDL.LU R29, [R1+0x68] ;  /* 0x00006800011d7983 */ /* 0x000ee20000300800 */
[C---:B------:R-:W-:Y:S02]  /*5ca10*/  FSETP.NEU.AND P6, PT, R15.reuse, RZ, PT ;  /* 0x000000ff0f00720b */ /* 0x040fe40003fcd000 */
[----:B------:R-:W-:Y:S01]  /*5ca20*/  ISETP.GE.U32.AND P1, PT, R16, 0x7f800000, PT ;  /* 0x7f8000001000780c */ /* 0x000fe20003f26070 */
[----:B--2---:R-:W-:Y:S02]  /*5ca30*/  @P2 FFMA.FTZ R14, R15, R3, +INF ;  /* 0x7f8000000f0e2423 */ /* 0x004fe40000010003 */
[----:B------:R1:W2:Y:S01]  /*5ca40*/  LDL.LU R15, [R1+0x1aa4] ;  /* 0x001aa400010f7983 */ /* 0x0002a20000300800 */
[----:B------:R-:W-:Y:S02]  /*5ca50*/  FSEL R3, R12, -INF , P4 ;  /* 0xff8000000c037808 */ /* 0x000fe40002000000 */
[----:B------:R-:W-:-:S07]  /*5ca60*/  MOV R12, R0 ;  /* 0x00000000000c7202 */ /* 0x000fce0000000f00 */
[----:B------:R-:W-:Y:S01]  /*5ca70*/  @P1 IMAD.MOV.U32 R0, RZ, RZ, 0x7f800000 ;  /* 0x7f800000ff001424 */ /* 0x000fe200078e00ff */
[----:B------:R0:W-:Y:S01]  /*5ca80*/  STL [R1+0x1288], R3 ;  /* 0x0012880301007387 */ /* 0x0001e20000100800 */
[----:B------:R-:W-:Y:S02]  /*5ca90*/  FSETP.NEU.AND P2, PT, R16, RZ, PT ;  /* 0x000000ff1000720b */ /* 0x000fe40003f4d000 */
[----:B0-----:R-:W-:-:S05]  /*5caa0*/  FSEL R3, R13, -INF , P0 ;  /* 0xff8000000d037808 */ /* 0x001fca0000000000 */
[----:B------:R0:W-:Y:S01]  /*5cab0*/  STL [R1+0x1298], R3 ;  /* 0x0012980301007387 */ /* 0x0001e20000100800 */
[----:B--2---:R-:W-:-:S03]  /*5cac0*/  @P1 FFMA.FTZ R15, R16, R0, +INF ;  /* 0x7f800000100f1423 */ /* 0x004fc60000010000 */
[----:B------:R1:W2:Y:S01]  /*5cad0*/  LDL.LU R16, [R1+0x1aa0] ;  /* 0x001aa00001107983 */ /* 0x0002a20000300800 */
[C---:B------:R-:W-:Y:S02]  /*5cae0*/  ISETP.GE.U32.AND P5, PT, R17.reuse, 0x7f800000, PT ;  /* 0x7f8000001100780c */ /* 0x040fe40003fa6070 */
[----:B------:R-:W-:Y:S01]  /*5caf0*/  MOV R13, R2 ;  /* 0x00000002000d7202 */ /* 0x000fe20000000f00 */
[----:B------:R-:W3:Y:S01]  /*5cb00*/  LDL R0, [R1+0x7a0] ;  /* 0x0007a00001007983 */ /* 0x000ee20000100800 */
[----:B------:R-:W-:-:S09]  /*5cb10*/  FSETP.NEU.AND P1, PT, R17, RZ, PT ;  /* 0x000000ff1100720b */ /* 0x000fd20003f2d000 */
[----:B------:R-:W-:Y:S02]  /*5cb20*/  @P5 MOV R2, 0x7f800000 ;  /* 0x7f80000000025802 */ /* 0x000fe40000000f00 */
[----:B----4-:R-:W-:-:S03]  /*5cb30*/  ISETP.GE.U32.AND P3, PT, R18, 0x7f800000, PT ;  /* 0x7f8000001200780c */ /* 0x010fc60003f66070 */
[----:B--2---:R-:W-:Y:S02]  /*5cb40*/  @P5 FFMA.FTZ R16, R17, R2, +INF ;  /* 0x7f80000011105423 */ /* 0x004fe40000010002 */
[----:B------:R1:W2:Y:S08]  /*5cb50*/  LDL.LU R17, [R1+0x1a9c] ;  /* 0x001a9c0001117983 */ /* 0x0002b00000300800 */
[----:B0-----:R-:W-:-:S02]  /*5cb60*/  @P3 MOV R3, 0x7f800000 ;  /* 0x7f80000000033802 */ /* 0x001fc40000000f00 */
[C---:B------:R-:W-:Y:S01]  /*5cb70*/  FSETP.NEU.AND P5, PT, R18.reuse, RZ, PT ;  /* 0x000000ff1200720b */ /* 0x040fe20003fad000 */
[----:B------:R-:W4:Y:S01]  /*5cb80*/  LDL R2, [R1+0x140] ;  /* 0x0001400001027983 */ /* 0x000f220000100800 */
[----:B---3--:R-:W-:Y:S01]  /*5cb90*/  ISETP.GE.U32.AND P4, PT, R19, 0x7f800000, PT ;  /* 0x7f8000001300780c */ /* 0x008fe20003f86070 */
[----:B--2---:R-:W-:Y:S02]  /*5cba0*/  @P3 FFMA.FTZ R17, R18, R3, +INF ;  /* 0x7f80000012113423 */ /* 0x004fe40000010003 */
[----:B------:R1:W2:Y:S04]  /*5cbb0*/  LDL.LU R18, [R1+0x1a98] ;  /* 0x001a980001127983 */ /* 0x0002a80000300800 */
[----:B------:R-:W3:Y:S01]  /*5cbc0*/  LDL R3, [R1+0x3c4] ;  /* 0x0003c40001037983 */ /* 0x000ee20000100800 */
[----:B------:R-:W-:-:S02]  /*5cbd0*/  FSEL R14, R14, -INF , P6 ;  /* 0xff8000000e0e7808 */ /* 0x000fc40003000000 */
[----:B------:R-:W-:-:S03]  /*5cbe0*/  FSEL R15, R15, -INF , P2 ;  /* 0xff8000000f0f7808 */ /* 0x000fc60001000000 */
[----:B------:R0:W-:Y:S01]  /*5cbf0*/  STL [R1+0x129c], R14 ;  /* 0x00129c0e01007387 */ /* 0x0001e20000100800 */
[----:B------:R-:W-:-:S03]  /*5cc00*/  FSEL R16, R16, -INF , P1 ;  /* 0xff80000010107808 */ /* 0x000fc60000800000 */
[----:B0-----:R-:W4:Y:S04]  /*5cc10*/  LDL R14, [R1+0x7c] ;  /* 0x00007c00010e7983 */ /* 0x001f280000100800 */
[----:B------:R-:W-:Y:S01]  /*5cc20*/  STL [R1+0x12a4], R15 ;  /* 0x0012a40f01007387 */ /* 0x000fe20000100800 */
[----:B------:R-:W-:-:S03]  /*5cc30*/  FSETP.NEU.AND P1, PT, R19, RZ, PT ;  /* 0x000000ff1300720b */ /* 0x000fc60003f2d000 */
[----:B------:R0:W-:Y:S04]  /*5cc40*/  STL [R1+0x12a8], R16 ;  /* 0x0012a81001007387 */ /* 0x0001e80000100800 */
[----:B0-----:R-:W4:Y:S01]  /*5cc50*/  LDL R16, [R1+0x1ec] ;  /* 0x0001ec0001107983 */ /* 0x001f220000100800 */
[----:B---3--:R-:W-:Y:S02]  /*5cc60*/  MOV R15, R3 ;  /* 0x00000003000f7202 */ /* 0x008fe40000000f00 */
[----:B------:R-:W-:Y:S02]  /*5cc70*/  MOV R3, R0 ;  /* 0x0000000000037202 */ /* 0x000fe40000000f00 */
[----:B------:R-:W-:-:S05]  /*5cc80*/  @P4 MOV R0, 0x7f800000 ;  /* 0x7f80000000004802 */ /* 0x000fca0000000f00 */
[----:B--2---:R-:W-:Y:S02]  /*5cc90*/  @P4 FFMA.FTZ R18, R19, R0, +INF ;  /* 0x7f80000013124423 */ /* 0x004fe40000010000 */
[----:B------:R1:W2:Y:S01]  /*5cca0*/  LDL.LU R19, [R1+0x1a94] ;  /* 0x001a940001137983 */ /* 0x0002a20000300800 */
[----:B------:R-:W-:Y:S02]  /*5ccb0*/  ISETP.GE.U32.AND P0, PT, R20, 0x7f800000, PT ;  /* 0x7f8000001400780c */ /* 0x000fe40003f06070 */
[----:B----4-:R-:W-:Y:S01]  /*5ccc0*/  ISETP.GE.U32.AND P3, PT, R14, 0x7f800000, PT ;  /* 0x7f8000000e00780c */ /* 0x010fe20003f66070 */
[----:B------:R-:W-:Y:S01]  /*5ccd0*/  IMAD.MOV.U32 R14, RZ, RZ, R2 ;  /* 0x000000ffff0e7224 */ /* 0x000fe200078e0002 */
[----:B------:R-:W3:Y:S01]  /*5cce0*/  LDL R0, [R1+0x840] ;  /* 0x0008400001007983 */ /* 0x000ee20000100800 */
[----:B------:R-:W-:-:S08]  /*5ccf0*/  FSETP.NEU.AND P4, PT, R20, RZ, PT ;  /* 0x000000ff1400720b */ /* 0x000fd00003f8d000 */
[----:B------:R-:W-:-:S05]  /*5cd00*/  @P0 MOV R2, 0x7f800000 ;  /* 0x7f80000000020802 */ /* 0x000fca0000000f00 */
[----:B--2---:R-:W-:Y:S02]  /*5cd10*/  @P0 FFMA.FTZ R19, R20, R2, +INF ;  /* 0x7f80000014130423 */ /* 0x004fe40000010002 */
[----:B------:R1:W2:Y:S04]  /*5cd20*/  LDL.LU R20, [R1+0x1a90] ;  /* 0x001a900001147983 */ /* 0x0002a80000300800 */
[----:B------:R-:W4:Y:S01]  /*5cd30*/  LDL R2, [R1+0x60] ;  /* 0x0000600001027983 */ /* 0x000f220000100800 */
[----:B------:R-:W-:Y:S02]  /*5cd40*/  FSEL R17, R17, -INF , P5 ;  /* 0xff80000011117808 */ /* 0x000fe40002800000 */
[----:B------:R-:W-:-:S03]  /*5cd50*/  ISETP.GE.U32.AND P6, PT, R21, 0x7f800000, PT ;  /* 0x7f8000001500780c */ /* 0x000fc60003fc6070 */
[----:B------:R0:W-:Y:S02]  /*5cd60*/  STL [R1+0x12ac], R17 ;  /* 0x0012ac1101007387 */ /* 0x0001e40000100800 */
[----:B0-----:R-:W-:-:S05]  /*5cd70*/  FSEL R17, R18, -INF , P1 ;  /* 0xff80000012117808 */ /* 0x001fca0000800000 */
[----:B------:R0:W-:Y:S02]  /*5cd80*/  STL [R1+0x12b4], R17 ;  /* 0x0012b41101007387 */ /* 0x0001e40000100800 */
[----:B0-----:R-:W-:Y:S01]  /*5cd90*/  IMAD.MOV.U32 R17, RZ, RZ, R16 ;  /* 0x000000ffff117224 */ /* 0x001fe200078e0010 */
[----:B------:R-:W-:Y:S02]  /*5cda0*/  MOV R16, R15 ;  /* 0x0000000f00107202 */ /* 0x000fe40000000f00 */
[----:B------:R-:W-:Y:S02]  /*5cdb0*/  MOV R15, R14 ;  /* 0x0000000e000f7202 */ /* 0x000fe40000000f00 */
[----:B------:R-:W-:Y:S02]  /*5cdc0*/  MOV R14, R3 ;  /* 0x00000003000e7202 */ /* 0x000fe40000000f00 */
[----:B------:R-:W-:Y:S02]  /*5cdd0*/  FSEL R3, R19, -INF , P4 ;  /* 0xff80000013037808 */ /* 0x000fe40002000000 */
[----:B------:R-:W3:Y:S01]  /*5cde0*/  LDL R19, [R1+0x94] ;  /* 0x0000940001137983 */ /* 0x000ee20000100800 */
[----:B------:R-:W-:-:S03]  /*5cdf0*/  FSETP.NEU.AND P4, PT, R21, RZ, PT ;  /* 0x000000ff1500720b */ /* 0x000fc60003f8d000 */
[----:B------:R0:W-:Y:S01]  /*5ce00*/  STL [R1+0x12bc], R3 ;  /* 0x0012bc0301007387 */ /* 0x0001e20000100800 */
[----:B----4-:R-:W-:Y:S02]  /*5ce10*/  ISETP.GE.U32.AND P5, PT, R2, 0x7f800000, PT ;  /* 0x7f8000000200780c */ /* 0x010fe40003fa6070 */
[----:B------:R-:W-:-:S05]  /*5ce20*/  @P6 MOV R2, 0x7f800000 ;  /* 0x7f80000000026802 */ /* 0x000fca0000000f00 */
[----:B--2---:R-:W-:Y:S02]  /*5ce30*/  @P6 FFMA.FTZ R20, R21, R2, +INF ;  /* 0x7f80000015146423 */ /* 0x004fe40000010002 */
[----:B------:R1:W2:Y:S04]  /*5ce40*/  LDL.LU R21, [R1+0x1a8c] ;  /* 0x001a8c0001157983 */ /* 0x0002a80000300800 */
[----:B------:R-:W2:Y:S01]  /*5ce50*/  LDL.LU R2, [R1+0x7c] ;  /* 0x00007c0001027983 */ /* 0x000ea20000300800 */
[----:B------:R-:W-:Y:S02]  /*5ce60*/  ISETP.GE.U32.AND P2, PT, R27, 0x7f800000, PT ;  /* 0x7f8000001b00780c */ /* 0x000fe40003f46070 */
[----:B---3--:R-:W-:Y:S01]  /*5ce70*/  MOV R18, R0 ;  /* 0x0000000000127202 */ /* 0x008fe20000000f00 */
[----:B------:R-:W-:-:S10]  /*5ce80*/  @P3 IMAD.MOV.U32 R0, RZ, RZ, 0x7f800000 ;  /* 0x7f800000ff003424 */ /* 0x000fd400078e00ff */
[----:B0-----:R-:W-:-:S05]  /*5ce90*/  @P2 MOV R3, 0x7f800000 ;  /* 0x7f80000000032802 */ /* 0x001fca0000000f00 */
[C---:B------:R-:W-:Y:S02]  /*5cea0*/  @P2 FFMA.FTZ R22, R27.reuse, R3, +INF ;  /* 0x7f8000001b162423 */ /* 0x040fe40000010003 */
[----:B--2---:R-:W-:Y:S01]  /*5ceb0*/  @P3 FFMA.FTZ R21, R2, R0, +INF ;  /* 0x7f80000002153423 */ /* 0x004fe20000010000 */
[----:B------:R-:W-:-:S04]  /*5cec0*/  FSETP.NEU.AND P3, PT, R27, RZ, PT ;  /* 0x000000ff1b00720b */ /* 0x000fc80003f6d000 */
[----:B------:R0:W-:Y:S04]  /*5ced0*/  STL [R1+0x1a7c], R21 ;  /* 0x001a7c1501007387 */ /* 0x0001e80000100800 */
[----:B------:R1:W2:Y:S01]  /*5cee0*/  LDL.LU R27, [R1+0x1a88] ;  /* 0x001a8800011b7983 */ /* 0x0002a20000300800 */
[----:B------:R-:W-:Y:S02]  /*5cef0*/  ISETP.GE.U32.AND P0, PT, R28, 0x7f800000, PT ;  /* 0x7f8000001c00780c */ /* 0x000fe40003f06070 */
[----:B------:R-:W-:Y:S01]  /*5cf00*/  FSEL R3, R20, -INF , P4 ;  /* 0xff80000014037808 */ /* 0x000fe20002000000 */
[----:B------:R3:W-:Y:S01]  /*5cf10*/  STL [R1+0x1a74], R22 ;  /* 0x001a741601007387 */ /* 0x0007e20000100800 */
[----:B------:R-:W-:-:S03]  /*5cf20*/  FSETP.NEU.AND P2, PT, R28, RZ, PT ;  /* 0x000000ff1c00720b */ /* 0x000fc60003f4d000 */
[----:B------:R-:W-:Y:S06]  /*5cf30*/  STL [R1+0x12b8], R3 ;  /* 0x0012b80301007387 */ /* 0x000fec0000100800 */
[----:B------:R-:W-:Y:S02]  /*5cf40*/  @P0 MOV R0, 0x7f800000 ;  /* 0x7f80000000000802 */ /* 0x000fe40000000f00 */
[----:B------:R-:W-:-:S03]  /*5cf50*/  ISETP.GE.U32.AND P1, PT, R29, 0x7f800000, PT ;  /* 0x7f8000001d00780c */ /* 0x000fc60003f26070 */
[----:B--2---:R-:W-:Y:S02]  /*5cf60*/  @P0 FFMA.FTZ R27, R28, R0, +INF ;  /* 0x7f8000001c1b0423 */ /* 0x004fe40000010000 */
[----:B------:R1:W2:Y:S01]  /*5cf70*/  LDL.LU R28, [R1+0x1a84] ;  /* 0x001a8400011c7983 */ /* 0x0002a20000300800 */
[----:B------:R-:W-:-:S07]  /*5cf80*/  FSETP.NEU.AND P6, PT, R2, RZ, PT ;  /* 0x000000ff0200720b */ /* 0x000fce0003fcd000 */
[----:B------:R-:W-:Y:S01]  /*5cf90*/  @P1 MOV R2, 0x7f800000 ;  /* 0x7f80000000021802 */ /* 0x000fe20000000f00 */
[----:B0-----:R-:W4:Y:S01]  /*5cfa0*/  LDL.LU R21, [R1+0x60] ;  /* 0x0000600001157983 */ /* 0x001f220000300800 */
[----:B------:R-:W-:-:S03]  /*5cfb0*/  ISETP.GE.U32.AND P4, PT, R19, 0x7f800000, PT ;  /* 0x7f8000001300780c */ /* 0x000fc60003f86070 */
[----:B------:R-:W4:Y:S04]  /*5cfc0*/  LDL R0, [R1+0xc0] ;  /* 0x0000c00001007983 */ /* 0x000f280000100800 */
[----:B---3--:R-:W3:Y:S01]  /*5cfd0*/  LDL R22, [R1+0x58] ;  /* 0x0000580001167983 */ /* 0x008ee20000100800 */
[----:B------:R-:W-:-:S03]  /*5cfe0*/  FSETP.NEU.AND P0, PT, R29, RZ, PT ;  /* 0x000000ff1d00720b */ /* 0x000fc60003f0d000 */
[----:B------:R-:W3:Y:S04]  /*5cff0*/  LDL.LU R20, [R1+0x4a8] ;  /* 0x0004a80001147983 */ /* 0x000ee80000300800 */
[----:B------:R-:W3:Y:S04]  /*5d000*/  LDL R19, [R1+0x54] ;  /* 0x0000540001137983 */ /* 0x000ee80000100800 */
[----:B------:R0:W-:Y:S04]  /*5d010*/  STL [R1+0x1a78], R27 ;  /* 0x001a781b01007387 */ /* 0x0001e80000100800 */
[----:B0-----:R-:W3:Y:S01]  /*5d020*/  LDL.LU R27, [R1+0x98] ;  /* 0x00009800011b7983 */ /* 0x001ee20000300800 */
[----:B--2---:R-:W-:-:S03]  /*5d030*/  @P1 FFMA.FTZ R28, R29, R2, +INF ;  /* 0x7f8000001d1c1423 */ /* 0x004fc60000010002 */
[----:B------:R1:W2:Y:S01]  /*5d040*/  LDL.LU R29, [R1+0x1a80] ;  /* 0x001a8000011d7983 */ /* 0x0002a20000300800 */
[----:B------:R-:W-:-:S03]  /*5d050*/  @P5 MOV R3, 0x7f800000 ;  /* 0x7f80000000035802 */ /* 0x000fc60000000f00 */
[----:B------:R-:W3:Y:S04]  /*5d060*/  LDL.LU R2, [R1+0x4ac] ;  /* 0x0004ac0001027983 */ /* 0x000ee80000300800 */
[----:B------:R0:W-:Y:S01]  /*5d070*/  STL [R1+0x1a70], R28 ;  /* 0x001a701c01007387 */ /* 0x0001e20000100800 */
[----:B----4-:R-:W-:-:S03]  /*5d080*/  FSETP.NEU.AND P1, PT, R21, RZ, PT ;  /* 0x000000ff1500720b */ /* 0x010fc60003f2d000 */
[----:B0-----:R-:W4:Y:S01]  /*5d090*/  LDL.LU R28, [R1+0x4b0] ;  /* 0x0004b000011c7983 */ /* 0x001f220000300800 */
[----:B--2---:R-:W-:-:S03]  /*5d0a0*/  @P5 FFMA.FTZ R29, R21, R3, +INF ;  /* 0x7f800000151d5423 */ /* 0x004fc60000010003 */
[----:B------:R-:W2:Y:S01]  /*5d0b0*/  LDL.LU R21, [R1+0x1a7c] ;  /* 0x001a7c0001157983 */ /* 0x000ea20000300800 */
[----:B---3--:R-:W-:-:S03]  /*5d0c0*/  IADD3 R2, R22, -R2, RZ ;  /* 0x8000000216027210 */ /* 0x008fc60007ffe0ff */
[----:B------:R-:W-:Y:S04]  /*5d0d0*/  STL [R1+0x1a54], R29 ;  /* 0x001a541d01007387 */ /* 0x000fe80000100800 */
[----:B------:R1:W3:Y:S01]  /*5d0e0*/  LDL R22, [R1+0x53c] ;  /* 0x00053c0001167983 */ /* 0x0002e20000100800 */
[----:B----4-:R-:W-:Y:S02]  /*5d0f0*/  IMAD.IADD R0, R0, 0x1, -R28 ;  /* 0x0000000100007824 */ /* 0x010fe400078e0a1c */
[----:B------:R-:W-:Y:S01]  /*5d100*/  IMAD.MOV.U32 R28, RZ, RZ, R16 ;  /* 0x000000ffff1c7224 */ /* 0x000fe200078e0010 */
[----:B------:R-:W-:Y:S02]  /*5d110*/  MOV R16, R14 ;  /* 0x0000000e00107202 */ /* 0x000fe40000000f00 */
[----:B------:R-:W-:-:S02]  /*5d120*/  MOV R14, R4 ;  /* 0x00000004000e7202 */ /* 0x000fc40000000f00 */
[----:B--2---:R-:W-:Y:S02]  /*5d130*/  FSEL R4, R21, -INF , P6 ;  /* 0xff80000015047808 */ /* 0x004fe40003000000 */
[----:B------:R-:W3:Y:S04]  /*5d140*/  LDL.LU R21, [R1+0x94] ;  /* 0x0000940001157983 */ /* 0x000ee80000300800 */
[----:B------:R0:W-:Y:S02]  /*5d150*/  STL [R1+0x12b0], R4 ;  /* 0x0012b00401007387 */ /* 0x0001e40000100800 */
[----:B0-----:R-:W-:-:S05]  /*5d160*/  @P4 MOV R4, 0x7f800000 ;  /* 0x7f80000000044802 */ /* 0x001fca0000000f00 */
[----:B---3--:R-:W-:-:S05]  /*5d170*/  @P4 FFMA.FTZ R22, R21, R4, +INF ;  /* 0x7f80000015164423 */ /* 0x008fca0000010004 */
[----:B------:R0:W-:Y:S04]  /*5d180*/  @P4 STL [R1+0x53c], R22 ;  /* 0x00053c1601004387 */ /* 0x0001e80000100800 */
[----:B0-----:R1:W2:Y:S01]  /*5d190*/  LDL R22, [R1+0x1258] ;  /* 0x0012580001167983 */ /* 0x0012a20000100800 */
[----:B------:R-:W-:Y:S02]  /*5d1a0*/  ISETP.GE.U32.AND P6, PT, R27, 0x7f800000, PT ;  /* 0x7f8000001b00780c */ /* 0x000fe40003fc6070 */
[----:B------:R-:W-:Y:S01]  /*5d1b0*/  FSETP.NEU.AND P5, PT, R21, RZ, PT ;  /* 0x000000ff1500720b */ /* 0x000fe20003fad000 */
[----:B------:R-:W-:Y:S01]  /*5d1c0*/  IMAD.MOV.U32 R21, RZ, RZ, R28 ;  /* 0x000000ffff157224 */ /* 0x000fe200078e001c */
[----:B------:R-:W-:Y:S01]  /*5d1d0*/  FSETP.NEU.AND P4, PT, R27, RZ, PT ;  /* 0x000000ff1b00720b */ /* 0x000fe20003f8d000 */
[----:B------:R-:W3:Y:S08]  /*5d1e0*/  LDL R28, [R1+0xbc] ;  /* 0x0000bc00011c7983 */ /* 0x000ef00000100800 */
[----:B------:R-:W-:-:S05]  /*5d1f0*/  @P6 MOV R4, 0x7f800000 ;  /* 0x7f80000000046802 */ /* 0x000fca0000000f00 */
[----:B--2---:R-:W-:Y:S02]  /*5d200*/  @P6 FFMA.FTZ R22, R27, R4, +INF ;  /* 0x7f8000001b166423 */ /* 0x004fe40000010004 */
[----:B------:R-:W2:Y:S04]  /*5d210*/  LDL.LU R27, [R1+0x1a78] ;  /* 0x001a7800011b7983 */ /* 0x000ea80000300800 */
[----:B------:R0:W-:Y:S04]  /*5d220*/  @P6 STL [R1+0x1258], R22 ;  /* 0x0012581601006387 */ /* 0x0001e80000100800 */
[----:B0-----:R-:W4:Y:S04]  /*5d230*/  LDL.LU R22, [R1+0x1a74] ;  /* 0x001a740001167983 */ /* 0x001f280000300800 */
[----:B------:R-:W4:Y:S01]  /*5d240*/  LDL R4, [R1+0x838] ;  /* 0x0008380001047983 */ /* 0x000f220000100800 */
[----:B---3--:R-:W-:-:S02]  /*5d250*/  ISETP.GE.U32.AND P6, PT, R28, 0x7f800000, PT ;  /* 0x7f8000001c00780c */ /* 0x008fc40003fc6070 */
[----:B--2---:R-:W-:Y:S02]  /*5d260*/  FSEL R27, R27, -INF , P2 ;  /* 0xff8000001b1b7808 */ /* 0x004fe40001000000 */
[----:B----4-:R-:W-:Y:S01]  /*5d270*/  FSEL R22, R22, -INF , P3 ;  /* 0xff80000016167808 */ /* 0x010fe20001800000 */
[----:B------:R-:W-:-:S04]  /*5d280*/  FSETP.NEU.AND P3, PT, R28, RZ, PT ;  /* 0x000000ff1c00720b */ /* 0x000fc80003f6d000 */
[----:B------:R0:W-:Y:S04]  /*5d290*/  STL [R1+0x1294], R22 ;  /* 0x0012941601007387 */ /* 0x0001e80000100800 */
[----:B0-----:R-:W2:Y:S01]  /*5d2a0*/  LDL R22, [R1+0x75c] ;  /* 0x00075c0001167983 */ /* 0x001ea20000100800 */
[----:B------:R0:W-:Y:S03]  /*5d2b0*/  STL [R1+0x1290], R27 ;  /* 0x0012901b01007387 */ /* 0x0001e60000100800 */
[----:B0-----:R-:W3:Y:S01]  /*5d2c0*/  LDL R27, [R1+0x7b0] ;  /* 0x0007b000011b7983 */ /* 0x001ee20000100800 */
[----:B------:R-:W4:Y:S01]  /*5d2d0*/  LDL.LU R28, [R1+0x1a70] ;  /* 0x001a7000011c7983 */ /* 0x000f220000300800 */
[----:B------:R-:W-:-:S02]  /*5d2e0*/  MOV R29, R18 ;  /* 0x00000012001d7202 */ /* 0x000fc40000000f00 */
[----:B----4-:R-:W-:-:S05]  /*5d2f0*/  FSEL R28, R28, -INF , P0 ;  /* 0xff8000001c1c7808 */ /* 0x010fca0000000000 */
[----:B------:R0:W-:Y:S04]  /*5d300*/  STL [R1+0x12a0], R28 ;  /* 0x0012a01c01007387 */ /* 0x0001e80000100800 */
[----:B0-----:R-:W4:Y:S01]  /*5d310*/  LDL R28, [R1+0xc0] ;  /* 0x0000c000011c7983 */ /* 0x001f220000100800 */
[----:B------:R-:W-:Y:S02]  /*5d320*/  STL [R1+0x1a64], R11 ;  /* 0x001a640b01007387 */ /* 0x000fe40000100800 */
[----:B------:R-:W-:Y:S02]  /*5d330*/  STL [R1+0x1a68], R29 ;  /* 0x001a681d01007387 */ /* 0x000fe40000100800 */
[----:B--2---:R0:W-:Y:S02]  /*5d340*/  STL [R1+0x1a6c], R22 ;  /* 0x001a6c1601007387 */ /* 0x0041e40000100800 */
[----:B0-----:R-:W2:Y:S01]  /*5d350*/  LDL R22, [R1+0x58] ;  /* 0x0000580001167983 */ /* 0x001ea20000100800 */
[----:B------:R-:W2:Y:S02]  /*5d360*/  LDL.LU R29, [R1+0xbc] ;  /* 0x0000bc00011d7983 */ /* 0x000ea40000300800 */
[----:B------:R1:W2:Y:S01]  /*5d370*/  LDL R11, [R1+0x125c] ;  /* 0x00125c00010b7983 */ /* 0x0002a20000100800 */
[----:B------:R-:W-:Y:S01]  /*5d380*/  IADD3 R3, R19, -R20, RZ ;  /* 0x8000001413037210 */ /* 0x000fe20007ffe0ff */
[----:B------:R-:W-:Y:S01]  /*5d390*/  MOV R19, R7 ;  /* 0x0000000700137202 */ /* 0x000fe20000000f00 */
[----:B------:R-:W-:Y:S01]  /*5d3a0*/  MOV R7, 0x3dc6b27f ;  /* 0x3dc6b27f00077802 */ /* 0x000fe20000000f00 */
[----:B------:R-:W-:Y:S01]  /*5d3b0*/  FADD R0, R0, -1 ;  /* 0xbf80000000007421 */ /* 0x000fe20000000000 */
[----:B------:R-:W-:Y:S01]  /*5d3c0*/  MOV R20, R17 ;  /* 0x0000001100147202 */ /* 0x000fe20000000f00 */
[----:B------:R-:W-:-:S02]  /*5d3d0*/  MOV R17, R12 ;  /* 0x0000000c00117202 */ /* 0x000fc40000000f00 */
[----:B------:R-:W-:Y:S01]  /*5d3e0*/  FADD R2, R2, -1 ;  /* 0xbf80000002027421 */ /* 0x000fe20000000000 */
[----:B------:R-:W-:Y:S01]  /*5d3f0*/  MOV R12, R5 ;  /* 0x00000005000c7202 */ /* 0x000fe20000000f00 */
[----:B------:R-:W-:Y:S01]  /*5d400*/  FADD R3, R3, -1 ;  /* 0xbf80000003037421 */ /* 0x000fe20000000000 */
[----:B------:R-:W-:Y:S01]  /*5d410*/  MOV R18, R15 ;  /* 0x0000000f00127202 */ /* 0x000fe20000000f00 */
[----:B------:R-:W-:Y:S01]  /*5d420*/  FFMA.FTZ R5, R0, R7, -0.16845393180847167969 ;  /* 0xbe2c7f3000057423 */ /* 0x000fe20000010007 */
[----:B----4-:R-:W-:Y:S01]  /*5d430*/  ISETP.GE.U32.AND P0, PT, R28, 0x7f800000, PT ;  /* 0x7f8000001c00780c */ /* 0x010fe20003f06070 */
[----:B---3--:R-:W-:Y:S01]  /*5d440*/  MOV R28, R27 ;  /* 0x0000001b001c7202 */ /* 0x008fe20000000f00 */
[----:B------:R-:W-:Y:S01]  /*5d450*/  MOV R27, R4 ;  /* 0x00000004001b7202 */ /* 0x000fe20000000f00 */
[----:B------:R-:W-:Y:S01]  /*5d460*/  @P6 MOV R4, 0x7f800000 ;  /* 0x7f80000000046802 */ /* 0x000fe20000000f00 */
[----:B--2---:R-:W-:-:S04]  /*5d470*/  ISETP.GE.U32.AND P2, PT, R22, 0x7f800000, PT ;  /* 0x7f8000001600780c */ /* 0x004fc80003f46070 */
[----:B------:R-:W-:Y:S01]  /*5d480*/  @P6 FFMA.FTZ R11, R29, R4, +INF ;  /* 0x7f8000001d0b6423 */ /* 0x000fe20000010004 */
[----:B------:R-:W2:Y:S01]  /*5d490*/  LDL.LU R22, [R1+0x1a6c] ;  /* 0x001a6c0001167983 */ /* 0x000ea20000300800 */
[----:B------:R-:W3:Y:S03]  /*5d4a0*/  LDL.LU R29, [R1+0x1a68] ;  /* 0x001a6800011d7983 */ /* 0x000ee60000300800 */
[----:B------:R0:W-:Y:S04]  /*5d4b0*/  @P6 STL [R1+0x125c], R11 ;  /* 0x00125c0b01006387 */ /* 0x0001e80000100800 */
[----:B0-----:R-:W4:Y:S01]  /*5d4c0*/  LDL.LU R11, [R1+0x1a64] ;  /* 0x001a6400010b7983 */ /* 0x001f220000300800 */
[----:B------:R0:W-:Y:S03]  /*5d4d0*/  STL [R1+0x1a60], R13 ;  /* 0x001a600d01007387 */ /* 0x0001e60000100800 */
[----:B0-----:R-:W4:Y:S01]  /*5d4e0*/  LDL R13, [R1+0x54] ;  /* 0x00005400010d7983 */ /* 0x001f220000100800 */
[----:B------:R-:W-:-:S02]  /*5d4f0*/  IMAD.MOV.U32 R15, RZ, RZ, R6 ;  /* 0x000000ffff0f7224 */ /* 0x000fc400078e0006 */
[-C--:B------:R-:W-:Y:S02]  /*5d500*/  FFMA.FTZ R6, R2, R7.reuse, -0.16845393180847167969 ;  /* 0xbe2c7f3002067423 */ /* 0x080fe40000010007 */
[C---:B------:R-:W-:Y:S02]  /*5d510*/  FFMA.FTZ R7, R3.reuse, R7, -0.16845393180847167969 ;  /* 0xbe2c7f3003077423 */ /* 0x040fe40000010007 */
[C---:B------:R-:W-:Y:S02]  /*5d520*/  FFMA.FTZ R5, R0.reuse, R5, 0.1716887056827545166 ;  /* 0x3e2fcf2a00057423 */ /* 0x040fe40000010005 */
[C---:B------:R-:W-:Y:S02]  /*5d530*/  FFMA.FTZ R7, R3.reuse, R7, 0.1716887056827545166 ;  /* 0x3e2fcf2a03077423 */ /* 0x040fe40000010007 */
[----:B------:R-:W-:Y:S02]  /*5d540*/  FFMA.FTZ R5, R0, R5, -0.17900948226451873779 ;  /* 0xbe374e4300057423 */ /* 0x000fe40000010005 */
[----:B------:R-:W-:-:S02]  /*5d550*/  FFMA.FTZ R7, R3, R7, -0.17900948226451873779 ;  /* 0xbe374e4303077423 */ /* 0x000fc40000010007 */
[C---:B------:R-:W-:Y:S02]  /*5d560*/  FFMA.FTZ R5, R0.reuse, R5, 0.20512372255325317383 ;  /* 0x3e520bf400057423 */ /* 0x040fe40000010005 */
[C---:B------:R-:W-:Y:S02]  /*5d570*/  FFMA.FTZ R7, R3.reuse, R7, 0.20512372255325317383 ;  /* 0x3e520bf403077423 */ /* 0x040fe40000010007 */
[C---:B------:R-:W-:Y:S02]  /*5d580*/  FFMA.FTZ R5, R0.reuse, R5, -0.24046532809734344482 ;  /* 0xbe763c8b00057423 */ /* 0x040fe40000010005 */
[C---:B------:R-:W-:Y:S02]  /*5d590*/  FFMA.FTZ R7, R3.reuse, R7, -0.24046532809734344482 ;  /* 0xbe763c8b03077423 */ /* 0x040fe40000010007 */
[----:B------:R-:W-:Y:S02]  /*5d5a0*/  FFMA.FTZ R5, R0, R5, 0.28857114911079406738 ;  /* 0x3e93bf9900057423 */ /* 0x000fe40000010005 */
[----:B------:R-:W-:-:S02]  /*5d5b0*/  FFMA.FTZ R7, R3, R7, 0.28857114911079406738 ;  /* 0x3e93bf9903077423 */ /* 0x000fc40000010007 */
[C---:B------:R-:W-:Y:S02]  /*5d5c0*/  FFMA.FTZ R5, R0.reuse, R5, -0.36067417263984680176 ;  /* 0xbeb8aa4900057423 */ /* 0x040fe40000010005 */
[C---:B------:R-:W-:Y:S02]  /*5d5d0*/  FFMA.FTZ R7, R3.reuse, R7, -0.36067417263984680176 ;  /* 0xbeb8aa4903077423 */ /* 0x040fe40000010007 */
[C---:B------:R-:W-:Y:S02]  /*5d5e0*/  FFMA.FTZ R5, R0.reuse, R5, 0.48089820146560668945 ;  /* 0x3ef6384a00057423 */ /* 0x040fe40000010005 */
[C---:B------:R-:W-:Y:S02]  /*5d5f0*/  FFMA.FTZ R7, R3.reuse, R7, 0.48089820146560668945 ;  /* 0x3ef6384a03077423 */ /* 0x040fe40000010007 */
[----:B------:R-:W-:Y:S02]  /*5d600*/  FFMA.FTZ R5, R0, R5, -0.72134751081466674805 ;  /* 0xbf38aa3b00057423 */ /* 0x000fe40000010005 */
[----:B------:R-:W-:-:S02]  /*5d610*/  FFMA.FTZ R7, R3, R7, -0.72134751081466674805 ;  /* 0xbf38aa3b03077423 */ /* 0x000fc40000010007 */
[C---:B------:R-:W-:Y:S02]  /*5d620*/  FMUL R5, R0.reuse, R5 ;  /* 0x0000000500057220 */ /* 0x040fe40000400000 */
[----:B------:R-:W-:Y:S01]  /*5d630*/  IMAD.MOV.U32 R4, RZ, RZ, R28 ;  /* 0x000000ffff047224 */ /* 0x000fe200078e001c */
[----:B------:R-:W-:Y:S01]  /*5d640*/  MOV R28, R27 ;  /* 0x0000001b001c7202 */ /* 0x000fe20000000f00 */
[C---:B------:R-:W-:Y:S02]  /*5d650*/  FMUL R7, R3.reuse, R7 ;  /* 0x0000000703077220 */ /* 0x040fe40000400000 */
[C---:B------:R-:W-:Y:S02]  /*5d660*/  FMUL R5, R0.reuse, R5 ;  /* 0x0000000500057220 */ /* 0x040fe40000400000 */
[----:B------:R-:W-:Y:S02]  /*5d670*/  FMUL R7, R3, R7 ;  /* 0x0000000703077220 */ /* 0x000fe40000400000 */
[----:B------:R-:W-:-:S02]  /*5d680*/  FFMA.FTZ R5, R0, 1.4426950216293334961, R5 ;  /* 0x3fb8aa3b00057823 */ /* 0x000fc40000010005 */
[----:B------:R-:W-:Y:S01]  /*5d690*/  FFMA.FTZ R7, R3, 1.4426950216293334961, R7 ;  /* 0x3fb8aa3b03077823 */ /* 0x000fe20000010007 */
[----:B--2---:R-:W-:Y:S01]  /*5d6a0*/  MOV R27, R22 ;  /* 0x00000016001b7202 */ /* 0x004fe20000000f00 */
[----:B---3--:R-:W-:Y:S02]  /*5d6b0*/  MOV R22, R29 ;  /* 0x0000001d00167202 */ /* 0x008fe40000000f00 */
[----:B------:R-:W2:Y:S01]  /*5d6c0*/  LDL.LU R29, [R1+0x514] ;  /* 0x00051400011d7983 */ /* 0x000ea20000300800 */
[----:B----4-:R-:W-:-:S03]  /*5d6d0*/  ISETP.GE.U32.AND P6, PT, R13, 0x7f800000, PT ;  /* 0x7f8000000d00780c */ /* 0x010fc60003fc6070 */
[----:B------:R-:W3:Y:S01]  /*5d6e0*/  LDL.LU R13, [R1+0x1a60] ;  /* 0x001a6000010d7983 */ /* 0x000ee20000300800 */
[----:B------:R-:W4:Y:S02]  /*5d6f0*/  LDL.LU R0, [R1+0x54] ;  /* 0x0000540001007983 */ /* 0x000f240000300800 */
[----:B------:R-:W2:Y:S02]  /*5d700*/  LDL.LU R3, [R1+0x528] ;  /* 0x0005280001037983 */ /* 0x000ea40000300800 */
        /* <DEDUP_REMOVED lines=13> */
[----:B0-----:R-:W3:Y:S01]  /*5d7e0*/  LDL.LU R9, [R1+0x508] ;  /* 0x0005080001097983 */ /* 0x001ee20000300800 */
[----:B----4-:R-:W-:Y:S01]  /*5d7f0*/  MOV R2, R0 ;  /* 0x0000000000027202 */ /* 0x010fe20000000f00 */
[----:B--2---:R-:W-:-:S03]  /*5d800*/  FADD R7, R3, R5 ;  /* 0x0000000503077221 */ /* 0x004fc60000000000 */
[----:B------:R-:W-:-:S05]  /*5d810*/  MOV R5, R2 ;  /* 0x0000000200057202 */ /* 0x000fca0000000f00 */
[----:B------:R0:W-:Y:S04]  /*5d820*/  STL [R1+0x1a50], R5 ;  /* 0x001a500501007387 */ /* 0x0001e80000100800 */
[----:B0-----:R-:W2:Y:S01]  /*5d830*/  LDL.LU R5, [R1+0xc0] ;  /* 0x0000c00001057983 */ /* 0x001ea20000300800 */
[----:B------:R-:W-:Y:S02]  /*5d840*/  @P0 IMAD.MOV.U32 R0, RZ, RZ, 0x7f800000 ;  /* 0x7f800000ff000424 */ /* 0x000fe400078e00ff */
[----:B------:R-:W4:Y:S02]  /*5d850*/  LDL.LU R2, [R1+0xd70] ;  /* 0x000d700001027983 */ /* 0x000f240000300800 */
[----:B------:R-:W-:Y:S02]  /*5d860*/  FADD R29, R29, R6 ;  /* 0x000000061d1d7221 */ /* 0x000fe40000000000 */
[----:B------:R-:W3:Y:S01]  /*5d870*/  LDL R6, [R1+0x3b4] ;  /* 0x0003b40001067983 */ /* 0x000ee20000100800 */
[----:B--2---:R-:W-:-:S05]  /*5d880*/  @P0 FFMA.FTZ R7, R5, R0, +INF ;  /* 0x7f80000005070423 */ /* 0x004fca0000010000 */
[----:B------:R0:W-:Y:S04]  /*5d890*/  STL [R1+0x1254], R7 ;  /* 0x0012540701007387 */ /* 0x0001e80000100800 */
[----:B0-----:R-:W3:Y:S01]  /*5d8a0*/  LDL.LU R7, [R1+0x1a5c] ;  /* 0x001a5c0001077983 */ /* 0x001ee20000300800 */
[----:B------:R-:W2:Y:S01]  /*5d8b0*/  LDL R0, [R1+0x58] ;  /* 0x0000580001007983 */ /* 0x000ea20000100800 */
[----:B------:R-:W-:Y:S01]  /*5d8c0*/  @P2 MOV R3, 0x7f800000 ;  /* 0x7f80000000032802 */ /* 0x000fe20000000f00 */
[----:B---3--:R-:W-:-:S04]  /*5d8d0*/  FADD R7, R9, R7 ;  /* 0x0000000709077221 */ /* 0x008fc80000000000 */
[----:B--2---:R-:W-:Y:S01]  /*5d8e0*/  @P2 FFMA.FTZ R29, R0, R3, +INF ;  /* 0x7f800000001d2423 */ /* 0x004fe20000010003 */
[----:B------:R-:W2:Y:S01]  /*5d8f0*/  LDL.LU R9, [R1+0x1a58] ;  /* 0x001a580001097983 */ /* 0x000ea20000300800 */
[----:B------:R0:W-:Y:S03]  /*5d900*/  STL [R1+0x124c], R7 ;  /* 0x00124c0701007387 */ /* 0x0001e60000100800 */
[----:B0-----:R-:W3:Y:S01]  /*5d910*/  LDL R7, [R1+0x440] ;  /* 0x0004400001077983 */ /* 0x001ee20000100800 */
[----:B------:R0:W-:Y:S03]  /*5d920*/  STL [R1+0x1250], R29 ;  /* 0x0012501d01007387 */ /* 0x0001e60000100800 */
[----:B0-----:R-:W3:Y:S01]  /*5d930*/  LDL.LU R29, [R1+0x1a54] ;  /* 0x001a5400011d7983 */ /* 0x001ee20000300800 */
[----:B------:R-:W-:-:S03]  /*5d940*/  FSETP.NEU.AND P2, PT, R5, RZ, PT ;  /* 0x000000ff0500720b */ /* 0x000fc60003f4d000 */
[----:B--2---:R0:W-:Y:S04]  /*5d950*/  STL [R1+0x1a4c], R9 ;  /* 0x001a4c0901007387 */ /* 0x0041e80000100800 */
[----:B0-----:R1:W2:Y:S01]  /*5d960*/  LDL R9, [R1+0x124c] ;  /* 0x00124c0001097983 */ /* 0x0012a20000100800 */
[----:B---3--:R-:W-:-:S05]  /*5d970*/  FSEL R29, R29, -INF , P1 ;  /* 0xff8000001d1d7808 */ /* 0x008fca0000800000 */
[----:B------:R0:W-:Y:S04]  /*5d980*/  STL [R1+0x126c], R29 ;  /* 0x00126c1d01007387 */ /* 0x0001e80000100800 */
[----:B0-----:R-:W3:Y:S01]  /*5d990*/  LDL R29, [R1+0x1178] ;  /* 0x00117800011d7983 */ /* 0x001ee20000100800 */
[----:B------:R-:W2:Y:S01]  /*5d9a0*/  LDL.LU R5, [R1+0x1a50] ;  /* 0x001a500001057983 */ /* 0x000ea20000300800 */
[----:B------:R-:W-:-:S05]  /*5d9b0*/  @P6 MOV R0, 0x7f800000 ;  /* 0x7f80000000006802 */ /* 0x000fca0000000f00 */
[----:B--2---:R-:W-:-:S05]  /*5d9c0*/  @P6 FFMA.FTZ R9, R5, R0, +INF ;  /* 0x7f80000005096423 */ /* 0x004fca0000010000 */
[----:B------:R0:W-:Y:S04]  /*5d9d0*/  @P6 STL [R1+0x124c], R9 ;  /* 0x00124c0901006387 */ /* 0x0001e80000100800 */
[----:B0-----:R-:W2:Y:S01]  /*5d9e0*/  LDL.LU R9, [R1+0x1a4c] ;  /* 0x001a4c0001097983 */ /* 0x001ea20000300800 */
[----:B------:R0:W-:Y:S02]  /*5d9f0*/  STL [R1+0x1a48], R20 ;  /* 0x001a481401007387 */ /* 0x0001e40000100800 */
[----:B------:R-:W3:Y:S01]  /*5da00*/  LDL R0, [R1+0x80] ;  /* 0x0000800001007983 */ /* 0x000ee20000100800 */
[----:B0-----:R-:W3:Y:S01]  /*5da10*/  LDL R20, [R1+0x9c] ;  /* 0x00009c0001147983 */ /* 0x001ee20000100800 */
[----:B----4-:R-:W-:-:S03]  /*5da20*/  FSETP.GT.AND P0, PT, |R2|, 8.50705917302346158658e+37, PT ;  /* 0x7e8000000200780b */ /* 0x010fc60003f04200 */
[----:B--2---:R0:W-:Y:S04]  /*5da30*/  STL [R1+0x1a44], R9 ;  /* 0x001a440901007387 */ /* 0x0041e80000100800 */
[----:B0-----:R-:W2:Y:S01]  /*5da40*/  LDL R9, [R1+0x107c] ;  /* 0x00107c0001097983 */ /* 0x001ea20000100800 */
[C---:B------:R-:W-:Y:S01]  /*5da50*/  FMUL R3, R2.reuse, 8388608 ;  /* 0x4b00000002037820 */ /* 0x040fe20000400000 */
[C---:B------:R-:W-:Y:S01]  /*5da60*/  FSETP.GEU.AND P1, PT, R2.reuse, 1.175494350822287508e-38, PT ;  /* 0x008000000200780b */ /* 0x040fe20003f2e000 */
[----:B------:R0:W-:Y:S01]  /*5da70*/  STL [R1+0x1338], R5 ;  /* 0x0013380501007387 */ /* 0x0001e20000100800 */
[----:B------:R-:W-:Y:S02]  /*5da80*/  FSETP.GEU.AND P6, PT, |R2|, 1.175494350822287508e-38, PT ;  /* 0x008000000200780b */ /* 0x000fe40003fce200 */
[----:B------:R-:W-:Y:S01]  /*5da90*/  FSEL R3, R3, R2, !P1 ;  /* 0x0000000203037208 */ /* 0x000fe20004800000 */
[----:B0-----:R-:W4:Y:S01]  /*5daa0*/  LDL R5, [R1+0x3d8] ;  /* 0x0003d80001057983 */ /* 0x001f220000100800 */
[----:B------:R3:W-:Y:S02]  /*5dab0*/  STL [R1+0x1a1c], R2 ;  /* 0x001a1c0201007387 */ /* 0x0007e40000100800 */
[----:B---3--:R-:W-:Y:S01]  /*5dac0*/  MOV R2, R0 ;  /* 0x0000000000027202 */ /* 0x008fe20000000f00 */
[----:B------:R-:W-:Y:S01]  /*5dad0*/  FSEL R0, RZ, -23, P1 ;  /* 0xc1b80000ff007808 */ /* 0x000fe20000800000 */
[----:B------:R-:W-:-:S04]  /*5dae0*/  FSETP.GEU.AND P1, PT, |R20|, 1.175494350822287508e-38, PT ;  /* 0x008000001400780b */ /* 0x000fc80003f2e200 */
[----:B------:R0:W-:Y:S04]  /*5daf0*/  STL [R1+0x1334], R0 ;  /* 0x0013340001007387 */ /* 0x0001e80000100800 */
[----:B0-----:R-:W3:Y:S01]  /*5db00*/  LDL R0, [R1+0x3ec] ;  /* 0x0003ec0001007983 */ /* 0x001ee20000100800 */
[----:B------:R-:W3:Y:S02]  /*5db10*/  LDL.LU R20, [R1+0x1a48] ;  /* 0x001a480001147983 */ /* 0x000ee40000300800 */
[----:B--2---:R-:W-:-:S05]  /*5db20*/  @P0 FMUL R9, R9, 0.25 ;  /* 0x3e80000009090820 */ /* 0x004fca0000400000 */
[----:B------:R0:W-:Y:S04]  /*5db30*/  @P0 STL [R1+0x107c], R9 ;  /* 0x00107c0901000387 */ /* 0x0001e80000100800 */
[----:B0-----:R-:W2:Y:S04]  /*5db40*/  LDL.LU R9, [R1+0x1a44] ;  /* 0x001a440001097983 */ /* 0x001ea80000300800 */
[----:B--2---:R0:W-:Y:S04]  /*5db50*/  STL [R1+0x1a40], R9 ;  /* 0x001a400901007387 */ /* 0x0041e80000100800 */
[----:B0-----:R-:W2:Y:S01]  /*5db60*/  LDL R9, [R1+0x1080] ;  /* 0x0010800001097983 */ /* 0x001ea20000100800 */
[----:B------:R-:W-:Y:S02]  /*5db70*/  STL [R1+0x1078], R3 ;  /* 0x0010780301007387 */ /* 0x000fe40000100800 */
[----:B------:R0:W-:Y:S02]  /*5db80*/  STL [R1+0x133c], R3 ;  /* 0x00133c0301007387 */ /* 0x0001e40000100800 */
[----:B0-----:R-:W3:Y:S01]  /*5db90*/  LDL R3, [R1+0x1084] ;  /* 0x0010840001037983 */ /* 0x001ee20000100800 */
[----:B--2---:R-:W-:-:S05]  /*5dba0*/  @P0 FMUL R9, R9, 0.25 ;  /* 0x3e80000009090820 */ /* 0x004fca0000400000 */
[----:B------:R0:W-:Y:S01]  /*5dbb0*/  @P0 STL [R1+0x1080], R9 ;  /* 0x0010800901000387 */ /* 0x0001e20000100800 */
[----:B---3--:R-:W-:-:S03]  /*5dbc0*/  @P0 FMUL R3, R3, 0.25 ;  /* 0x3e80000003030820 */ /* 0x008fc60000400000 */
[----:B0-----:R-:W2:Y:S02]  /*5dbd0*/  LDL.LU R9, [R1+0x1a40] ;  /* 0x001a400001097983 */ /* 0x001ea40000300800 */
[----:B------:R0:W-:Y:S02]  /*5dbe0*/  @P0 STL [R1+0x1084], R3 ;  /* 0x0010840301000387 */ /* 0x0001e40000100800 */
[----:B0-----:R-:W3:Y:S04]  /*5dbf0*/  LDL R3, [R1+0x10b0] ;  /* 0x0010b00001037983 */ /* 0x001ee80000100800 */
[----:B---3--:R0:W-:Y:S04]  /*5dc00*/  STL [R1+0x1a38], R3 ;  /* 0x001a380301007387 */ /* 0x0081e80000100800 */
[----:B0-----:R-:W3:Y:S04]  /*5dc10*/  LDL R3, [R1+0x10ac] ;  /* 0x0010ac0001037983 */ /* 0x001ee80000100800 */
[----:B---3--:R0:W-:Y:S04]  /*5dc20*/  STL [R1+0x1a3c], R3 ;  /* 0x001a3c0301007387 */ /* 0x0081e80000100800 */
[----:B0-----:R-:W3:Y:S02]  /*5dc30*/  LDL R3, [R1+0x1088] ;  /* 0x0010880001037983 */ /* 0x001ee40000100800 */
[----:B---3--:R-:W-:-:S05]  /*5dc40*/  @P0 FMUL R3, R3, 0.25 ;  /* 0x3e80000003030820 */ /* 0x008fca0000400000 */
[----:B------:R0:W-:Y:S04]  /*5dc50*/  @P0 STL [R1+0x1088], R3 ;  /* 0x0010880301000387 */ /* 0x0001e80000100800 */
[----:B0-----:R-:W3:Y:S02]  /*5dc60*/  LDL.LU R3, [R1+0x1a3c] ;  /* 0x001a3c0001037983 */ /* 0x001ee40000300800 */
[----:B---3--:R-:W-:-:S05]  /*5dc70*/  @P0 FMUL R3, R3, 0.25 ;  /* 0x3e80000003030820 */ /* 0x008fca0000400000 */
[----:B------:R0:W-:Y:S04]  /*5dc80*/  @P0 STL [R1+0x10ac], R3 ;  /* 0x0010ac0301000387 */ /* 0x0001e80000100800 */
[----:B0-----:R-:W3:Y:S02]  /*5dc90*/  LDL.LU R3, [R1+0x1a38] ;  /* 0x001a380001037983 */ /* 0x001ee40000300800 */
[----:B---3--:R-:W-:-:S05]  /*5dca0*/  @P0 FMUL R3, R3, 0.25 ;  /* 0x3e80000003030820 */ /* 0x008fca0000400000 */
[----:B------:R0:W-:Y:S04]  /*5dcb0*/  @P0 STL [R1+0x10b0], R3 ;  /* 0x0010b00301000387 */ /* 0x0001e80000100800 */
        /* <DEDUP_REMOVED lines=25> */
[----:B------:R-:W-:Y:S01]  /*5de50*/  @P0 STL [R1+0x3f8], R3 ;  /* 0x0003f80301000387 */ /* 0x000fe20000100800 */
[----:B------:R0:W-:Y:S03]  /*5de60*/  STL [R1+0x1a20], R12 ;  /* 0x001a200c01007387 */ /* 0x0001e60000100800 */
[----:B0-----:R-:W3:Y:S04]  /*5de70*/  LDL R12, [R1+0x42c] ;  /* 0x00042c00010c7983 */ /* 0x001ee80000100800 */
[----:B---3--:R0:W-:Y:S04]  /*5de80*/  STL [R1+0x1a24], R12 ;  /* 0x001a240c01007387 */ /* 0x0081e80000100800 */
[----:B0-----:R-:W3:Y:S01]  /*5de90*/  LDL R12, [R1+0x418] ;  /* 0x00041800010c7983 */ /* 0x001ee20000100800 */
[----:B------:R-:W-:Y:S01]  /*5dea0*/  IMAD.MOV.U32 R3, RZ, RZ, R0 ;  /* 0x000000ffff037224 */ /* 0x000fe200078e0000 */
[----:B------:R-:W-:-:S02]  /*5deb0*/  MOV R0, R2 ;  /* 0x0000000200007202 */ /* 0x000fc40000000f00 */
[----:B------:R-:W2:Y:S01]  /*5dec0*/  LDL R2, [R1+0x3b8] ;  /* 0x0003b80001027983 */ /* 0x000ea20000100800 */
[----:B---3--:R-:W-:-:S05]  /*5ded0*/  @P0 FMUL R12, R12, 0.25 ;  /* 0x3e8000000c0c0820 */ /* 0x008fca0000400000 */
[----:B------:R0:W-:Y:S04]  /*5dee0*/  @P0 STL [R1+0x418], R12 ;  /* 0x0004180c01000387 */ /* 0x0001e80000100800 */
[----:B0-----:R-:W3:Y:S01]  /*5def0*/  LDL.LU R12, [R1+0x1a24] ;  /* 0x001a2400010c7983 */ /* 0x001ee20000300800 */
[----:B--2---:R-:W-:Y:S02]  /*5df00*/  @P0 FMUL R2, R2, 0.25 ;  /* 0x3e80000002020820 */ /* 0x004fe40000400000 */
[----:B---3--:R-:W-:-:S05]  /*5df10*/  @P0 FMUL R12, R12, 0.25 ;  /* 0x3e8000000c0c0820 */ /* 0x008fca0000400000 */
[----:B------:R0:W-:Y:S04]  /*5df20*/  @P0 STL [R1+0x42c], R12 ;  /* 0x00042c0c01000387 */ /* 0x0001e80000100800 */
[----:B0-----:R-:W2:Y:S01]  /*5df30*/  LDL.LU R12, [R1+0x1a20] ;  /* 0x001a2000010c7983 */ /* 0x001ea20000300800 */
[----:B------:R0:W-:Y:S03]  /*5df40*/  @P0 STL [R1+0x3b8], R2 ;  /* 0x0003b80201000387 */ /* 0x0001e60000100800 */
[----:B0-----:R-:W3:Y:S01]  /*5df50*/  LDL.LU R2, [R1+0x1a1c] ;  /* 0x001a1c0001027983 */ /* 0x001ee20000300800 */
[----:B------:R0:W-:Y:S03]  /*5df60*/  STL [R1+0x1a18], R19 ;  /* 0x001a181301007387 */ /* 0x0001e60000100800 */
[----:B0-----:R-:W2:Y:S01]  /*5df70*/  LDL R19, [R1+0x3c0] ;  /* 0x0003c00001137983 */ /* 0x001ea20000100800 */
[----:B---3--:R-:W-:-:S05]  /*5df80*/  @P0 FMUL R2, R2, 0.25 ;  /* 0x3e80000002020820 */ /* 0x008fca0000400000 */
[----:B------:R0:W-:Y:S04]  /*5df90*/  STL [R1+0x19ec], R2 ;  /* 0x0019ec0201007387 */ /* 0x0001e80000100800 */
[----:B0-----:R-:W3:Y:S01]  /*5dfa0*/  LDL R2, [R1+0x9c] ;  /* 0x00009c0001027983 */ /* 0x001ee20000100800 */
[----:B--2---:R-:W-:-:S05]  /*5dfb0*/  @P0 FMUL R19, R19, 0.25 ;  /* 0x3e80000013130820 */ /* 0x004fca0000400000 */
[----:B------:R0:W-:Y:S04]  /*5dfc0*/  @P0 STL [R1+0x3c0], R19 ;  /* 0x0003c01301000387 */ /* 0x0001e80000100800 */
[----:B0-----:R-:W2:Y:S01]  /*5dfd0*/  LDL.LU R19, [R1+0x1a18] ;  /* 0x001a180001137983 */ /* 0x001ea20000300800 */
[----:B---3--:R-:W-:-:S03]  /*5dfe0*/  FSETP.GT.AND P0, PT, |R2|, 8.50705917302346158658e+37, PT ;  /* 0x7e8000000200780b */ /* 0x008fc60003f04200 */
[----:B------:R-:W3:Y:S04]  /*5dff0*/  LDL R2, [R1+0x1084] ;  /* 0x0010840001027983 */ /* 0x000ee80000100800 */
[----:B---3--:R0:W-:Y:S04]  /*5e000*/  STL [R1+0x1a10], R2 ;  /* 0x001a100201007387 */ /* 0x0081e80000100800 */
[----:B0-----:R-:W3:Y:S04]  /*5e010*/  LDL R2, [R1+0x1080] ;  /* 0x0010800001027983 */ /* 0x001ee80000100800 */
[----:B---3--:R0:W-:Y:S04]  /*5e020*/  STL [R1+0x1a14], R2 ;  /* 0x001a140201007387 */ /* 0x0081e80000100800 */
[----:B0-----:R-:W3:Y:S02]  /*5e030*/  LDL R2, [R1+0x107c] ;  /* 0x00107c0001027983 */ /* 0x001ee40000100800 */
[----:B---3--:R-:W-:-:S05]  /*5e040*/  @!P6 FMUL R2, R2, 16777216 ;  /* 0x4b8000000202e820 */ /* 0x008fca0000400000 */
[----:B------:R0:W-:Y:S04]  /*5e050*/  @!P6 STL [R1+0x107c], R2 ;  /* 0x00107c020100e387 */ /* 0x0001e80000100800 */
[----:B0-----:R-:W3:Y:S02]  /*5e060*/  LDL.LU R2, [R1+0x1a14] ;  /* 0x001a140001027983 */ /* 0x001ee40000300800 */
[----:B---3--:R-:W-:-:S05]  /*5e070*/  @!P6 FMUL R2, R2, 16777216 ;  /* 0x4b8000000202e820 */ /* 0x008fca0000400000 */
[----:B------:R0:W-:Y:S04]  /*5e080*/  @!P6 STL [R1+0x1080], R2 ;  /* 0x001080020100e387 */ /* 0x0001e80000100800 */
[----:B0-----:R-:W3:Y:S02]  /*5e090*/  LDL.LU R2, [R1+0x1a10] ;  /* 0x001a100001027983 */ /* 0x001ee40000300800 */
[----:B---3--:R-:W-:-:S05]  /*5e0a0*/  @!P6 FMUL R2, R2, 16777216 ;  /* 0x4b8000000202e820 */ /* 0x008fca0000400000 */
[----:B------:R0:W-:Y:S04]  /*5e0b0*/  @!P6 STL [R1+0x1084], R2 ;  /* 0x001084020100e387 */ /* 0x0001e80000100800 */
[----:B0-----:R-:W3:Y:S04]  /*5e0c0*/  LDL R2, [R1+0x10b0] ;  /* 0x0010b00001027983 */ /* 0x001ee80000100800 */
        /* <DEDUP_REMOVED lines=37> */
[----:B------:R-:W-:Y:S01]  /*5e320*/  @!P6 STL [R1+0x3f8], R2 ;  /* 0x0003f8020100e387 */ /* 0x000fe20000100800 */
[----:B------:R0:W-:Y:S03]  /*5e330*/  STL [R1+0x19f0], R3 ;  /* 0x0019f00301007387 */ /* 0x0001e60000100800 */
[----:B0-----:R-:W3:Y:S04]  /*5e340*/  LDL R3, [R1+0x42c] ;  /* 0x00042c0001037983 */ /* 0x001ee80000100800 */
[----:B---3--:R0:W-:Y:S01]  /*5e350*/  STL [R1+0x19f4], R3 ;  /* 0x0019f40301007387 */ /* 0x0081e20000100800 */
[----:B------:R-:W3:Y:S03]  /*5e360*/  LDL R2, [R1+0x3b8] ;  /* 0x0003b80001027983 */ /* 0x000ee60000100800 */
[----:B0-----:R-:W2:Y:S02]  /*5e370*/  LDL R3, [R1+0x418] ;  /* 0x0004180001037983 */ /* 0x001ea40000100800 */
[----:B--2---:R-:W-:-:S05]  /*5e380*/  @!P6 FMUL R3, R3, 16777216 ;  /* 0x4b8000000303e820 */ /* 0x004fca0000400000 */
[----:B------:R0:W-:Y:S04]  /*5e390*/  @!P6 STL [R1+0x418], R3 ;  /* 0x000418030100e387 */ /* 0x0001e80000100800 */
[----:B0-----:R-:W2:Y:S01]  /*5e3a0*/  LDL.LU R3, [R1+0x19f4] ;  /* 0x0019f40001037983 */ /* 0x001ea20000300800 */
[----:B---3--:R-:W-:Y:S02]  /*5e3b0*/  @!P6 FMUL R2, R2, 16777216 ;  /* 0x4b8000000202e820 */ /* 0x008fe40000400000 */
[----:B--2---:R-:W-:-:S05]  /*5e3c0*/  @!P6 FMUL R3, R3, 16777216 ;  /* 0x4b8000000303e820 */ /* 0x004fca0000400000 */
[----:B------:R0:W-:Y:S04]  /*5e3d0*/  @!P6 STL [R1+0x42c], R3 ;  /* 0x00042c030100e387 */ /* 0x0001e80000100800 */
[----:B0-----:R-:W2:Y:S01]  /*5e3e0*/  LDL.LU R3, [R1+0x19f0] ;  /* 0x0019f00001037983 */ /* 0x001ea20000300800 */
[----:B------:R0:W-:Y:S03]  /*5e3f0*/  @!P6 STL [R1+0x3b8], R2 ;  /* 0x0003b8020100e387 */ /* 0x0001e60000100800 */
[----:B0-----:R-:W3:Y:S01]  /*5e400*/  LDL.LU R2, [R1+0x19ec] ;  /* 0x0019ec0001027983 */ /* 0x001ee20000300800 */
[----:B------:R0:W-:Y:S03]  /*5e410*/  STL [R1+0x19e8], R10 ;  /* 0x0019e80a01007387 */ /* 0x0001e60000100800 */
[----:B0-----:R-:W2:Y:S01]  /*5e420*/  LDL R10, [R1+0x3c0] ;  /* 0x0003c000010a7983 */ /* 0x001ea20000100800 */
[----:B---3--:R-:W-:-:S05]  /*5e430*/  @!P6 FMUL R2, R2, 16777216 ;  /* 0x4b8000000202e820 */ /* 0x008fca0000400000 */
[----:B------:R0:W-:Y:S01]  /*5e440*/  STL [R1+0x12c8], R2 ;  /* 0x0012c80201007387 */ /* 0x0001e20000100800 */
[----:B--2---:R-:W-:-:S03]  /*5e450*/  @!P6 FMUL R10, R10, 16777216 ;  /* 0x4b8000000a0ae820 */ /* 0x004fc60000400000 */
[----:B0-----:R-:W2:Y:S02]  /*5e460*/  LDL R2, [R1+0x3f0] ;  /* 0x0003f00001027983 */ /* 0x001ea40000100800 */
[----:B------:R0:W-:Y:S02]  /*5e470*/  @!P6 STL [R1+0x3c0], R10 ;  /* 0x0003c00a0100e387 */ /* 0x0001e40000100800 */
[----:B0-----:R-:W3:Y:S01]  /*5e480*/  LDL.LU R10, [R1+0x19e8] ;  /* 0x0019e800010a7983 */ /* 0x001ee20000300800 */
[----:B------:R0:W-:Y:S03]  /*5e490*/  STL [R1+0x19e0], R3 ;  /* 0x0019e00301007387 */ /* 0x0001e60000100800 */
[----:B0-----:R-:W2:Y:S04]  /*5e4a0*/  LDL R3, [R1+0x108c] ;  /* 0x00108c0001037983 */ /* 0x001ea80000100800 */
[----:B--2---:R0:W-:Y:S04]  /*5e4b0*/  STL [R1+0x19e4], R3 ;  /* 0x0019e40301007387 */ /* 0x0041e80000100800 */
[----:B0-----:R-:W2:Y:S02]  /*5e4c0*/  LDL R3, [R1+0x8c] ;  /* 0x00008c0001037983 */ /* 0x001ea40000100800 */
[----:B--2---:R-:W-:-:S02]  /*5e4d0*/  FSETP.GEU.AND P6, PT, |R3|, 1.175494350822287508e-38, PT ;  /* 0x008000000300780b */ /* 0x004fc40003fce200 */
[----:B------:R-:W2:Y:S02]  /*5e4e0*/  LDL.LU R3, [R1+0x19e4] ;  /* 0x0019e40001037983 */ /* 0x000ea40000300800 */
[----:B--2---:R-:W-:-:S05]  /*5e4f0*/  @P0 FMUL R3, R3, 0.25 ;  /* 0x3e80000003030820 */ /* 0x004fca0000400000 */
[----:B------:R0:W-:Y:S04]  /*5e500*/  @P0 STL [R1+0x108c], R3 ;  /* 0x00108c0301000387 */ /* 0x0001e80000100800 */
[----:B0-----:R-:W2:Y:S04]  /*5e510*/  LDL.LU R3, [R1+0x19e0] ;  /* 0x0019e00001037983 */ /* 0x001ea80000300800 */
[----:B--2---:R0:W-:Y:S04]  /*5e520*/  STL [R1+0x19d8], R3 ;  /* 0x0019d80301007387 */ /* 0x0041e80000100800 */
[----:B0-----:R-:W2:Y:S04]  /*5e530*/  LDL R3, [R1+0x10b4] ;  /* 0x0010b40001037983 */ /* 0x001ea80000100800 */
[----:B--2---:R0:W-:Y:S04]  /*5e540*/  STL [R1+0x19dc], R3 ;  /* 0x0019dc0301007387 */ /* 0x0041e80000100800 */
[----:B0-----:R-:W2:Y:S02]  /*5e550*/  LDL R3, [R1+0x10a8] ;  /* 0x0010a80001037983 */ /* 0x001ea40000100800 */
[----:B--2---:R-:W-:-:S05]  /*5e560*/  @P0 FMUL R3, R3, 0.25 ;  /* 0x3e80000003030820 */ /* 0x004fca0000400000 */
[----:B------:R0:W-:Y:S04]  /*5e570*/  @P0 STL [R1+0x10a8], R3 ;  /* 0x0010a80301000387 */ /* 0x0001e80000100800 */
[----:B0-----:R-:W2:Y:S02]  /*5e580*/  LDL.LU R3, [R1+0x19dc] ;  /* 0x0019dc0001037983 */ /* 0x001ea40000300800 */
        /* <DEDUP_REMOVED lines=77> */
[----:B--2---:R-:W-:-:S02]  /*5ea60*/  FSETP.GT.AND P0, PT, |R3|, 8.50705917302346158658e+37, PT ;  /* 0x7e8000000300780b */ /* 0x004fc40003f04200 */
[----:B------:R-:W2:Y:S02]  /*5ea70*/  LDL.LU R3, [R1+0x199c] ;  /* 0x00199c0001037983 */ /* 0x000ea40000300800 */
[----:B--2---:R-:W-:-:S05]  /*5ea80*/  @!P1 FMUL R3, R3, 16777216 ;  /* 0x4b80000003039820 */ /* 0x004fca0000400000 */
[----:B------:R0:W-:Y:S04]  /*5ea90*/  @!P1 STL [R1+0x108c], R3 ;  /* 0x00108c0301009387 */ /* 0x0001e80000100800 */
[----:B0-----:R-:W2:Y:S04]  /*5eaa0*/  LDL.LU R3, [R1+0x1998] ;  /* 0x0019980001037983 */ /* 0x001ea80000300800 */
[----:B--2---:R0:W-:Y:S04]  /*5eab0*/  STL [R1+0x1990], R3 ;  /* 0x0019900301007387 */ /* 0x0041e80000100800 */
[----:B0-----:R-:W2:Y:S04]  /*5eac0*/  LDL R3, [R1+0x10b4] ;  /* 0x0010b40001037983 */ /* 0x001ea80000100800 */
[----:B--2---:R0:W-:Y:S04]  /*5ead0*/  STL [R1+0x1994], R3 ;  /* 0x0019940301007387 */ /* 0x0041e80000100800 */
[----:B0-----:R-:W2:Y:S02]  /*5eae0*/  LDL R3, [R1+0x10a8] ;  /* 0x0010a80001037983 */ /* 0x001ea40000100800 */
[----:B--2---:R-:W-:-:S05]  /*5eaf0*/  @!P1 FMUL R3, R3, 16777216 ;  /* 0x4b80000003039820 */ /* 0x004fca0000400000 */
[----:B------:R0:W-:Y:S04]  /*5eb00*/  @!P1 STL [R1+0x10a8], R3 ;  /* 0x0010a80301009387 */ /* 0x0001e80000100800 */
[----:B0-----:R-:W2:Y:S02]  /*5eb10*/  LDL.LU R3, [R1+0x1994] ;  /* 0x0019940001037983 */ /* 0x001ea40000300800 */
        /* <DEDUP_REMOVED lines=74> */
[----:B0-----:R-:W2:Y:S04]  /*5efc0*/  LDL.LU R3, [R1+0x47c] ;  /* 0x00047c0001037983 */ /* 0x001ea80000300800 */
[----:B--2---:R0:W-:Y:S01]  /*5efd0*/  STL [R1+0x1930], R3 ;  /* 0x0019300301007387 */ /* 0x0041e20000100800 */
[----:B------:R-:W-:Y:S02]  /*5efe0*/  STL [R1+0x1950], R19 ;  /* 0x0019501301007387 */ /* 0x000fe40000100800 */
[----:B------:R2:W-:Y:S01]  /*5eff0*/  STL [R1+0x1954], R15 ;  /* 0x0019540f01007387 */ /* 0x0005e20000100800 */
[----:B0-----:R-:W3:Y:S04]  /*5f000*/  LDL R3, [R1+0x10e4] ;  /* 0x0010e40001037983 */ /* 0x001ee80000100800 */
[----:B--2---:R-:W2:Y:S04]  /*5f010*/  LDL R15, [R1+0x90] ;  /* 0x00009000010f7983 */ /* 0x004ea80000100800 */
[----:B------:R-:W2:Y:S01]  /*5f020*/  LDL R19, [R1+0x10dc] ;  /* 0x0010dc0001137983 */ /* 0x000ea20000100800 */
[----:B------:R0:W-:Y:S03]  /*5f030*/  STL [R1+0x18e4], R2 ;  /* 0x0018e40201007387 */ /* 0x0001e60000100800 */
[----:B0-----:R-:W2:Y:S04]  /*5f040*/  LDL.LU R2, [R1+0x8c] ;  /* 0x00008c0001027983 */ /* 0x001ea80000300800 */
[----:B--2---:R0:W-:Y:S04]  /*5f050*/  STL [R1+0x1934], R2 ;  /* 0x0019340201007387 */ /* 0x0041e80000100800 */
[----:B0-----:R-:W2:Y:S01]  /*5f060*/  LDL R2, [R1+0x10e0] ;  /* 0x0010e00001027983 */ /* 0x001ea20000100800 */
[----:B------:R-:W-:Y:S01]  /*5f070*/  @P0 FMUL R19, R19, 0.25 ;  /* 0x3e80000013130820 */ /* 0x000fe20000400000 */
[----:B------:R-:W-:Y:S01]  /*5f080*/  FSETP.GEU.AND P1, PT, |R15|, 1.175494350822287508e-38, PT ;  /* 0x008000000f00780b */ /* 0x000fe20003f2e200 */
[----:B---3--:R-:W-:Y:S01]  /*5f090*/  @P0 FMUL R3, R3, 0.25 ;  /* 0x3e80000003030820 */ /* 0x008fe20000400000 */
[----:B------:R-:W3:Y:S02]  /*5f0a0*/  LDL.LU R15, [R1+0x1954] ;  /* 0x00195400010f7983 */ /* 0x000ee40000300800 */
[----:B------:R0:W-:Y:S02]  /*5f0b0*/  @P0 STL [R1+0x10dc], R19 ;  /* 0x0010dc1301000387 */ /* 0x0001e40000100800 */
[----:B0-----:R-:W3:Y:S01]  /*5f0c0*/  LDL.LU R19, [R1+0x1950] ;  /* 0x0019500001137983 */ /* 0x001ee20000300800 */
[----:B--2---:R-:W-:-:S05]  /*5f0d0*/  @P0 FMUL R2, R2, 0.25 ;  /* 0x3e80000002020820 */ /* 0x004fca0000400000 */
[----:B------:R0:W-:Y:S01]  /*5f0e0*/  @P0 STL [R1+0x10e0], R2 ;  /* 0x0010e00201000387 */ /* 0x0001e20000100800 */
[----:B------:R-:W-:Y:S03]  /*5f0f0*/  @P0 STL [R1+0x10e4], R3 ;  /* 0x0010e40301000387 */ /* 0x000fe60000100800 */
[----:B0-----:R-:W2:Y:S04]  /*5f100*/  LDL R2, [R1+0x1108] ;  /* 0x0011080001027983 */ /* 0x001ea80000100800 */
[----:B--2---:R0:W-:Y:S04]  /*5f110*/  STL [R1+0x1948], R2 ;  /* 0x0019480201007387 */ /* 0x0041e80000100800 */
[----:B0-----:R-:W2:Y:S04]  /*5f120*/  LDL R2, [R1+0x10ec] ;  /* 0x0010ec0001027983 */ /* 0x001ea80000100800 */
[----:B--2---:R0:W-:Y:S01]  /*5f130*/  STL [R1+0x194c], R2 ;  /* 0x00194c0201007387 */ /* 0x0041e20000100800 */
[----:B------:R-:W2:Y:S03]  /*5f140*/  LDL R3, [R1+0x110c] ;  /* 0x00110c0001037983 */ /* 0x000ea60000100800 */
[----:B0-----:R-:W2:Y:S02]  /*5f150*/  LDL R2, [R1+0x10e8] ;  /* 0x0010e80001027983 */ /* 0x001ea40000100800 */
[----:B--2---:R-:W-:-:S05]  /*5f160*/  @P0 FMUL R2, R2, 0.25 ;  /* 0x3e80000002020820 */ /* 0x004fca0000400000 */
[----:B------:R0:W-:Y:S04]  /*5f170*/  @P0 STL [R1+0x10e8], R2 ;  /* 0x0010e80201000387 */ /* 0x0001e80000100800 */
[----:B0-----:R-:W2:Y:S02]  /*5f180*/  LDL.LU R2, [R1+0x194c] ;  /* 0x00194c0001027983 */ /* 0x001ea40000300800 */
[----:B--2---:R-:W-:-:S05]  /*5f190*/  @P0 FMUL R2, R2, 0.25 ;  /* 0x3e80000002020820 */ /* 0x004fca0000400000 */
[----:B------:R0:W-:Y:S04]  /*5f1a0*/  @P0 STL [R1+0x10ec], R2 ;  /* 0x0010ec0201000387 */ /* 0x0001e80000100800 */
[----:B0-----:R-:W2:Y:S01]  /*5f1b0*/  LDL.LU R2, [R1+0x1948] ;  /* 0x0019480001027983 */ /* 0x001ea20000300800 */
[----:B------:R-:W-:Y:S02]  /*5f1c0*/  @P0 FMUL R3, R3, 0.25 ;  /* 0x3e80000003030820 */ /* 0x000fe40000400000 */
[----:B--2---:R-:W-:-:S05]  /*5f1d0*/  @P0 FMUL R2, R2, 0.25 ;  /* 0x3e80000002020820 */ /* 0x004fca0000400000 */
[----:B------:R-:W-:Y:S01]  /*5f1e0*/  @P0 STL [R1+0x1108], R2 ;  /* 0x0011080201000387 */ /* 0x000fe20000100800 */
[----:B------:R-:W-:Y:S02]  /*5f1f0*/  @P0 STL [R1+0x110c], R3 ;  /* 0x00110c0301000387 */ /* 0x000fe40000100800 */
[----:B------:R0:W-:Y:S02]  /*5f200*/  STL [R1+0x1940], R23 ;  /* 0x0019401701007387 */ /* 0x0001e40000100800 */
[----:B0-----:R-:W2:Y:S04]  /*5f210*/  LDL R23, [R1+0x44c] ;  /* 0x00044c0001177983 */ /* 0x001ea80000100800 */
[----:B--2---:R0:W-:Y:S01]  /*5f220*/  STL [R1+0x1944], R23 ;  /* 0x0019441701007387 */ /* 0x0041e20000100800 */
[----:B------:R-:W2:Y:S02]  /*5f230*/  LDL R2, [R1+0x480] ;  /* 0x0004800001027983 */ /* 0x000ea40000100800 */
[----:B------:R-:W2:Y:S01]  /*5f240*/  LDL R3, [R1+0x484] ;  /* 0x0004840001037983 */ /* 0x000ea20000100800 */
[----:B0-----:R-:W2:Y:S02]  /*5f250*/  LDL R23, [R1+0x1110] ;  /* 0x0011100001177983 */ /* 0x001ea40000100800 */
[----:B--2---:R-:W-:-:S05]  /*5f260*/  @P0 FMUL R23, R23, 0.25 ;  /* 0x3e80000017170820 */ /* 0x004fca0000400000 */
[----:B------:R0:W-:Y:S04]  /*5f270*/  @P0 STL [R1+0x1110], R23 ;  /* 0x0011101701000387 */ /* 0x0001e80000100800 */
[----:B0-----:R-:W2:Y:S01]  /*5f280*/  LDL.LU R23, [R1+0x1944] ;  /* 0x0019440001177983 */ /* 0x001ea20000300800 */
[----:B------:R-:W-:Y:S02]  /*5f290*/  @P0 FMUL R2, R2, 0.25 ;  /* 0x3e80000002020820 */ /* 0x000fe40000400000 */
[----:B------:R-:W-:Y:S02]  /*5f2a0*/  @P0 FMUL R3, R3, 0.25 ;  /* 0x3e80000003030820 */ /* 0x000fe40000400000 */
[----:B--2---:R-:W-:-:S05]  /*5f2b0*/  @P0 FMUL R23, R23, 0.25 ;  /* 0x3e80000017170820 */ /* 0x004fca0000400000 */
[----:B------:R0:W-:Y:S04]  /*5f2c0*/  @P0 STL [R1+0x44c], R23 ;  /* 0x00044c1701000387 */ /* 0x0001e80000100800 */
[----:B0-----:R-:W2:Y:S01]  /*5f2d0*/  LDL.LU R23, [R1+0x1940] ;  /* 0x0019400001177983 */ /* 0x001ea20000300800 */
[----:B------:R-:W-:Y:S02]  /*5f2e0*/  @P0 STL [R1+0x480], R2 ;  /* 0x0004800201000387 */ /* 0x000fe40000100800 */
[----:B------:R-:W-:Y:S02]  /*5f2f0*/  @P0 STL [R1+0x484], R3 ;  /* 0x0004840301000387 */ /* 0x000fe40000100800 */
[----:B------:R0:W-:Y:S02]  /*5f300*/  STL [R1+0x193c], R4 ;  /* 0x00193c0401007387 */ /* 0x0001e40000100800 */
[----:B0-----:R-:W2:Y:S01]  /*5f310*/  LDL R4, [R1+0x48c] ;  /* 0x00048c0001047983 */ /* 0x001ea20000100800 */
[----:B------:R0:W-:Y:S02]  /*5f320*/  STL [R1+0x1938], R12 ;  /* 0x0019380c01007387 */ /* 0x0001e40000100800 */
[----:B------:R-:W3:Y:S02]  /*5f330*/  LDL R2, [R1+0x468] ;  /* 0x0004680001027983 */ /* 0x000ee40000100800 */
[----:B------:R-:W4:Y:S01]  /*5f340*/  LDL R3, [R1+0x464] ;  /* 0x0004640001037983 */ /* 0x000f220000100800 */
[----:B0-----:R-:W4:Y:S01]  /*5f350*/  LDL R12, [R1+0x434] ;  /* 0x00043400010c7983 */ /* 0x001f220000100800 */
[----:B--2---:R-:W-:-:S02]  /*5f360*/  @P0 FMUL R4, R4, 0.25 ;  /* 0x3e80000004040820 */ /* 0x004fc40000400000 */
[----:B---3--:R-:W-:Y:S02]  /*5f370*/  @P0 FMUL R2, R2, 0.25 ;  /* 0x3e80000002020820 */ /* 0x008fe40000400000 */
[----:B----4-:R-:W-:Y:S01]  /*5f380*/  @P0 FMUL R3, R3, 0.25 ;  /* 0x3e80000003030820 */ /* 0x010fe20000400000 */
[----:B------:R0:W-:Y:S01]  /*5f390*/  @P0 STL [R1+0x48c], R4 ;  /* 0x00048c0401000387 */ /* 0x0001e20000100800 */
[----:B------:R-:W-:-:S03]  /*5f3a0*/  @P0 FMUL R12, R12, 0.25 ;  /* 0x3e8000000c0c0820 */ /* 0x000fc60000400000 */
[----:B0-----:R-:W2:Y:S02]  /*5f3b0*/  LDL.LU R4, [R1+0x193c] ;  /* 0x00193c0001047983 */ /* 0x001ea40000300800 */
[----:B------:R0:W-:Y:S02]  /*5f3c0*/  @P0 STL [R1+0x434], R12 ;  /* 0x0004340c01000387 */ /* 0x0001e40000100800 */
[----:B0-----:R-:W3:Y:S01]  /*5f3d0*/  LDL.LU R12, [R1+0x1938] ;  /* 0x00193800010c7983 */ /* 0x001ee20000300800 */
[----:B------:R0:W-:Y:S03]  /*5f3e0*/  @P0 STL [R1+0x468], R2 ;  /* 0x0004680201000387 */ /* 0x0001e60000100800 */
[----:B0-----:R-:W4:Y:S01]  /*5f3f0*/  LDL.LU R2, [R1+0x1934] ;  /* 0x0019340001027983 */ /* 0x001f220000300800 */
[----:B------:R0:W-:Y:S03]  /*5f400*/  @P0 STL [R1+0x464], R3 ;  /* 0x0004640301000387 */ /* 0x0001e60000100800 */
[----:B0-----:R-:W2:Y:S01]  /*5f410*/  LDL.LU R3, [R1+0x1930] ;  /* 0x0019300001037983 */ /* 0x001ea20000300800 */
[----:B------:R0:W-:Y:S03]  /*5f420*/  STL [R1+0x192c], R14 ;  /* 0x00192c0e01007387 */ /* 0x0001e60000100800 */
[----:B0-----:R-:W3:Y:S01]  /*5f430*/  LDL R14, [R1+0x90] ;  /* 0x00009000010e7983 */ /* 0x001ee20000100800 */
[----:B----4-:R-:W-:-:S05]  /*5f440*/  @P0 FMUL R2, R2, 0.25 ;  /* 0x3e80000002020820 */ /* 0x010fca0000400000 */
[----:B------:R0:W-:Y:S01]  /*5f450*/  STL [R1+0x18f8], R2 ;  /* 0x0018f80201007387 */ /* 0x0001e20000100800 */
[----:B--2---:R-:W-:-:S03]  /*5f460*/  @P0 FMUL R3, R3, 0.25 ;  /* 0x3e80000003030820 */ /* 0x004fc60000400000 */
[----:B0-----:R-:W2:Y:S02]  /*5f470*/  LDL R2, [R1+0x48c] ;  /* 0x00048c0001027983 */ /* 0x001ea40000100800 */
[----:B------:R0:W-:Y:S01]  /*5f480*/  STL [R1+0x18fc], R3 ;  /* 0x0018fc0301007387 */ /* 0x0001e20000100800 */
[----:B---3--:R-:W-:Y:S01]  /*5f490*/  FSETP.GT.AND P0, PT, |R14|, 8.50705917302346158658e+37, PT ;  /* 0x7e8000000e00780b */ /* 0x008fe20003f04200 */
[----:B0-----:R-:W3:Y:S01]  /*5f4a0*/  LDL R3, [R1+0x484] ;  /* 0x0004840001037983 */ /* 0x001ee20000100800 */
[----:B------:R-:W4:Y:S02]  /*5f4b0*/  LDL.LU R14, [R1+0x192c] ;  /* 0x00192c00010e7983 */ /* 0x000f240000300800 */
[----:B------:R0:W-:Y:S02]  /*5f4c0*/  STL [R1+0x1924], R12 ;  /* 0x0019240c01007387 */ /* 0x0001e40000100800 */
        /* <DEDUP_REMOVED lines=18> */
[----:B0-----:R-:W2:Y:S01]  /*5f5f0*/  LDL.LU R12, [R1+0x191c] ;  /* 0x00191c00010c7983 */ /* 0x001ea20000300800 */
[----:B------:R0:W-:Y:S03]  /*5f600*/  STL [R1+0x1918], R28 ;  /* 0x0019181c01007387 */ /* 0x0001e60000100800 */
[----:B0-----:R-:W2:Y:S01]  /*5f610*/  LDL R28, [R1+0x10ec] ;  /* 0x0010ec00011c7983 */ /* 0x001ea20000100800 */
[----:B------:R0:W-:Y:S03]  /*5f620*/  STL [R1+0x18d8], R5 ;  /* 0x0018d80501007387 */ /* 0x0001e60000100800 */
[----:B0-----:R-:W3:Y:S01]  /*5f630*/  LDL R5, [R1+0x1110] ;  /* 0x0011100001057983 */ /* 0x001ee20000100800 */
[----:B--2---:R-:W-:-:S05]  /*5f640*/  @!P6 FMUL R28, R28, 16777216 ;  /* 0x4b8000001c1ce820 */ /* 0x004fca0000400000 */
[----:B------:R0:W-:Y:S04]  /*5f650*/  @!P6 STL [R1+0x10ec], R28 ;  /* 0x0010ec1c0100e387 */ /* 0x0001e80000100800 */
[----:B0-----:R-:W2:Y:S01]  /*5f660*/  LDL.LU R28, [R1+0x1918] ;  /* 0x00191800011c7983 */ /* 0x001ea20000300800 */
[----:B---3--:R0:W-:Y:S03]  /*5f670*/  STL [R1+0x1914], R5 ;  /* 0x0019140501007387 */ /* 0x0081e60000100800 */
[----:B0-----:R-:W3:Y:S01]  /*5f680*/  LDL R5, [R1+0x1108] ;  /* 0x0011080001057983 */ /* 0x001ee20000100800 */
[----:B------:R0:W-:Y:S03]  /*5f690*/  STL [R1+0x1910], R2 ;  /* 0x0019100201007387 */ /* 0x0001e60000100800 */
[----:B0-----:R-:W2:Y:S01]  /*5f6a0*/  LDL R2, [R1+0x110c] ;  /* 0x00110c0001027983 */ /* 0x001ea20000100800 */
[----:B---3--:R-:W-:-:S05]  /*5f6b0*/  @!P6 FMUL R5, R5, 16777216 ;  /* 0x4b8000000505e820 */ /* 0x008fca0000400000 */
[----:B------:R0:W-:Y:S01]  /*5f6c0*/  @!P6 STL [R1+0x1108], R5 ;  /* 0x001108050100e387 */ /* 0x0001e20000100800 */
[----:B--2---:R-:W-:-:S03]  /*5f6d0*/  @!P6 FMUL R2, R2, 16777216 ;  /* 0x4b8000000202e820 */ /* 0x004fc60000400000 */
[----:B0-----:R-:W2:Y:S02]  /*5f6e0*/  LDL.LU R5, [R1+0x1914] ;  /* 0x0019140001057983 */ /* 0x001ea40000300800 */
[----:B------:R0:W-:Y:S02]  /*5f6f0*/  @!P6 STL [R1+0x110c], R2 ;  /* 0x00110c020100e387 */ /* 0x0001e40000100800 */
[----:B0-----:R-:W3:Y:S01]  /*5f700*/  LDL.LU R2, [R1+0x1910] ;  /* 0x0019100001027983 */ /* 0x001ee20000300800 */
[----:B------:R-:W-:Y:S03]  /*5f710*/  STL [R1+0x190c], R3 ;  /* 0x00190c0301007387 */ /* 0x000fe60000100800 */
[----:B---3--:R0:W-:Y:S04]  /*5f720*/  STL [R1+0x1908], R2 ;  /* 0x0019080201007387 */ /* 0x0081e80000100800 */
[----:B0-----:R-:W3:Y:S01]  /*5f730*/  LDL R2, [R1+0x44c] ;  /* 0x00044c0001027983 */ /* 0x001ee20000100800 */
[----:B--2---:R-:W-:-:S02]  /*5f740*/  MOV R3, R5 ;  /* 0x0000000500037202 */ /* 0x004fc40000000f00 */
[----:B------:R-:W2:Y:S03]  /*5f750*/  LDL R5, [R1+0x480] ;  /* 0x0004800001057983 */ /* 0x000ea60000100800 */
[----:B------:R-:W-:-:S05]  /*5f760*/  @!P6 FMUL R3, R3, 16777216 ;  /* 0x4b8000000303e820 */ /* 0x000fca0000400000 */
[----:B------:R0:W-:Y:S04]  /*5f770*/  @!P6 STL [R1+0x1110], R3 ;  /* 0x001110030100e387 */ /* 0x0001e80000100800 */
[----:B0-----:R-:W4:Y:S01]  /*5f780*/  LDL.LU R3, [R1+0x190c] ;  /* 0x00190c0001037983 */ /* 0x001f220000300800 */
[----:B---3--:R-:W-:-:S05]  /*5f790*/  @!P6 FMUL R2, R2, 16777216 ;  /* 0x4b8000000202e820 */ /* 0x008fca0000400000 */
[----:B------:R0:W-:Y:S04]  /*5f7a0*/  @!P6 STL [R1+0x44c], R2 ;  /* 0x00044c020100e387 */ /* 0x0001e80000100800 */
[----:B0-----:R-:W3:Y:S01]  /*5f7b0*/  LDL.LU R2, [R1+0x1908] ;  /* 0x0019080001027983 */ /* 0x001ee20000300800 */
[----:B--2---:R-:W-:Y:S02]  /*5f7c0*/  @!P6 FMUL R5, R5, 16777216 ;  /* 0x4b8000000505e820 */ /* 0x004fe40000400000 */
[----:B----4-:R0:W-:Y:S03]  /*5f7d0*/  STL [R1+0x1904], R14 ;  /* 0x0019040e01007387 */ /* 0x0101e60000100800 */
[----:B------:R2:W-:Y:S01]  /*5f7e0*/  @!P6 STL [R1+0x480], R5 ;  /* 0x000480050100e387 */ /* 0x0005e20000100800 */
[----:B------:R3:W-:Y:S01]  /*5f7f0*/  STL [R1+0x1900], R4 ;  /* 0x0019000401007387 */ /* 0x0007e20000100800 */
[----:B0-----:R-:W-:-:S02]  /*5f800*/  MOV R14, R3 ;  /* 0x00000003000e7202 */ /* 0x001fc40000000f00 */
[----:B------:R-:W4:Y:S04]  /*5f810*/  LDL R3, [R1+0x434] ;  /* 0x0004340001037983 */ /* 0x000f280000100800 */
[----:B--2---:R-:W2:Y:S01]  /*5f820*/  LDL R5, [R1+0x464] ;  /* 0x0004640001057983 */ /* 0x004ea20000100800 */
[----:B---3--:R-:W-:-:S03]  /*5f830*/  MOV R4, R2 ;  /* 0x0000000200047202 */ /* 0x008fc60000000f00 */
[----:B------:R-:W3:Y:S01]  /*5f840*/  LDL R2, [R1+0x468] ;  /* 0x0004680001027983 */ /* 0x000ee20000100800 */
[----:B------:R-:W-:Y:S02]  /*5f850*/  @!P6 FMUL R14, R14, 16777216 ;  /* 0x4b8000000e0ee820 */ /* 0x000fe40000400000 */
[----:B------:R-:W-:-:S03]  /*5f860*/  @!P6 FMUL R4, R4, 16777216 ;  /* 0x4b8000000404e820 */ /* 0x000fc60000400000 */
[----:B------:R0:W-:Y:S01]  /*5f870*/  @!P6 STL [R1+0x484], R14 ;  /* 0x0004840e0100e387 */ /* 0x0001e20000100800 */
[----:B----4-:R-:W-:-:S03]  /*5f880*/  @!P6 FMUL R3, R3, 16777216 ;  /* 0x4b8000000303e820 */ /* 0x010fc60000400000 */
[----:B0-----:R-:W4:Y:S01]  /*5f890*/  LDL.LU R14, [R1+0x1904] ;  /* 0x00190400010e7983 */ /* 0x001f220000300800 */
[----:B------:R0:W-:Y:S03]  /*5f8a0*/  @!P6 STL [R1+0x48c], R4 ;  /* 0x00048c040100e387 */ /* 0x0001e60000100800 */
[----:B0-----:R-:W4:Y:S01]  /*5f8b0*/  LDL.LU R4, [R1+0x1900] ;  /* 0x0019000001047983 */ /* 0x001f220000300800 */
[----:B------:R0:W-:Y:S03]  /*5f8c0*/  @!P6 STL [R1+0x434], R3 ;  /* 0x000434030100e387 */ /* 0x0001e60000100800 */
[----:B0-----:R-:W4:Y:S01]  /*5f8d0*/  LDL.LU R3, [R1+0x18fc] ;  /* 0x0018fc0001037983 */ /* 0x001f220000300800 */
[----:B---3--:R-:W-:-:S05]  /*5f8e0*/  @!P6 FMUL R2, R2, 16777216 ;  /* 0x4b8000000202e820 */ /* 0x008fca0000400000 */
[----:B------:R0:W-:Y:S04]  /*5f8f0*/  @!P6 STL [R1+0x468], R2 ;  /* 0x000468020100e387 */ /* 0x0001e80000100800 */
[----:B0-----:R-:W3:Y:S01]  /*5f900*/  LDL.LU R2, [R1+0x18f8] ;  /* 0x0018f80001027983 */ /* 0x001ee20000300800 */
[----:B--2---:R-:W-:-:S05]  /*5f910*/  @!P6 FMUL R5, R5, 16777216 ;  /* 0x4b8000000505e820 */ /* 0x004fca0000400000 */
[----:B------:R-:W-:Y:S01]  /*5f920*/  @!P6 STL [R1+0x464], R5 ;  /* 0x000464050100e387 */ /* 0x000fe20000100800 */
[----:B----4-:R-:W-:Y:S02]  /*5f930*/  @!P6 FMUL R3, R3, 16777216 ;  /* 0x4b8000000303e820 */ /* 0x010fe40000400000 */
[----:B---3--:R-:W-:-:S05]  /*5f940*/  @!P6 FMUL R2, R2, 16777216 ;  /* 0x4b8000000202e820 */ /* 0x008fca0000400000 */
[----:B------:R-:W-:Y:S01]  /*5f950*/  STL [R1+0x8c], R2 ;  /* 0x00008c0201007387 */ /* 0x000fe20000100800 */
[----:B------:R0:W-:Y:S02]  /*5f960*/  STL [R1+0x18f0], R4 ;  /* 0x0018f00401007387 */ /* 0x0001e40000100800 */
[----:B------:R2:W-:Y:S01]  /*5f970*/  STL [R1+0x47c], R3 ;  /* 0x00047c0301007387 */ /* 0x0005e20000100800 */
[----:B0-----:R-:W3:Y:S04]  /*5f980*/  LDL R4, [R1+0x1114] ;  /* 0x0011140001047983 */ /* 0x001ee80000100800 */
[----:B---3--:R0:W-:Y:S01]  /*5f990*/  STL [R1+0x18f4], R4 ;  /* 0x0018f40401007387 */ /* 0x0081e20000100800 */
[----:B------:R-:W3:Y:S02]  /*5f9a0*/  LDL R5, [R1+0x1120] ;  /* 0x0011200001057983 */ /* 0x000ee40000100800 */
[----:B------:R-:W4:Y:S02]  /*5f9b0*/  LDL R2, [R1+0x1124] ;  /* 0x0011240001027983 */ /* 0x000f240000100800 */
[----:B--2---:R-:W2:Y:S01]  /*5f9c0*/  LDL R3, [R1+0x1128] ;  /* 0x0011280001037983 */ /* 0x004ea20000100800 */
[----:B0-----:R-:W2:Y:S02]  /*5f9d0*/  LDL R4, [R1+0x84] ;  /* 0x0000840001047983 */ /* 0x001ea40000100800 */
[----:B--2---:R-:W-:-:S02]  /*5f9e0*/  FSETP.GEU.AND P6, PT, |R4|, 1.175494350822287508e-38, PT ;  /* 0x008000000400780b */ /* 0x004fc40003fce200 */
[----:B------:R-:W2:Y:S01]  /*5f9f0*/  LDL.LU R4, [R1+0x18f4] ;  /* 0x0018f40001047983 */ /* 0x000ea20000300800 */
[----:B---3--:R-:W-:Y:S02]  /*5fa00*/  @P0 FMUL R5, R5, 0.25 ;  /* 0x3e80000005050820 */ /* 0x008fe40000400000 */
[----:B----4-:R-:W-:Y:S02]  /*5fa10*/  @P0 FMUL R2, R2, 0.25 ;  /* 0x3e80000002020820 */ /* 0x010fe40000400000 */
[----:B------:R-:W-:Y:S02]  /*5fa20*/  @P0 FMUL R3, R3, 0.25 ;  /* 0x3e80000003030820 */ /* 0x000fe40000400000 */
[----:B--2---:R-:W-:-:S05]  /*5fa30*/  @P0 FMUL R4, R4, 0.25 ;  /* 0x3e80000004040820 */ /* 0x004fca0000400000 */
[----:B------:R0:W-:Y:S04]  /*5fa40*/  @P0 STL [R1+0x1114], R4 ;  /* 0x0011140401000387 */ /* 0x0001e80000100800 */
[----:B0-----:R-:W2:Y:S01]  /*5fa50*/  LDL.LU R4, [R1+0x18f0] ;  /* 0x0018f00001047983 */ /* 0x001ea20000300800 */
[----:B------:R-:W-:Y:S02]  /*5fa60*/  @P0 STL [R1+0x1120], R5 ;  /* 0x0011200501000387 */ /* 0x000fe40000100800 */
[----:B------:R0:W-:Y:S02]  /*5fa70*/  STL [R1+0x18ec], R23 ;  /* 0x0018ec1701007387 */ /* 0x0001e40000100800 */
[----:B------:R3:W-:Y:S01]  /*5fa80*/  @P0 STL [R1+0x1124], R2 ;  /* 0x0011240201000387 */ /* 0x0007e20000100800 */
[----:B0-----:R-:W4:Y:S01]  /*5fa90*/  LDL R23, [R1+0x112c] ;  /* 0x00112c0001177983 */ /* 0x001f220000100800 */
[----:B------:R0:W-:Y:S02]  /*5faa0*/  @P0 STL [R1+0x1128], R3 ;  /* 0x0011280301000387 */ /* 0x0001e40000100800 */
[----:B---3--:R-:W3:Y:S02]  /*5fab0*/  LDL R2, [R1+0x1134] ;  /* 0x0011340001027983 */ /* 0x008ee40000100800 */
[----:B---3--:R3:W-:Y:S01]  /*5fac0*/  STL [R1+0x18e8], R2 ;  /* 0x0018e80201007387 */ /* 0x0087e20000100800 */
[----:B----4-:R-:W-:-:S02]  /*5fad0*/  @P0 FMUL R23, R23, 0.25 ;  /* 0x3e80000017170820 */ /* 0x010fc40000400000 */
[----:B0-----:R-:W4:Y:S02]  /*5fae0*/  LDL R3, [R1+0x1138] ;  /* 0x0011380001037983 */ /* 0x001f240000100800 */
[----:B------:R-:W2:Y:S01]  /*5faf0*/  LDL R5, [R1+0x3bc] ;  /* 0x0003bc0001057983 */ /* 0x000ea20000100800 */
[----:B---3--:R-:W3:Y:S01]  /*5fb00*/  LDL R2, [R1+0x1130] ;  /* 0x0011300001027983 */ /* 0x008ee20000100800 */
[----:B------:R0:W-:Y:S03]  /*5fb10*/  @P0 STL [R1+0x112c], R23 ;  /* 0x00112c1701000387 */ /* 0x0001e60000100800 */
[----:B0-----:R-:W2:Y:S01]  /*5fb20*/  LDL.LU R23, [R1+0x18ec] ;  /* 0x0018ec0001177983 */ /* 0x001ea20000300800 */
[----:B---3--:R-:W-:-:S05]  /*5fb30*/  @P0 FMUL R2, R2, 0.25 ;  /* 0x3e80000002020820 */ /* 0x008fca0000400000 */
[----:B------:R0:W-:Y:S04]  /*5fb40*/  @P0 STL [R1+0x1130], R2 ;  /* 0x0011300201000387 */ /* 0x0001e80000100800 */
[----:B0-----:R-:W3:Y:S01]  /*5fb50*/  LDL.LU R2, [R1+0x18e8] ;  /* 0x0018e80001027983 */ /* 0x001ee20000300800 */
[----:B----4-:R-:W-:Y:S02]  /*5fb60*/  @P0 FMUL R3, R3, 0.25 ;  /* 0x3e80000003030820 */ /* 0x010fe40000400000 */
[----:B---3--:R-:W-:-:S05]  /*5fb70*/  @P0 FMUL R2, R2, 0.25 ;  /* 0x3e80000002020820 */ /* 0x008fca0000400000 */
[----:B------:R0:W-:Y:S04]  /*5fb80*/  @P0 STL [R1+0x1134], R2 ;  /* 0x0011340201000387 */ /* 0x0001e80000100800 */
[----:B0-----:R-:W3:Y:S01]  /*5fb90*/  LDL.LU R2, [R1+0x18e4] ;  /* 0x0018e40001027983 */ /* 0x001ee20000300800 */
[----:B------:R0:W-:Y:S03]  /*5fba0*/  @P0 STL [R1+0x1138], R3 ;  /* 0x0011380301000387 */ /* 0x0001e60000100800 */
[----:B0-----:R-:W4:Y:S01]  /*5fbb0*/  LDL.LU R3, [R1+0x18e0] ;  /* 0x0018e00001037983 */ /* 0x001f220000300800 */
[----:B--2---:R-:W-:-:S05]  /*5fbc0*/  @P0 FMUL R5, R5, 0.25 ;  /* 0x3e80000005050820 */ /* 0x004fca0000400000 */
[----:B------:R0:W-:Y:S04]  /*5fbd0*/  @P0 STL [R1+0x3bc], R5 ;  /* 0x0003bc0501000387 */ /* 0x0001e80000100800 */
[----:B0-----:R-:W2:Y:S01]  /*5fbe0*/  LDL R5, [R1+0x3fc] ;  /* 0x0003fc0001057983 */ /* 0x001ea20000100800 */
[----:B----4-:R-:W-:-:S05]  /*5fbf0*/  @P0 FMUL R3, R3, 0.25 ;  /* 0x3e80000003030820 */ /* 0x010fca0000400000 */
[----:B------:R0:W-:Y:S04]  /*5fc00*/  STL [R1+0x18dc], R3 ;  /* 0x0018dc0301007387 */ /* 0x0001e80000100800 */
[----:B0-----:R-:W4:Y:S02]  /*5fc10*/  LDL R3, [R1+0x404] ;  /* 0x0004040001037983 */ /* 0x001f240000100800 */
[----:B----4-:R-:W-:-:S05]  /*5fc20*/  @P0 FMUL R3, R3, 0.25 ;  /* 0x3e80000003030820 */ /* 0x010fca0000400000 */
[----:B------:R0:W-:Y:S04]  /*5fc30*/  @P0 STL [R1+0x404], R3 ;  /* 0x0004040301000387 */ /* 0x0001e80000100800 */
[----:B0-----:R-:W4:Y:S01]  /*5fc40*/  LDL R3, [R1+0x410] ;  /* 0x0004100001037983 */ /* 0x001f220000100800 */
[----:B--2---:R-:W-:Y:S02]  /*5fc50*/  @P0 FMUL R5, R5, 0.25 ;  /* 0x3e80000005050820 */ /* 0x004fe40000400000 */
[----:B---3--:R-:W-:-:S03]  /*5fc60*/  @P0 FMUL R2, R2, 0.25 ;  /* 0x3e80000002020820 */ /* 0x008fc60000400000 */
[----:B------:R0:W-:Y:S04]  /*5fc70*/  @P0 STL [R1+0x3fc], R5 ;  /* 0x0003fc0501000387 */ /* 0x0001e80000100800 */
[----:B0-----:R-:W2:Y:S01]  /*5fc80*/  LDL R5, [R1+0x3b0] ;  /* 0x0003b00001057983 */ /* 0x001ea20000100800 */
[----:B------:R-:W-:Y:S02]  /*5fc90*/  @P0 STL [R1+0x3f0], R2 ;  /* 0x0003f00201000387 */ /* 0x000fe40000100800 */
[----:B------:R0:W-:Y:S02]  /*5fca0*/  STL [R1+0x18b4], R2 ;  /* 0x0018b40201007387 */ /* 0x0001e40000100800 */
[----:B0-----:R-:W3:Y:S01]  /*5fcb0*/  LDL R2, [R1+0x90] ;  /* 0x0000900001027983 */ /* 0x001ee20000100800 */
[----:B----4-:R-:W-:-:S05]  /*5fcc0*/  @P0 FMUL R3, R3, 0.25 ;  /* 0x3e80000003030820 */ /* 0x010fca0000400000 */
[----:B------:R0:W-:Y:S04]  /*5fcd0*/  @P0 STL [R1+0x410], R3 ;  /* 0x0004100301000387 */ /* 0x0001e80000100800 */
[----:B0-----:R-:W4:Y:S01]  /*5fce0*/  LDL.LU R3, [R1+0x18dc] ;  /* 0x0018dc0001037983 */ /* 0x001f220000300800 */
[----:B--2---:R-:W-:-:S03]  /*5fcf0*/  @P0 FMUL R5, R5, 0.25 ;  /* 0x3e80000005050820 */ /* 0x004fc60000400000 */
[----:B----4-:R-:W-:Y:S01]  /*5fd00*/  @P0 STL [R1+0x3ec], R3 ;  /* 0x0003ec0301000387 */ /* 0x010fe20000100800 */
[----:B------:R0:W-:Y:S03]  /*5fd10*/  STL [R1+0x18b8], R3 ;  /* 0x0018b80301007387 */ /* 0x0001e60000100800 */
[----:B0-----:R-:W2:Y:S01]  /*5fd20*/  LDL R3, [R1+0x1128] ;  /* 0x0011280001037983 */ /* 0x001ea20000100800 */
[----:B------:R0:W-:Y:S03]  /*5fd30*/  @P0 STL [R1+0x3b0], R5 ;  /* 0x0003b00501000387 */ /* 0x0001e60000100800 */
[----:B0-----:R-:W4:Y:S01]  /*5fd40*/  LDL.LU R5, [R1+0x18d8] ;  /* 0x0018d80001057983 */ /* 0x001f220000300800 */
[----:B------:R0:W-:Y:S03]  /*5fd50*/  STL [R1+0x18d4], R4 ;  /* 0x0018d40401007387 */ /* 0x0001e60000100800 */
[----:B0-----:R-:W2:Y:S01]  /*5fd60*/  LDL R4, [R1+0x84] ;  /* 0x0000840001047983 */ /* 0x001ea20000100800 */
[----:B----4-:R-:W-:-:S05]  /*5fd70*/  @P0 FMUL R5, R5, 0.25 ;  /* 0x3e80000005050820 */ /* 0x010fca0000400000 */
[----:B------:R-:W-:Y:S01]  /*5fd80*/  @P0 STL [R1+0x3d8], R5 ;  /* 0x0003d80501000387 */ /* 0x000fe20000100800 */
[----:B------:R0:W-:Y:S03]  /*5fd90*/  STL [R1+0x18bc], R5 ;  /* 0x0018bc0501007387 */ /* 0x0001e60000100800 */
[----:B0-----:R-:W4:Y:S01]  /*5fda0*/  LDL R5, [R1+0x112c] ;  /* 0x00112c0001057983 */ /* 0x001f220000100800 */
[----:B---3--:R-:W-:-:S05]  /*5fdb0*/  @P0 FMUL R2, R2, 0.25 ;  /* 0x3e80000002020820 */ /* 0x008fca0000400000 */
[----:B------:R-:W-:Y:S01]  /*5fdc0*/  @P0 STL [R1+0x90], R2 ;  /* 0x0000900201000387 */ /* 0x000fe20000100800 */
[----:B------:R0:W-:Y:S01]  /*5fdd0*/  STL [R1+0x18c0], R2 ;  /* 0x0018c00201007387 */ /* 0x0001e20000100800 */
[----:B--2---:R-:W-:Y:S02]  /*5fde0*/  FSETP.GT.AND P0, PT, |R4|, 8.50705917302346158658e+37, PT ;  /* 0x7e8000000400780b */ /* 0x004fe40003f04200 */
[----:B0-----:R-:W2:Y:S01]  /*5fdf0*/  LDL R2, [R1+0x1114] ;  /* 0x0011140001027983 */ /* 0x001ea20000100800 */
[----:B------:R-:W3:Y:S03]  /*5fe00*/  LDL.LU R4, [R1+0x18d4] ;  /* 0x0018d40001047983 */ /* 0x000ee60000300800 */
[----:B----4-:R-:W-:Y:S01]  /*5fe10*/  STL [R1+0x18d0], R5 ;  /* 0x0018d00501007387 */ /* 0x010fe20000100800 */
[----:B------:R0:W-:Y:S03]  /*5fe20*/  STL [R1+0x18cc], R3 ;  /* 0x0018cc0301007387 */ /* 0x0001e60000100800 */
[----:B0-----:R-:W4:Y:S01]  /*5fe30*/  LDL R3, [R1+0x1120] ;  /* 0x0011200001037983 */ /* 0x001f220000100800 */
[----:B--2---:R-:W-:-:S03]  /*5fe40*/  IMAD.MOV.U32 R5, RZ, RZ, R2 ;  /* 0x000000ffff057224 */ /* 0x004fc600078e0002 */
[----:B------:R-:W2:Y:S01]  /*5fe50*/  LDL R2, [R1+0x1124] ;  /* 0x0011240001027983 */ /* 0x000ea20000100800 */
[----:B------:R-:W-:-:S05]  /*5fe60*/  @!P1 FMUL R5, R5, 16777216 ;  /* 0x4b80000005059820 */ /* 0x000fca0000400000 */
[----:B------:R0:W-:Y:S04]  /*5fe70*/  @!P1 STL [R1+0x1114], R5 ;  /* 0x0011140501009387 */ /* 0x0001e80000100800 */
[----:B0-----:R-:W3:Y:S01]  /*5fe80*/  LDL.LU R5, [R1+0x18d0] ;  /* 0x0018d00001057983 */ /* 0x001ee20000300800 */
[----:B----4-:R-:W-:-:S05]  /*5fe90*/  @!P1 FMUL R3, R3, 16777216 ;  /* 0x4b80000003039820 */ /* 0x010fca0000400000 */
[----:B------:R0:W-:Y:S04]  /*5fea0*/  @!P1 STL [R1+0x1120], R3 ;  /* 0x0011200301009387 */ /* 0x0001e80000100800 */
[----:B0-----:R-:W4:Y:S01]  /*5feb0*/  LDL.LU R3, [R1+0x18cc] ;  /* 0x0018cc0001037983 */ /* 0x001f220000300800 */
[----:B--2---:R-:W-:-:S05]  /*5fec0*/  @!P1 FMUL R2, R2, 16777216 ;  /* 0x4b80000002029820 */ /* 0x004fca0000400000 */
[----:B------:R-:W-:Y:S01]  /*5fed0*/  @!P1 STL [R1+0x1124], R2 ;  /* 0x0011240201009387 */ /* 0x000fe20000100800 */
[----:B------:R3:W-:Y:S02]  /*5fee0*/  STL [R1+0x18c4], R7 ;  /* 0x0018c40701007387 */ /* 0x0007e40000100800 */
[----:B---3--:R-:W-:-:S05]  /*5fef0*/  MOV R7, R5 ;  /* 0x0000000500077202 */ /* 0x008fca0000000f00 */
[----:B------:R4:W-:Y:S01]  /*5ff00*/  STL [R1+0x18c8], R7 ;  /* 0x0018c80701007387 */ /* 0x0009e20000100800 */
[----:B------:R-:W2:Y:S02]  /*5ff10*/  LDL R2, [R1+0x1130] ;  /* 0x0011300001027983 */ /* 0x000ea40000100800 */
[----:B------:R-:W3:Y:S01]  /*5ff20*/  LDL R5, [R1+0x1134] ;  /* 0x0011340001057983 */ /* 0x000ee20000100800 */
[----:B----4-:R-:W-:Y:S02]  /*5ff30*/  MOV R7, R3 ;  /* 0x0000000300077202 */ /* 0x010fe40000000f00 */
[----:B------:R-:W4:Y:S03]  /*5ff40*/  LDL R3, [R1+0x1138] ;  /* 0x0011380001037983 */ /* 0x000f260000100800 */
[----:B------:R-:W-:-:S05]  /*5ff50*/  @!P1 FMUL R7, R7, 16777216 ;  /* 0x4b80000007079820 */ /* 0x000fca0000400000 */
[----:B------:R0:W-:Y:S04]  /*5ff60*/  @!P1 STL [R1+0x1128], R7 ;  /* 0x0011280701009387 */ /* 0x0001e80000100800 */
[----:B0-----:R-:W3:Y:S01]  /*5ff70*/  LDL.LU R7, [R1+0x18c8] ;  /* 0x0018c80001077983 */ /* 0x001ee20000300800 */
[----:B--2---:R-:W-:Y:S02]  /*5ff80*/  @!P1 FMUL R2, R2, 16777216 ;  /* 0x4b80000002029820 */ /* 0x004fe40000400000 */
[----:B---3--:R-:W-:-:S05]  /*5ff90*/  @!P1 FMUL R7, R7, 16777216 ;  /* 0x4b80000007079820 */ /* 0x008fca0000400000 */
[----:B------:R0:W-:Y:S04]  /*5ffa0*/  @!P1 STL [R1+0x112c], R7 ;  /* 0x00112c0701009387 */ /* 0x0001e80000100800 */
[----:B0-----:R-:W2:Y:S01]  /*5ffb0*/  LDL.LU R7, [R1+0x18c4] ;  /* 0x0018c40001077983 */ /* 0x001ea20000300800 */
[----:B------:R0:W-:Y:S03]  /*5ffc0*/  @!P1 STL [R1+0x1130], R2 ;  /* 0x0011300201009387 */ /* 0x0001e60000100800 */
[----:B0-----:R-:W3:Y:S01]  /*5ffd0*/  LDL.LU R2, [R1+0x18c0] ;  /* 0x0018c00001027983 */ /* 0x001ee20000300800 */
[----:B------:R-:W-:Y:S02]  /*5ffe0*/  @!P1 FMUL R5, R5, 16777216 ;  /* 0x4b80000005059820 */ /* 0x000fe40000400000 */
[----:B----4-:R-:W-:-:S03]  /*5fff0*/  @!P1 FMUL R3, R3, 16777216 ;  /* 0x4b80000003039820 */ /* 0x010fc60000400000 */
[----:B------:R0:W-:Y:S04]  /*60000*/  @!P1 STL [R1+0x1134], R5 ;  /* 0x0011340501009387 */ /* 0x0001e80000100800 */
[----:B0-----:R-:W4:Y:S01]  /*60010*/  LDL.LU R5, [R1+0x18bc] ;  /* 0x0018bc0001057983 */ /* 0x001f220000300800 */
[----:B------:R0:W-:Y:S03]  /*60020*/  @!P1 STL [R1+0x1138], R3 ;  /* 0x0011380301009387 */ /* 0x0001e60000100800 */
[----:B0-----:R-:W4:Y:S01]  /*60030*/  LDL.LU R3, [R1+0x18b8] ;  /* 0x0018b80001037983 */ /* 0x001f220000300800 */
[----:B------:R3:W-:Y:S02]  /*60040*/  STL [R1+0x1894], R14 ;  /* 0x0018940e01007387 */ /* 0x0007e40000100800 */
[----:B---3--:R-:W-:-:S02]  /*60050*/  MOV R14, R2 ;  /* 0x00000002000e7202 */ /* 0x008fc40000000f00 */
[----:B------:R-:W3:Y:S01]  /*60060*/  LDL.LU R2, [R1+0x18b4] ;  /* 0x0018b40001027983 */ /* 0x000ee20000300800 */
[----:B--2---:R0:W-:Y:S03]  /*60070*/  STL [R1+0x1898], R7 ;  /* 0x0018980701007387 */ /* 0x0041e60000100800 */
[----:B0-----:R-:W2:Y:S02]  /*60080*/  LDL R7, [R1+0x3bc] ;  /* 0x0003bc0001077983 */ /* 0x001ea40000100800 */
[----:B--2---:R-:W-:-:S05]  /*60090*/  @!P1 FMUL R7, R7, 16777216 ;  /* 0x4b80000007079820 */ /* 0x004fca0000400000 */
[----:B------:R0:W-:Y:S02]  /*600a0*/  @!P1 STL [R1+0x3bc], R7 ;  /* 0x0003bc0701009387 */ /* 0x0001e40000100800 */
[----:B0-----:R-:W-:Y:S01]  /*600b0*/  MOV R7, R14 ;  /* 0x0000000e00077202 */ /* 0x001fe20000000f00 */
[----:B----4-:R-:W-:-:S04]  /*600c0*/  MOV R14, R5 ;  /* 0x00000005000e7202 */ /* 0x010fc80000000f00 */
[----:B------:R0:W-:Y:S01]  /*600d0*/  STL [R1+0x18ac], R7 ;  /* 0x0018ac0701007387 */ /* 0x0001e20000100800 */
[----:B------:R3:W-:Y:S01]  /*600e0*/  STL [R1+0x18b0], R28 ;  /* 0x0018b01c01007387 */ /* 0x0007e20000100800 */
[----:B------:R-:W-:Y:S01]  /*600f0*/  MOV R5, R6 ;  /* 0x0000000600057202 */ /* 0x000fe20000000f00 */
[----:B------:R-:W-:Y:S02]  /*60100*/  MOV R6, R10 ;  /* 0x0000000a00067202 */ /* 0x000fe40000000f00 */
[----:B------:R-:W2:Y:S01]  /*60110*/  LDL R10, [R1+0x910] ;  /* 0x00091000010a7983 */ /* 0x000ea20000100800 */
[----:B0-----:R-:W-:Y:S01]  /*60120*/  MOV R7, R3 ;  /* 0x0000000300077202 */ /* 0x001fe20000000f00 */
[----:B------:R-:W-:Y:S01]  /*60130*/  IMAD.MOV.U32 R3, RZ, RZ, R21 ;  /* 0x000000ffff037224 */ /* 0x000fe200078e0015 */
[----:B------:R-:W-:Y:S01]  /*60140*/  MOV R21, R20 ;  /* 0x0000001400157202 */ /* 0x000fe20000000f00 */
[----:B------:R-:W-:Y:S02]  /*60150*/  MOV R20, R19 ;  /* 0x0000001300147202 */ /* 0x000fe40000000f00 */
[----:B---3--:R-:W-:Y:S01]  /*60160*/  IMAD.MOV.U32 R28, RZ, RZ, R2 ;  /* 0x000000ffff1c7224 */ /* 0x008fe200078e0002 */
[----:B------:R-:W-:-:S02]  /*60170*/  MOV R19, R8 ;  /* 0x0000000800137202 */ /* 0x000fc40000000f00 */
[----:B------:R-:W-:Y:S01]  /*60180*/  MOV R2, R0 ;  /* 0x0000000000027202 */ /* 0x000fe20000000f00 */
[----:B------:R-:W3:Y:S01]  /*60190*/  LDL R8, [R1+0x314] ;  /* 0x0003140001087983 */ /* 0x000ee20000100800 */
[----:B------:R-:W4:Y:S03]  /*601a0*/  LDL.LU R0, [R1+0x454] ;  /* 0x0004540001007983 */ /* 0x000f260000300800 */
[----:B----4-:R0:W-:Y:S04]  /*601b0*/  STL [R1+0x1884], R0 ;  /* 0x0018840001007387 */ /* 0x0101e80000100800 */
[----:B0-----:R-:W4:Y:S01]  /*601c0*/  LDL R0, [R1+0x1198] ;  /* 0x0011980001007983 */ /* 0x001f220000100800 */
[----:B------:R-:W-:-:S03]  /*601d0*/  @!P1 FMUL R28, R28, 16777216 ;  /* 0x4b8000001c1c9820 */ /* 0x000fc60000400000 */
[----:B----4-:R0:W-:Y:S04]  /*601e0*/  STL [R1+0x18a0], R0 ;  /* 0x0018a00001007387 */ /* 0x0101e80000100800 */
[----:B0-----:R-:W4:Y:S01]  /*601f0*/  LDL R0, [R1+0x404] ;  /* 0x0004040001007983 */ /* 0x001f220000100800 */
[----:B------:R-:W-:Y:S02]  /*60200*/  @!P1 FMUL R7, R7, 16777216 ;  /* 0x4b80000007079820 */ /* 0x000fe40000400000 */
[----:B------:R0:W-:Y:S02]  /*60210*/  @!P1 STL [R1+0x3f0], R28 ;  /* 0x0003f01c01009387 */ /* 0x0001e40000100800 */
[----:B0-----:R-:W2:Y:S01]  /*60220*/  LDL.LU R28, [R1+0x18b0] ;  /* 0x0018b000011c7983 */ /* 0x001ea20000300800 */
[----:B------:R0:W-:Y:S03]  /*60230*/  @!P1 STL [R1+0x3ec], R7 ;  /* 0x0003ec0701009387 */ /* 0x0001e60000100800 */
[----:B0-----:R-:W2:Y:S01]  /*60240*/  LDL.LU R7, [R1+0x18ac] ;  /* 0x0018ac0001077983 */ /* 0x001ea20000300800 */
[----:B----4-:R-:W-:-:S05]  /*60250*/  @!P1 FMUL R0, R0, 16777216 ;  /* 0x4b80000000009820 */ /* 0x010fca0000400000 */
[----:B------:R0:W-:Y:S04]  /*60260*/  @!P1 STL [R1+0x404], R0 ;  /* 0x0004040001009387 */ /* 0x0001e80000100800 */
[----:B0-----:R-:W4:Y:S04]  /*60270*/  LDL R0, [R1+0x3b0] ;  /* 0x0003b00001007983 */ /* 0x001f280000100800 */
[----:B----4-:R0:W-:Y:S04]  /*60280*/  STL [R1+0x18a4], R0 ;  /* 0x0018a40001007387 */ /* 0x0101e80000100800 */
[----:B0-----:R-:W4:Y:S04]  /*60290*/  LDL R0, [R1+0x410] ;  /* 0x0004100001007983 */ /* 0x001f280000100800 */
[----:B----4-:R0:W-:Y:S04]  /*602a0*/  STL [R1+0x18a8], R0 ;  /* 0x0018a80001007387 */ /* 0x0101e80000100800 */
[----:B0-----:R-:W4:Y:S02]  /*602b0*/  LDL R0, [R1+0x3fc] ;  /* 0x0003fc0001007983 */ /* 0x001f240000100800 */
[----:B----4-:R-:W-:-:S05]  /*602c0*/  @!P1 FMUL R0, R0, 16777216 ;  /* 0x4b80000000009820 */ /* 0x010fca0000400000 */
[----:B------:R0:W-:Y:S04]  /*602d0*/  @!P1 STL [R1+0x3fc], R0 ;  /* 0x0003fc0001009387 */ /* 0x0001e80000100800 */
[----:B0-----:R-:W4:Y:S02]  /*602e0*/  LDL.LU R0, [R1+0x18a8] ;  /* 0x0018a80001007983 */ /* 0x001f240000300800 */
[----:B----4-:R-:W-:-:S05]  /*602f0*/  @!P1 FMUL R0, R0, 16777216 ;  /* 0x4b80000000009820 */ /* 0x010fca0000400000 */
[----:B------:R0:W-:Y:S04]  /*60300*/  @!P1 STL [R1+0x410], R0 ;  /* 0x0004100001009387 */ /* 0x0001e80000100800 */
[----:B0-----:R-:W4:Y:S01]  /*60310*/  LDL.LU R0, [R1+0x18a4] ;  /* 0x0018a40001007983 */ /* 0x001f220000300800 */
[----:B--2---:R-:W-:Y:S02]  /*60320*/  @!P1 FMUL R7, R7, 16777216 ;  /* 0x4b80000007079820 */ /* 0x004fe40000400000 */
[----:B----4-:R-:W-:-:S05]  /*60330*/  @!P1 FMUL R0, R0, 16777216 ;  /* 0x4b80000000009820 */ /* 0x010fca0000400000 */
[----:B------:R0:W-:Y:S04]  /*60340*/  @!P1 STL [R1+0x3b0], R0 ;  /* 0x0003b00001009387 */ /* 0x0001e80000100800 */
[----:B0-----:R-:W2:Y:S01]  /*60350*/  LDL.LU R0, [R1+0x18a0] ;  /* 0x0018a00001007983 */ /* 0x001ea20000300800 */
[----:B------:R0:W-:Y:S02]  /*60360*/  STL [R1+0x1854], R2 ;  /* 0x0018540201007387 */ /* 0x0001e40000100800 */
[----:B------:R-:W-:Y:S01]  /*60370*/  @!P1 STL [R1+0x90], R7 ;  /* 0x0000900701009387 */ /* 0x000fe20000100800 */
[----:B0-----:R-:W4:Y:S01]  /*60380*/  LDL.LU R2, [R1+0x488] ;  /* 0x0004880001027983 */ /* 0x001f220000300800 */
[----:B------:R-:W-:-:S05]  /*60390*/  @!P1 FMUL R14, R14, 16777216 ;  /* 0x4b8000000e0e9820 */ /* 0x000fca0000400000 */
[----:B------:R0:W-:Y:S04]  /*603a0*/  @!P1 STL [R1+0x3d8], R14 ;  /* 0x0003d80e01009387 */ /* 0x0001e80000100800 */
[----:B----4-:R4:W-:Y:S01]  /*603b0*/  STL [R1+0x188c], R2 ;  /* 0x00188c0201007387 */ /* 0x0109e20000100800 */
[----:B0-----:R-:W2:Y:S02]  /*603c0*/  LDL R14, [R1+0x88] ;  /* 0x00008800010e7983 */ /* 0x001ea40000100800 */
[----:B------:R-:W2:Y:S01]  /*603d0*/  LDL R7, [R1+0x1190] ;  /* 0x0011900001077983 */ /* 0x000ea20000100800 */
[----:B----4-:R-:W4:Y:S01]  /*603e0*/  LDL R2, [R1+0x117c] ;  /* 0x00117c0001027983 */ /* 0x010f220000100800 */
[----:B------:R0:W-:Y:S03]  /*603f0*/  STL [R1+0x1844], R29 ;  /* 0x0018441d01007387 */ /* 0x0001e60000100800 */
[----:B0-----:R-:W2:Y:S04]  /*60400*/  LDL.LU R29, [R1+0x84] ;  /* 0x00008400011d7983 */ /* 0x001ea80000300800 */
[----:B--2---:R0:W-:Y:S04]  /*60410*/  STL [R1+0x1888], R29 ;  /* 0x0018881d01007387 */ /* 0x0041e80000100800 */
[----:B0-----:R-:W2:Y:S01]  /*60420*/  LDL R29, [R1+0x1194] ;  /* 0x00119400011d7983 */ /* 0x001ea20000100800 */
[----:B------:R0:W-:Y:S03]  /*60430*/  STL [R1+0x1848], R5 ;  /* 0x0018480501007387 */ /* 0x0001e60000100800 */
[----:B0-----:R-:W2:Y:S01]  /*60440*/  LDL.LU R5, [R1+0x43c] ;  /* 0x00043c0001057983 */ /* 0x001ea20000300800 */
[----:B----4-:R-:W-:Y:S01]  /*60450*/  @P0 FMUL R2, R2, 0.25 ;  /* 0x3e80000002020820 */ /* 0x010fe20000400000 */
[----:B------:R-:W-:Y:S01]  /*60460*/  FSETP.GEU.AND P1, PT, |R14|, 1.175494350822287508e-38, PT ;  /* 0x008000000e00780b */ /* 0x000fe20003f2e200 */
[----:B------:R-:W-:Y:S01]  /*60470*/  @P0 FMUL R7, R7, 0.25 ;  /* 0x3e80000007070820 */ /* 0x000fe20000400000 */
[----:B--2---:R-:W-:Y:S01]  /*60480*/  STL [R1+0x1890], R5 ;  /* 0x0018900501007387 */ /* 0x004fe20000100800 */
[----:B------:R-:W2:Y:S02]  /*60490*/  LDL R14, [R1+0x119c] ;  /* 0x00119c00010e7983 */ /* 0x000ea40000100800 */
[----:B------:R0:W-:Y:S02]  /*604a0*/  @P0 STL [R1+0x117c], R2 ;  /* 0x00117c0201000387 */ /* 0x0001e40000100800 */
[----:B0-----:R-:W4:Y:S01]  /*604b0*/  LDL R2, [R1+0x11a0] ;  /* 0x0011a00001027983 */ /* 0x001f220000100800 */
[----:B------:R0:W-:Y:S02]  /*604c0*/  @P0 STL [R1+0x1190], R7 ;  /* 0x0011900701000387 */ /* 0x0001e40000100800 */
[----:B------:R1:W-:Y:S01]  /*604d0*/  STL [R1+0x189c], R11 ;  /* 0x00189c0b01007387 */ /* 0x0003e20000100800 */
[----:B0-----:R-:W3:Y:S04]  /*604e0*/  LDL R7, [R1+0x11a8] ;  /* 0x0011a80001077983 */ /* 0x001ee80000100800 */
[----:B-1----:R-:W3:Y:S01]  /*604f0*/  LDL R11, [R1+0x11a4] ;  /* 0x0011a400010b7983 */ /* 0x002ee20000100800 */
[----:B--2---:R-:W-:-:S05]  /*60500*/  @P0 FMUL R14, R14, 0.25 ;  /* 0x3e8000000e0e0820 */ /* 0x004fca0000400000 */
[----:B------:R0:W-:Y:S01]  /*60510*/  @P0 STL [R1+0x119c], R14 ;  /* 0x00119c0e01000387 */ /* 0x0001e20000100800 */
[----:B------:R-:W2:Y:S02]  /*60520*/  LDL R5, [R1+0x478] ;  /* 0x0004780001057983 */ /* 0x000ea40000100800 */
[----:B----4-:R-:W-:Y:S01]  /*60530*/  @P0 FMUL R2, R2, 0.25 ;  /* 0x3e80000002020820 */ /* 0x010fe20000400000 */
[----:B0-----:R-:W4:Y:S04]  /*60540*/  LDL R14, [R1+0x428] ;  /* 0x00042800010e7983 */ /* 0x001f280000100800 */
[----:B------:R0:W-:Y:S02]  /*60550*/  @P0 STL [R1+0x11a0], R2 ;  /* 0x0011a00201000387 */ /* 0x0001e40000100800 */
[----:B0-----:R-:W4:Y:S01]  /*60560*/  LDL R2, [R1+0x474] ;  /* 0x0004740001027983 */ /* 0x001f220000100800 */
[----:B------:R-:W-:-:S02]  /*60570*/  @P0 FMUL R29, R29, 0.25 ;  /* 0x3e8000001d1d0820 */ /* 0x000fc40000400000 */
[----:B---3--:R-:W-:Y:S02]  /*60580*/  @P0 FMUL R11, R11, 0.25 ;  /* 0x3e8000000b0b0820 */ /* 0x008fe40000400000 */
[----:B------:R-:W-:Y:S02]  /*60590*/  @P0 FMUL R0, R0, 0.25 ;  /* 0x3e80000000000820 */ /* 0x000fe40000400000 */
[----:B------:R-:W-:Y:S01]  /*605a0*/  @P0 FMUL R7, R7, 0.25 ;  /* 0x3e80000007070820 */ /* 0x000fe20000400000 */
[----:B------:R-:W-:Y:S01]  /*605b0*/  @P0 STL [R1+0x1194], R29 ;  /* 0x0011941d01000387 */ /* 0x000fe20000100800 */
[----:B------:R0:W-:Y:S03]  /*605c0*/  @P0 STL [R1+0x11a4], R11 ;  /* 0x0011a40b01000387 */ /* 0x0001e60000100800 */
[----:B0-----:R-:W3:Y:S01]  /*605d0*/  LDL.LU R11, [R1+0x189c] ;  /* 0x00189c00010b7983 */ /* 0x001ee20000300800 */
[----:B------:R-:W-:Y:S02]  /*605e0*/  @P0 STL [R1+0x1198], R0 ;  /* 0x0011980001000387 */ /* 0x000fe40000100800 */
[----:B------:R0:W-:Y:S02]  /*605f0*/  @P0 STL [R1+0x11a8], R7 ;  /* 0x0011a80701000387 */ /* 0x0001e40000100800 */
[----:B0-----:R-:W3:Y:S01]  /*60600*/  LDL.LU R7, [R1+0x1898] ;  /* 0x0018980001077983 */ /* 0x001ee20000300800 */
[----:B--2---:R-:W-:-:S02]  /*60610*/  @P0 FMUL R5, R5, 0.25 ;  /* 0x3e80000005050820 */ /* 0x004fc40000400000 */
[----:B----4-:R-:W-:-:S05]  /*60620*/  @P0 FMUL R14, R14, 0.25 ;  /* 0x3e8000000e0e0820 */ /* 0x010fca0000400000 */
[----:B------:R0:W-:Y:S01]  /*60630*/  @P0 STL [R1+0x428], R14 ;  /* 0x0004280e01000387 */ /* 0x0001e20000100800 */
[----:B------:R-:W-:-:S03]  /*60640*/  @P0 FMUL R2, R2, 0.25 ;  /* 0x3e80000002020820 */ /* 0x000fc60000400000 */
[----:B0-----:R-:W2:Y:S01]  /*60650*/  LDL.LU R14, [R1+0x1894] ;  /* 0x00189400010e7983 */ /* 0x001ea20000300800 */
[----:B------:R0:W-:Y:S03]  /*60660*/  @P0 STL [R1+0x478], R5 ;  /* 0x0004780501000387 */ /* 0x0001e60000100800 */
[----:B0-----:R-:W4:Y:S01]  /*60670*/  LDL.LU R5, [R1+0x1890] ;  /* 0x0018900001057983 */ /* 0x001f220000300800 */
[----:B------:R0:W-:Y:S03]  /*60680*/  @P0 STL [R1+0x474], R2 ;  /* 0x0004740201000387 */ /* 0x0001e60000100800 */
[----:B0-----:R-:W4:Y:S01]  /*60690*/  LDL.LU R2, [R1+0x188c] ;  /* 0x00188c0001027983 */ /* 0x001f220000300800 */
[----:B------:R0:W-:Y:S02]  /*606a0*/  STL [R1+0x187c], R13 ;  /* 0x00187c0d01007387 */ /* 0x0001e40000100800 */
[----:B---3--:R-:W-:-:S02]  /*606b0*/  @P0 FMUL R7, R7, 0.25 ;  /* 0x3e80000007070820 */ /* 0x008fc40000400000 */
[----:B0-----:R-:W-:Y:S02]  /*606c0*/  IMAD.MOV.U32 R13, RZ, RZ, R29 ;  /* 0x000000ffff0d7224 */ /* 0x001fe400078e001d */
[----:B------:R-:W3:Y:S01]  /*606d0*/  LDL.LU R29, [R1+0x1888] ;  /* 0x00188800011d7983 */ /* 0x000ee20000300800 */
[----:B------:R0:W-:Y:S02]  /*606e0*/  STL [R1+0x1880], R11 ;  /* 0x0018800b01007387 */ /* 0x0001e40000100800 */
[----:B0-----:R-:W-:Y:S02]  /*606f0*/  MOV R11, R0 ;  /* 0x00000000000b7202 */ /* 0x001fe40000000f00 */
[----:B------:R-:W3:Y:S01]  /*60700*/  LDL.LU R0, [R1+0x1884] ;  /* 0x0018840001007983 */ /* 0x000ee20000300800 */
[----:B--2---:R-:W-:-:S05]  /*60710*/  @P0 FMUL R14, R14, 0.25 ;  /* 0x3e8000000e0e0820 */ /* 0x004fca0000400000 */
[----:B------:R-:W-:Y:S01]  /*60720*/  @P0 STL [R1+0x458], R14 ;  /* 0x0004580e01000387 */ /* 0x000fe20000100800 */
[----:B------:R-:W-:Y:S02]  /*60730*/  @P0 STL [R1+0x440], R7 ;  /* 0x0004400701000387 */ /* 0x000fe40000100800 */
[----:B------:R0:W-:Y:S02]  /*60740*/  STL [R1+0x1870], R7 ;  /* 0x0018700701007387 */ /* 0x0001e40000100800 */
[----:B----4-:R-:W-:Y:S01]  /*60750*/  @P0 FMUL R2, R2, 0.25 ;  /* 0x3e80000002020820 */ /* 0x010fe20000400000 */
[----:B0-----:R-:W-:-:S04]  /*60760*/  MOV R7, R11 ;  /* 0x0000000b00077202 */ /* 0x001fc80000000f00 */
[----:B------:R0:W-:Y:S01]  /*60770*/  STL [R1+0x1858], R2 ;  /* 0x0018580201007387 */ /* 0x0001e20000100800 */
[----:B------:R-:W2:Y:S01]  /*60780*/  LDL R11, [R1+0x88] ;  /* 0x00008800010b7983 */ /* 0x000ea20000100800 */
[----:B0-----:R-:W-:Y:S02]  /*60790*/  MOV R2, R13 ;  /* 0x0000000d00027202 */ /* 0x001fe40000000f00 */
[----:B------:R-:W4:Y:S01]  /*607a0*/  LDL R13, [R1+0x117c] ;  /* 0x00117c00010d7983 */ /* 0x000f220000100800 */
[----:B------:R-:W-:Y:S02]  /*607b0*/  @P0 FMUL R5, R5, 0.25 ;  /* 0x3e80000005050820 */ /* 0x000fe40000400000 */
[----:B---3--:R-:W-:-:S03]  /*607c0*/  @P0 FMUL R29, R29, 0.25 ;  /* 0x3e8000001d1d0820 */ /* 0x008fc60000400000 */
[----:B------:R0:W-:Y:S01]  /*607d0*/  STL [R1+0x185c], R5 ;  /* 0x00185c0501007387 */ /* 0x0001e20000100800 */
[----:B------:R-:W-:-:S03]  /*607e0*/  @P0 FMUL R0, R0, 0.25 ;  /* 0x3e80000000000820 */ /* 0x000fc60000400000 */
[----:B0-----:R-:W3:Y:S01]  /*607f0*/  LDL R5, [R1+0x11a4] ;  /* 0x0011a40001057983 */ /* 0x001ee20000100800 */
[----:B------:R0:W-:Y:S03]  /*60800*/  STL [R1+0x1860], R29 ;  /* 0x0018601d01007387 */ /* 0x0001e60000100800 */
[----:B0-----:R-:W3:Y:S01]  /*60810*/  LDL R29, [R1+0x11a8] ;  /* 0x0011a800011d7983 */ /* 0x001ee20000100800 */
[----:B------:R0:W-:Y:S03]  /*60820*/  STL [R1+0x1864], R0 ;  /* 0x0018640001007387 */ /* 0x0001e60000100800 */
[----:B0-----:R-:W3:Y:S01]  /*60830*/  LDL R0, [R1+0x428] ;  /* 0x0004280001007983 */ /* 0x001ee20000100800 */
[----:B--2---:R-:W-:-:S03]  /*60840*/  FSETP.GT.AND P0, PT, |R11|, 8.50705917302346158658e+37, PT ;  /* 0x7e8000000b00780b */ /* 0x004fc60003f04200 */
[----:B------:R-:W2:Y:S01]  /*60850*/  LDL.LU R11, [R1+0x1880] ;  /* 0x00188000010b7983 */ /* 0x000ea20000300800 */
[----:B----4-:R-:W-:-:S05]  /*60860*/  @!P6 FMUL R13, R13, 16777216 ;  /* 0x4b8000000d0de820 */ /* 0x010fca0000400000 */
[----:B------:R0:W-:Y:S04]  /*60870*/  @!P6 STL [R1+0x117c], R13 ;  /* 0x00117c0d0100e387 */ /* 0x0001e80000100800 */
[----:B0-----:R-:W4:Y:S01]  /*60880*/  LDL.LU R13, [R1+0x187c] ;  /* 0x00187c00010d7983 */ /* 0x001f220000300800 */
[----:B------:R0:W-:Y:S03]  /*60890*/  STL [R1+0x184c], R3 ;  /* 0x00184c0301007387 */ /* 0x0001e60000100800 */
[----:B0-----:R-:W2:Y:S02]  /*608a0*/  LDL R3, [R1+0x1190] ;  /* 0x0011900001037983 */ /* 0x001ea40000100800 */
[----:B--2---:R-:W-:-:S05]  /*608b0*/  @!P6 FMUL R3, R3, 16777216 ;  /* 0x4b8000000303e820 */ /* 0x004fca0000400000 */
[----:B------:R0:W-:Y:S01]  /*608c0*/  @!P6 STL [R1+0x1190], R3 ;  /* 0x001190030100e387 */ /* 0x0001e20000100800 */
[----:B---3--:R-:W-:Y:S02]  /*608d0*/  STL [R1+0x1878], R29 ;  /* 0x0018781d01007387 */ /* 0x008fe40000100800 */
[----:B------:R1:W-:Y:S01]  /*608e0*/  STL [R1+0x1874], R5 ;  /* 0x0018740501007387 */ /* 0x0003e20000100800 */
[----:B0-----:R-:W2:Y:S01]  /*608f0*/  LDL R3, [R1+0x11a0] ;  /* 0x0011a00001037983 */ /* 0x001ea20000100800 */
[----:B-1----:R-:W-:-:S03]  /*60900*/  IMAD.MOV.U32 R5, RZ, RZ, R7 ;  /* 0x000000ffff057224 */ /* 0x002fc600078e0007 */
[----:B------:R-:W3:Y:S01]  /*60910*/  LDL R7, [R1+0x119c] ;  /* 0x00119c0001077983 */ /* 0x000ee20000100800 */
[----:B------:R-:W-:Y:S01]  /*60920*/  MOV R29, R2 ;  /* 0x00000002001d7202 */ /* 0x000fe20000000f00 */
[----:B------:R-:W-:Y:S01]  /*60930*/  MOV R2, R14 ;  /* 0x0000000e00027202 */ /* 0x000fe20000000f00 */
[----:B----4-:R-:W-:Y:S02]  /*60940*/  MOV R14, R13 ;  /* 0x0000000d000e7202 */ /* 0x010fe40000000f00 */
[----:B------:R-:W4:Y:S01]  /*60950*/  LDL R13, [R1+0x8a0] ;  /* 0x0008a000010d7983 */ /* 0x000f220000100800 */
[----:B------:R-:W-:Y:S02]  /*60960*/  @!P6 FMUL R29, R29, 16777216 ;  /* 0x4b8000001d1de820 */ /* 0x000fe40000400000 */
[----:B------:R-:W-:-:S03]  /*60970*/  @!P6 FMUL R5, R5, 16777216 ;  /* 0x4b8000000505e820 */ /* 0x000fc60000400000 */
[----:B------:R0:W-:Y:S04]  /*60980*/  @!P6 STL [R1+0x1194], R29 ;  /* 0x0011941d0100e387 */ /* 0x0001e80000100800 */
[----:B0-----:R-:W4:Y:S01]  /*60990*/  LDL.LU R29, [R1+0x1878] ;  /* 0x00187800011d7983 */ /* 0x001f220000300800 */
[----:B------:R0:W-:Y:S03]  /*609a0*/  @!P6 STL [R1+0x1198], R5 ;  /* 0x001198050100e387 */ /* 0x0001e60000100800 */
[----:B0-----:R-:W4:Y:S01]  /*609b0*/  LDL.LU R5, [R1+0x1874] ;  /* 0x0018740001057983 */ /* 0x001f220000300800 */
[----:B---3--:R-:W-:-:S05]  /*609c0*/  @!P6 FMUL R7, R7, 16777216 ;  /* 0x4b8000000707e820 */ /* 0x008fca0000400000 */
[----:B------:R0:W-:Y:S04]  /*609d0*/  @!P6 STL [R1+0x119c], R7 ;  /* 0x00119c070100e387 */ /* 0x0001e80000100800 */
[----:B0-----:R-:W3:Y:S01]  /*609e0*/  LDL.LU R7, [R1+0x1870] ;  /* 0x0018700001077983 */ /* 0x001ee20000300800 */
[----:B--2---:R-:W-:Y:S02]  /*609f0*/  @!P6 FMUL R3, R3, 16777216 ;  /* 0x4b8000000303e820 */ /* 0x004fe40000400000 */
[----:B------:R4:W-:Y:S03]  /*60a00*/  STL [R1+0x1868], R0 ;  /* 0x0018680001007387 */ /* 0x0009e60000100800 */
[----:B------:R0:W-:Y:S01]  /*60a10*/  @!P6 STL [R1+0x11a0], R3 ;  /* 0x0011a0030100e387 */ /* 0x0001e20000100800 */
[----:B----4-:R-:W-:-:S05]  /*60a20*/  MOV R0, R29 ;  /* 0x0000001d00007202 */ /* 0x010fca0000000f00 */
[----:B------:R1:W-:Y:S01]  /*60a30*/  STL [R1+0x186c], R0 ;  /* 0x00186c0001007387 */ /* 0x0003e20000100800 */
[----:B------:R-:W-:Y:S02]  /*60a40*/  IMAD.MOV.U32 R29, RZ, RZ, R2 ;  /* 0x000000ffff1d7224 */ /* 0x000fe400078e0002 */
[----:B------:R-:W2:Y:S02]  /*60a50*/  LDL R2, [R1+0x478] ;  /* 0x0004780001027983 */ /* 0x000ea40000100800 */
[----:B0-----:R-:W4:Y:S01]  /*60a60*/  LDL R3, [R1+0x474] ;  /* 0x0004740001037983 */ /* 0x001f220000100800 */
[----:B-1----:R-:W-:-:S05]  /*60a70*/  MOV R0, R5 ;  /* 0x0000000500007202 */ /* 0x002fca0000000f00 */
[----:B------:R-:W-:Y:S01]  /*60a80*/  @!P6 FMUL R0, R0, 16777216 ;  /* 0x4b8000000000e820 */ /* 0x000fe20000400000 */
[----:B---3--:R-:W-:Y:S01]  /*60a90*/  MOV R5, R7 ;  /* 0x0000000700057202 */ /* 0x008fe20000000f00 */
[----:B------:R-:W-:Y:S01]  /*60aa0*/  MOV R7, R6 ;  /* 0x0000000600077202 */ /* 0x000fe20000000f00 */
[----:B------:R-:W-:Y:S01]  /*60ab0*/  MOV R6, R4 ;  /* 0x0000000400067202 */ /* 0x000fe20000000f00 */
[----:B------:R-:W-:Y:S02]  /*60ac0*/  MOV R4, R28 ;  /* 0x0000001c00047202 */ /* 0x000fe40000000f00 */
[----:B------:R-:W-:Y:S01]  /*60ad0*/  IMAD.MOV.U32 R28, RZ, RZ, R27 ;  /* 0x000000ffff1c7224 */ /* 0x000fe200078e001b */
[----:B------:R-:W-:Y:S02]  /*60ae0*/  MOV R27, R22 ;  /* 0x00000016001b7202 */ /* 0x000fe40000000f00 */
[----:B------:R-:W3:Y:S01]  /*60af0*/  LDL R22, [R1+0x134] ;  /* 0x0001340001167983 */ /* 0x000ee20000100800 */
[----:B------:R0:W-:Y:S03]  /*60b00*/  @!P6 STL [R1+0x11a4], R0 ;  /* 0x0011a4000100e387 */ /* 0x0001e60000100800 */
[----:B0-----:R-:W2:Y:S02]  /*60b10*/  LDL.LU R0, [R1+0x186c] ;  /* 0x00186c0001007983 */ /* 0x001ea40000300800 */
[----:B--2---:R-:W-:-:S05]  /*60b20*/  @!P6 FMUL R0, R0, 16777216 ;  /* 0x4b8000000000e820 */ /* 0x004fca0000400000 */
[----:B------:R0:W-:Y:S04]  /*60b30*/  @!P6 STL [R1+0x11a8], R0 ;  /* 0x0011a8000100e387 */ /* 0x0001e80000100800 */
[----:B0-----:R-:W2:Y:S01]  /*60b40*/  LDL.LU R0, [R1+0x1868] ;  /* 0x0018680001007983 */ /* 0x001ea20000300800 */
[----:B------:R-:W-:Y:S02]  /*60b50*/  @!P6 FMUL R29, R29, 16777216 ;  /* 0x4b8000001d1de820 */ /* 0x000fe40000400000 */
[----:B------:R-:W-:Y:S02]  /*60b60*/  @!P6 FMUL R5, R5, 16777216 ;  /* 0x4b8000000505e820 */ /* 0x000fe40000400000 */
[----:B------:R-:W-:Y:S02]  /*60b70*/  @!P6 FMUL R2, R2, 16777216 ;  /* 0x4b8000000202e820 */ /* 0x000fe40000400000 */
[----:B--2---:R-:W-:-:S05]  /*60b80*/  @!P6 FMUL R0, R0, 16777216 ;  /* 0x4b8000000000e820 */ /* 0x004fca0000400000 */
[----:B------:R0:W-:Y:S04]  /*60b90*/  @!P6 STL [R1+0x428], R0 ;  /* 0x000428000100e387 */ /* 0x0001e80000100800 */
[----:B0-----:R-:W2:Y:S01]  /*60ba0*/  LDL.LU R0, [R1+0x1864] ;  /* 0x0018640001007983 */ /* 0x001ea20000300800 */
[----:B------:R0:W-:Y:S03]  /*60bb0*/  @!P6 STL [R1+0x458], R29 ;  /* 0x0004581d0100e387 */ /* 0x0001e60000100800 */
[----:B0-----:R-:W3:Y:S01]  /*60bc0*/  LDL.LU R29, [R1+0x1860] ;  /* 0x00186000011d7983 */ /* 0x001ee20000300800 */
[----:B------:R0:W-:Y:S03]  /*60bd0*/  @!P6 STL [R1+0x440], R5 ;  /* 0x000440050100e387 */ /* 0x0001e60000100800 */
[----:B0-----:R-:W3:Y:S01]  /*60be0*/  LDL.LU R5, [R1+0x185c] ;  /* 0x00185c0001057983 */ /* 0x001ee20000300800 */
[----:B------:R0:W-:Y:S03]  /*60bf0*/  @!P6 STL [R1+0x478], R2 ;  /* 0x000478020100e387 */ /* 0x0001e60000100800 */
[----:B0-----:R-:W3:Y:S01]  /*60c00*/  LDL.LU R2, [R1+0x1858] ;  /* 0x0018580001027983 */ /* 0x001ee20000300800 */
[----:B----4-:R-:W-:-:S02]  /*60c10*/  @!P6 FMUL R3, R3, 16777216 ;  /* 0x4b8000000303e820 */ /* 0x010fc40000400000 */
[----:B--2---:R-:W-:Y:S02]  /*60c20*/  @!P6 FMUL R0, R0, 16777216 ;  /* 0x4b8000000000e820 */ /* 0x004fe40000400000 */
[----:B---3--:R-:W-:Y:S02]  /*60c30*/  @!P6 FMUL R29, R29, 16777216 ;  /* 0x4b8000001d1de820 */ /* 0x008fe40000400000 */
[----:B------:R-:W-:Y:S02]  /*60c40*/  @!P6 FMUL R5, R5, 16777216 ;  /* 0x4b8000000505e820 */ /* 0x000fe40000400000 */
[----:B------:R-:W-:-:S05]  /*60c50*/  @!P6 FMUL R2, R2, 16777216 ;  /* 0x4b8000000202e820 */ /* 0x000fca0000400000 */
[----:B------:R0:W-:Y:S04]  /*60c60*/  STL [R1+0x488], R2 ;  /* 0x0004880201007387 */ /* 0x0001e80000100800 */
[----:B0-----:R-:W2:Y:S01]  /*60c70*/  LDL.LU R2, [R1+0x1854] ;  /* 0x0018540001027983 */ /* 0x001ea20000300800 */
[----:B------:R-:W-:Y:S02]  /*60c80*/  @!P6 STL [R1+0x474], R3 ;  /* 0x000474030100e387 */ /* 0x000fe40000100800 */
[----:B------:R-:W-:Y:S02]  /*60c90*/  STL [R1+0x43c], R5 ;  /* 0x00043c0501007387 */ /* 0x000fe40000100800 */
[----:B------:R0:W-:Y:S01]  /*60ca0*/  STL [R1+0x84], R29 ;  /* 0x0000841d01007387 */ /* 0x0001e20000100800 */
[----:B------:R1:W-:Y:S04]  /*60cb0*/  STL [R1+0x454], R0 ;  /* 0x0004540001007387 */ /* 0x0003e80000100800 */
[----:B0-----:R-:W3:Y:S01]  /*60cc0*/  LDL R29, [R1+0x113c] ;  /* 0x00113c00011d7983 */ /* 0x001ee20000100800 */
[----:B-1----:R-:W-:Y:S01]  /*60cd0*/  MOV R0, R7 ;  /* 0x0000000700007202 */ /* 0x002fe20000000f00 */
[----:B------:R-:W-:-:S02]  /*60ce0*/  MOV R7, R4 ;  /* 0x0000000400077202 */ /* 0x000fc40000000f00 */
[----:B------:R-:W4:Y:S04]  /*60cf0*/  LDL.LU R4, [R1] ;  /* 0x0000000001047983 */ /* 0x000f280000300800 */
[----:B----4-:R0:W-:Y:S04]  /*60d00*/  STL [R1+0x1800], R4 ;  /* 0x0018000401007387 */ /* 0x0101e80000100800 */
[----:B0-----:R-:W4:Y:S04]  /*60d10*/  LDL.LU R4, [R1+0x424] ;  /* 0x0004240001047983 */ /* 0x001f280000300800 */
[----:B----4-:R0:W-:Y:S04]  /*60d20*/  STL [R1+0x1838], R4 ;  /* 0x0018380401007387 */ /* 0x0101e80000100800 */
[----:B0-----:R-:W4:Y:S01]  /*60d30*/  LDL R4, [R1+0x1144] ;  /* 0x0011440001047983 */ /* 0x001f220000100800 */
[----:B---3--:R-:W-:-:S03]  /*60d40*/  @P0 FMUL R29, R29, 0.25 ;  /* 0x3e8000001d1d0820 */ /* 0x008fc60000400000 */
[----:B----4-:R0:W-:Y:S04]  /*60d50*/  STL [R1+0x1850], R4 ;  /* 0x0018500401007387 */ /* 0x0101e80000100800 */
[----:B0-----:R-:W3:Y:S01]  /*60d60*/  LDL R4, [R1+0x1140] ;  /* 0x0011400001047983 */ /* 0x001ee20000100800 */
[----:B--2---:R0:W-:Y:S02]  /*60d70*/  STL [R1+0x183c], R2 ;  /* 0x00183c0201007387 */ /* 0x0041e40000100800 */
[----:B------:R-:W2:Y:S01]  /*60d80*/  LDL R3, [R1+0x1148] ;  /* 0x0011480001037983 */ /* 0x000ea20000100800 */
[----:B------:R-:W-:Y:S01]  /*60d90*/  FSETP.GEU.AND P6, PT, |R2|, 1.175494350822287508e-38, PT ;  /* 0x008000000200780b */ /* 0x000fe20003fce200 */
[----:B------:R1:W-:Y:S01]  /*60da0*/  @P0 STL [R1+0x113c], R29 ;  /* 0x00113c1d01000387 */ /* 0x0003e20000100800 */
[----:B------:R-:W4:Y:S03]  /*60db0*/  LDL R5, [R1+0x114c] ;  /* 0x00114c0001057983 */ /* 0x000f260000100800 */
[----:B0-----:R-:W2:Y:S04]  /*60dc0*/  LDL R2, [R1+0x1174] ;  /* 0x0011740001027983 */ /* 0x001ea80000100800 */
[----:B-1----:R-:W2:Y:S01]  /*60dd0*/  LDL R29, [R1+0x1170] ;  /* 0x00117000011d7983 */ /* 0x002ea20000100800 */
[----:B---3--:R-:W-:-:S05]  /*60de0*/  @P0 FMUL R4, R4, 0.25 ;  /* 0x3e80000004040820 */ /* 0x008fca0000400000 */
[----:B------:R0:W-:Y:S04]  /*60df0*/  @P0 STL [R1+0x1140], R4 ;  /* 0x0011400401000387 */ /* 0x0001e80000100800 */
[----:B0-----:R-:W3:Y:S01]  /*60e00*/  LDL.LU R4, [R1+0x1850] ;  /* 0x0018500001047983 */ /* 0x001ee20000300800 */
[----:B--2---:R-:W-:Y:S02]  /*60e10*/  @P0 FMUL R3, R3, 0.25 ;  /* 0x3e80000003030820 */ /* 0x004fe40000400000 */
[----:B----4-:R-:W-:Y:S02]  /*60e20*/  @P0 FMUL R5, R5, 0.25 ;  /* 0x3e80000005050820 */ /* 0x010fe40000400000 */
[----:B---3--:R-:W-:-:S05]  /*60e30*/  @P0 FMUL R4, R4, 0.25 ;  /* 0x3e80000004040820 */ /* 0x008fca0000400000 */
[----:B------:R0:W-:Y:S04]  /*60e40*/  @P0 STL [R1+0x1144], R4 ;  /* 0x0011440401000387 */ /* 0x0001e80000100800 */
[----:B0-----:R-:W2:Y:S01]  /*60e50*/  LDL R4, [R1+0x3d0] ;  /* 0x0003d00001047983 */ /* 0x001ea20000100800 */
[----:B------:R-:W-:Y:S02]  /*60e60*/  @P0 FMUL R29, R29, 0.25 ;  /* 0x3e8000001d1d0820 */ /* 0x000fe40000400000 */
[----:B------:R0:W-:Y:S02]  /*60e70*/  @P0 STL [R1+0x1148], R3 ;  /* 0x0011480301000387 */ /* 0x0001e40000100800 */
[----:B------:R-:W-:Y:S01]  /*60e80*/  @P0 FMUL R2, R2, 0.25 ;  /* 0x3e80000002020820 */ /* 0x000fe20000400000 */
[----:B0-----:R-:W3:Y:S01]  /*60e90*/  LDL.LU R3, [R1+0x184c] ;  /* 0x00184c0001037983 */ /* 0x001ee20000300800 */
[----:B------:R0:W-:Y:S03]  /*60ea0*/  @P0 STL [R1+0x114c], R5 ;  /* 0x00114c0501000387 */ /* 0x0001e60000100800 */
[----:B0-----:R-:W4:Y:S01]  /*60eb0*/  LDL.LU R5, [R1+0x1848] ;  /* 0x0018480001057983 */ /* 0x001f220000300800 */
[----:B------:R0:W-:Y:S03]  /*60ec0*/  @P0 STL [R1+0x1170], R29 ;  /* 0x0011701d01000387 */ /* 0x0001e60000100800 */
[----:B0-----:R-:W3:Y:S01]  /*60ed0*/  LDL.LU R29, [R1+0x1844] ;  /* 0x00184400011d7983 */ /* 0x001ee20000300800 */
[----:B------:R-:W-:Y:S02]  /*60ee0*/  @P0 STL [R1+0x1174], R2 ;  /* 0x0011740201000387 */ /* 0x000fe40000100800 */
[----:B------:R0:W-:Y:S02]  /*60ef0*/  STL [R1+0x1840], R26 ;  /* 0x0018401a01007387 */ /* 0x0001e40000100800 */
[----:B--2---:R-:W-:-:S05]  /*60f00*/  @P0 FMUL R4, R4, 0.25 ;  /* 0x3e80000004040820 */ /* 0x004fca0000400000 */
[----:B------:R1:W-:Y:S01]  /*60f10*/  @P0 STL [R1+0x3d0], R4 ;  /* 0x0003d00401000387 */ /* 0x0003e20000100800 */
[----:B0-----:R-:W2:Y:S02]  /*60f20*/  LDL R26, [R1+0x3e8] ;  /* 0x0003e800011a7983 */ /* 0x001ea40000100800 */
[----:B------:R-:W2:Y:S01]  /*60f30*/  LDL R2, [R1+0x3dc] ;  /* 0x0003dc0001027983 */ /* 0x000ea20000100800 */
[----:B-1----:R-:W2:Y:S01]  /*60f40*/  LDL R4, [R1+0x400] ;  /* 0x0004000001047983 */ /* 0x002ea20000100800 */
[----:B----4-:R-:W-:Y:S02]  /*60f50*/  @P0 FMUL R5, R5, 0.25 ;  /* 0x3e80000005050820 */ /* 0x010fe40000400000 */
[----:B---3--:R-:W-:-:S05]  /*60f60*/  @P0 FMUL R29, R29, 0.25 ;  /* 0x3e8000001d1d0820 */ /* 0x008fca0000400000 */
[----:B------:R-:W-:Y:S01]  /*60f70*/  @P0 STL [R1+0x1178], R29 ;  /* 0x0011781d01000387 */ /* 0x000fe20000100800 */
[----:B------:R0:W-:Y:S03]  /*60f80*/  STL [R1+0x1824], R29 ;  /* 0x0018241d01007387 */ /* 0x0001e60000100800 */
[----:B0-----:R-:W3:Y:S01]  /*60f90*/  LDL R29, [R1+0x1148] ;  /* 0x00114800011d7983 */ /* 0x001ee20000100800 */
[----:B------:R-:W-:Y:S02]  /*60fa0*/  @P0 STL [R1+0x3b4], R5 ;  /* 0x0003b40501000387 */ /* 0x000fe40000100800 */
[----:B------:R0:W-:Y:S02]  /*60fb0*/  STL [R1+0x1828], R5 ;  /* 0x0018280501007387 */ /* 0x0001e40000100800 */
[----:B0-----:R-:W4:Y:S01]  /*60fc0*/  LDL R5, [R1+0x114c] ;  /* 0x00114c0001057983 */ /* 0x001f220000100800 */
[----:B--2---:R-:W-:-:S02]  /*60fd0*/  @P0 FMUL R26, R26, 0.25 ;  /* 0x3e8000001a1a0820 */ /* 0x004fc40000400000 */
[----:B------:R-:W-:-:S03]  /*60fe0*/  @P0 FMUL R2, R2, 0.25 ;  /* 0x3e80000002020820 */ /* 0x000fc60000400000 */
[----:B------:R0:W-:Y:S01]  /*60ff0*/  @P0 STL [R1+0x3e8], R26 ;  /* 0x0003e81a01000387 */ /* 0x0001e20000100800 */
[----:B------:R-:W-:-:S03]  /*61000*/  @P0 FMUL R4, R4, 0.25 ;  /* 0x3e80000004040820 */ /* 0x000fc60000400000 */
[----:B0-----:R-:W2:Y:S01]  /*61010*/  LDL.LU R26, [R1+0x1840] ;  /* 0x00184000011a7983 */ /* 0x001ea20000300800 */
[----:B------:R0:W-:Y:S03]  /*61020*/  @P0 STL [R1+0x3dc], R2 ;  /* 0x0003dc0201000387 */ /* 0x0001e60000100800 */
[----:B0-----:R-:W2:Y:S01]  /*61030*/  LDL R2, [R1+0x40c] ;  /* 0x00040c0001027983 */ /* 0x001ea20000100800 */
[----:B------:R0:W-:Y:S03]  /*61040*/  @P0 STL [R1+0x400], R4 ;  /* 0x0004000401000387 */ /* 0x0001e60000100800 */
[----:B0-----:R-:W3:Y:S01]  /*61050*/  LDL R4, [R1+0x88] ;  /* 0x0000880001047983 */ /* 0x001ee20000100800 */
[----:B------:R-:W-:-:S05]  /*61060*/  @P0 FMUL R3, R3, 0.25 ;  /* 0x3e80000003030820 */ /* 0x000fca0000400000 */
[----:B------:R-:W-:Y:S01]  /*61070*/  @P0 STL [R1+0x3c4], R3 ;  /* 0x0003c40301000387 */ /* 0x000fe20000100800 */
[----:B------:R0:W-:Y:S03]  /*61080*/  STL [R1+0x1818], R3 ;  /* 0x0018180301007387 */ /* 0x0001e60000100800 */
[----:B0-----:R-:W4:Y:S01]  /*61090*/  LDL R3, [R1+0x3dc] ;  /* 0x0003dc0001037983 */ /* 0x001f220000100800 */
[----:B--2---:R-:W-:-:S05]  /*610a0*/  @P0 FMUL R2, R2, 0.25 ;  /* 0x3e80000002020820 */ /* 0x004fca0000400000 */
[----:B------:R0:W-:Y:S01]  /*610b0*/  @P0 STL [R1+0x40c], R2 ;  /* 0x00040c0201000387 */ /* 0x0001e20000100800 */
[----:B---3--:R-:W-:-:S03]  /*610c0*/  @P0 FMUL R4, R4, 0.25 ;  /* 0x3e80000004040820 */ /* 0x008fc60000400000 */
[----:B0-----:R-:W2:Y:S02]  /*610d0*/  LDL.LU R2, [R1+0x183c] ;  /* 0x00183c0001027983 */ /* 0x001ea40000300800 */
[----:B------:R0:W-:Y:S02]  /*610e0*/  @P0 STL [R1+0x88], R4 ;  /* 0x0000880401000387 */ /* 0x0001e40000100800 */
[----:B0-----:R-:W3:Y:S01]  /*610f0*/  LDL.LU R4, [R1+0x1838] ;  /* 0x0018380001047983 */ /* 0x001ee20000300800 */
[----:B------:R0:W-:Y:S03]  /*61100*/  STL [R1+0x1834], R29 ;  /* 0x0018341d01007387 */ /* 0x0001e60000100800 */
[----:B0-----:R-:W4:Y:S01]  /*61110*/  LDL R29, [R1+0x113c] ;  /* 0x00113c00011d7983 */ /* 0x001f220000100800 */
[----:B---3--:R-:W-:Y:S01]  /*61120*/  @P0 FMUL R4, R4, 0.25 ;  /* 0x3e80000004040820 */ /* 0x008fe20000400000 */
[----:B--2---:R-:W-:-:S04]  /*61130*/  FSETP.GT.AND P0, PT, |R2|, 8.50705917302346158658e+37, PT ;  /* 0x7e8000000200780b */ /* 0x004fc80003f04200 */
[----:B------:R0:W-:Y:S01]  /*61140*/  STL [R1+0x1804], R4 ;  /* 0x0018040401007387 */ /* 0x0001e20000100800 */
[----:B----4-:R-:W-:-:S03]  /*61150*/  @!P1 FMUL R29, R29, 16777216 ;  /* 0x4b8000001d1d9820 */ /* 0x010fc60000400000 */
[----:B0-----:R-:W2:Y:S01]  /*61160*/  LDL R4, [R1+0x40c] ;  /* 0x00040c0001047983 */ /* 0x001ea20000100800 */
[----:B------:R0:W-:Y:S03]  /*61170*/  STL [R1+0x17e4], R2 ;  /* 0x0017e40201007387 */ /* 0x0001e60000100800 */
[----:B0-----:R-:W3:Y:S01]  /*61180*/  LDL R2, [R1+0x1140] ;  /* 0x0011400001027983 */ /* 0x001ee20000100800 */
[----:B------:R0:W-:Y:S03]  /*61190*/  @!P1 STL [R1+0x113c], R29 ;  /* 0x00113c1d01009387 */ /* 0x0001e60000100800 */
[----:B0-----:R-:W4:Y:S01]  /*611a0*/  LDL.LU R29, [R1+0x1834] ;  /* 0x00183400011d7983 */ /* 0x001f220000300800 */
[----:B---3--:R-:W-:-:S05]  /*611b0*/  @!P1 FMUL R2, R2, 16777216 ;  /* 0x4b80000002029820 */ /* 0x008fca0000400000 */
[----:B------:R-:W-:Y:S01]  /*611c0*/  @!P1 STL [R1+0x1140], R2 ;  /* 0x0011400201009387 */ /* 0x000fe20000100800 */
[----:B------:R4:W-:Y:S02]  /*611d0*/  STL [R1+0x182c], R5 ;  /* 0x00182c0501007387 */ /* 0x0009e40000100800 */
[----:B----4-:R-:W-:-:S05]  /*611e0*/  MOV R5, R29 ;  /* 0x0000001d00057202 */ /* 0x010fca0000000f00 */
[----:B------:R0:W-:Y:S01]  /*611f0*/  STL [R1+0x1830], R5 ;  /* 0x0018300501007387 */ /* 0x0001e20000100800 */
[----:B------:R-:W3:Y:S02]  /*61200*/  LDL R29, [R1+0x1170] ;  /* 0x00117000011d7983 */ /* 0x000ee40000100800 */
[----:B------:R-:W4:Y:S01]  /*61210*/  LDL R2, [R1+0x1174] ;  /* 0x0011740001027983 */ /* 0x000f220000100800 */
[----:B0-----:R-:W2:Y:S02]  /*61220*/  LDL R5, [R1+0x1144] ;  /* 0x0011440001057983 */ /* 0x001ea40000100800 */
[----:B--2---:R-:W-:-:S05]  /*61230*/  @!P1 FMUL R5, R5, 16777216 ;  /* 0x4b80000005059820 */ /* 0x004fca0000400000 */
[----:B------:R0:W-:Y:S04]  /*61240*/  @!P1 STL [R1+0x1144], R5 ;  /* 0x0011440501009387 */ /* 0x0001e80000100800 */
[----:B0-----:R-:W2:Y:S02]  /*61250*/  LDL.LU R5, [R1+0x1830] ;  /* 0x0018300001057983 */ /* 0x001ea40000300800 */
        /* <DEDUP_REMOVED lines=9> */
[----:B----4-:R-:W-:-:S05]  /*612f0*/  @!P1 FMUL R2, R2, 16777216 ;  /* 0x4b80000002029820 */ /* 0x010fca0000400000 */
[----:B------:R0:W-:Y:S01]  /*61300*/  @!P1 STL [R1+0x1174], R2 ;  /* 0x0011740201009387 */ /* 0x0001e20000100800 */
[----:B------:R2:W-:Y:S02]  /*61310*/  STL [R1+0x181c], R19 ;  /* 0x00181c1301007387 */ /* 0x0005e40000100800 */
[----:B0-----:R-:W-:Y:S01]  /*61320*/  IMAD.MOV.U32 R2, RZ, RZ, R3 ;  /* 0x000000ffff027224 */ /* 0x001fe200078e0003 */
[----:B--2---:R-:W-:-:S05]  /*61330*/  MOV R19, R5 ;  /* 0x0000000500137202 */ /* 0x004fca0000000f00 */
[----:B------:R3:W-:Y:S01]  /*61340*/  STL [R1+0x1820], R19 ;  /* 0x0018201301007387 */ /* 0x0007e20000100800 */
[----:B------:R-:W-:Y:S01]  /*61350*/  MOV R5, R7 ;  /* 0x0000000700057202 */ /* 0x000fe20000000f00 */
[----:B------:R-:W-:Y:S01]  /*61360*/  IMAD.MOV.U32 R7, RZ, RZ, R21 ;  /* 0x000000ffff077224 */ /* 0x000fe200078e0015 */
[----:B---3--:R-:W-:Y:S01]  /*61370*/  MOV R19, R29 ;  /* 0x0000001d00137202 */ /* 0x008fe20000000f00 */
[----:B------:R-:W-:Y:S01]  /*61380*/  MOV R29, R27 ;  /* 0x0000001b001d7202 */ /* 0x000fe20000000f00 */
[----:B------:R-:W-:Y:S01]  /*61390*/  MOV R27, R20 ;  /* 0x00000014001b7202 */ /* 0x000fe20000000f00 */
[----:B------:R-:W2:Y:S02]  /*613a0*/  LDL R3, [R1+0x3d0] ;  /* 0x0003d00001037983 */ /* 0x000ea40000100800 */
[----:B------:R-:W-:Y:S01]  /*613b0*/  @!P1 FMUL R19, R19, 16777216 ;  /* 0x4b80000013139820 */ /* 0x000fe20000400000 */
[----:B------:R-:W-:Y:S02]  /*613c0*/  MOV R20, R16 ;  /* 0x0000001000147202 */ /* 0x000fe40000000f00 */
[----:B------:R-:W-:Y:S01]  /*613d0*/  MOV R21, R23 ;  /* 0x0000001700157202 */ /* 0x000fe20000000f00 */
[----:B------:R-:W3:Y:S04]  /*613e0*/  LDL R16, [R1+0x21c] ;  /* 0x00021c0001107983 */ /* 0x000ee80000100800 */
[----:B------:R-:W4:Y:S01]  /*613f0*/  LDL R23, [R1+0x30c] ;  /* 0x00030c0001177983 */ /* 0x000f220000100800 */
[----:B------:R0:W-:Y:S03]  /*61400*/  @!P1 STL [R1+0x1178], R19 ;  /* 0x0011781301009387 */ /* 0x0001e60000100800 */
[----:B0-----:R-:W3:Y:S01]  /*61410*/  LDL.LU R19, [R1+0x1820] ;  /* 0x0018200001137983 */ /* 0x001ee20000300800 */
[----:B--2---:R-:W-:-:S02]  /*61420*/  @!P1 FMUL R3, R3, 16777216 ;  /* 0x4b80000003039820 */ /* 0x004fc40000400000 */
[----:B---3--:R-:W-:-:S05]  /*61430*/  @!P1 FMUL R19, R19, 16777216 ;  /* 0x4b80000013139820 */ /* 0x008fca0000400000 */
[----:B------:R0:W-:Y:S04]  /*61440*/  @!P1 STL [R1+0x3b4], R19 ;  /* 0x0003b41301009387 */ /* 0x0001e80000100800 */
[----:B0-----:R-:W2:Y:S01]  /*61450*/  LDL.LU R19, [R1+0x181c] ;  /* 0x00181c0001137983 */ /* 0x001ea20000300800 */
[----:B------:R0:W-:Y:S03]  /*61460*/  @!P1 STL [R1+0x3d0], R3 ;  /* 0x0003d00301009387 */ /* 0x0001e60000100800 */
[----:B0-----:R-:W3:Y:S01]  /*61470*/  LDL.LU R3, [R1+0x1818] ;  /* 0x0018180001037983 */ /* 0x001ee20000300800 */
[----:B------:R3:W-:Y:S02]  /*61480*/  STL [R1+0x1814], R2 ;  /* 0x0018140201007387 */ /* 0x0007e40000100800 */
[----:B---3--:R-:W-:Y:S01]  /*61490*/  MOV R2, R3 ;  /* 0x0000000300027202 */ /* 0x008fe20000000f00 */
[----:B------:R-:W-:Y:S01]  /*614a0*/  IMAD.MOV.U32 R3, RZ, RZ, R7 ;  /* 0x000000ffff037224 */ /* 0x000fe200078e0007 */
[----:B------:R-:W-:-:S02]  /*614b0*/  MOV R7, R16 ;  /* 0x0000001000077202 */ /* 0x000fc40000000f00 */
[----:B------:R-:W3:Y:S01]  /*614c0*/  LDL R16, [R1+0x270] ;  /* 0x0002700001107983 */ /* 0x000ee20000100800 */
[----:B------:R0:W-:Y:S03]  /*614d0*/  STL [R1+0x1810], R4 ;  /* 0x0018100401007387 */ /* 0x0001e60000100800 */
[----:B0-----:R-:W2:Y:S01]  /*614e0*/  LDL R4, [R1+0x3e8] ;  /* 0x0003e80001047983 */ /* 0x001ea20000100800 */
[----:B------:R-:W-:-:S05]  /*614f0*/  @!P1 FMUL R2, R2, 16777216 ;  /* 0x4b80000002029820 */ /* 0x000fca0000400000 */
[----:B------:R0:W-:Y:S04]  /*61500*/  @!P1 STL [R1+0x3c4], R2 ;  /* 0x0003c40201009387 */ /* 0x0001e80000100800 */
[----:B0-----:R-:W3:Y:S01]  /*61510*/  LDL.LU R2, [R1+0x1814] ;  /* 0x0018140001027983 */ /* 0x001ee20000300800 */
[----:B--2---:R-:W-:-:S05]  /*61520*/  @!P1 FMUL R4, R4, 16777216 ;  /* 0x4b80000004049820 */ /* 0x004fca0000400000 */
[----:B------:R0:W-:Y:S04]  /*61530*/  @!P1 STL [R1+0x3e8], R4 ;  /* 0x0003e80401009387 */ /* 0x0001e80000100800 */
[----:B0-----:R-:W2:Y:S01]  /*61540*/  LDL.LU R4, [R1+0x1810] ;  /* 0x0018100001047983 */ /* 0x001ea20000300800 */
[----:B------:R-:W-:Y:S03]  /*61550*/  STL [R1+0x180c], R0 ;  /* 0x00180c0001007387 */ /* 0x000fe60000100800 */
[----:B--2---:R0:W-:Y:S04]  /*61560*/  STL [R1+0x1808], R4 ;  /* 0x0018080401007387 */ /* 0x0041e80000100800 */
[----:B0-----:R-:W2:Y:S01]  /*61570*/  LDL R4, [R1+0x400] ;  /* 0x0004000001047983 */ /* 0x001ea20000100800 */
[----:B---3--:R-:W-:-:S02]  /*61580*/  MOV R0, R2 ;  /* 0x0000000200007202 */ /* 0x008fc40000000f00 */
[----:B------:R-:W3:Y:S03]  /*61590*/  LDL R2, [R1+0x88] ;  /* 0x0000880001027983 */ /* 0x000ee60000100800 */
[----:B------:R-:W-:-:S05]  /*615a0*/  @!P1 FMUL R0, R0, 16777216 ;  /* 0x4b80000000009820 */ /* 0x000fca0000400000 */
[----:B------:R0:W-:Y:S04]  /*615b0*/  @!P1 STL [R1+0x3dc], R0 ;  /* 0x0003dc0001009387 */ /* 0x0001e80000100800 */
[----:B0-----:R-:W3:Y:S01]  /*615c0*/  LDL.LU R0, [R1+0x180c] ;  /* 0x00180c0001007983 */ /* 0x001ee20000300800 */
[----:B--2---:R-:W-:-:S05]  /*615d0*/  @!P1 FMUL R4, R4, 16777216 ;  /* 0x4b80000004049820 */ /* 0x004fca0000400000 */
[----:B------:R0:W-:Y:S04]  /*615e0*/  @!P1 STL [R1+0x400], R4 ;  /* 0x0004000401009387 */ /* 0x0001e80000100800 */
[----:B0-----:R-:W2:Y:S02]  /*615f0*/  LDL.LU R4, [R1+0x1808] ;  /* 0x0018080001047983 */ /* 0x001ea40000300800 */
[----:B--2---:R-:W-:-:S05]  /*61600*/  @!P1 FMUL R4, R4, 16777216 ;  /* 0x4b80000004049820 */ /* 0x004fca0000400000 */
[----:B------:R0:W-:Y:S04]  /*61610*/  @!P1 STL [R1+0x40c], R4 ;  /* 0x00040c0401009387 */ /* 0x0001e80000100800 */
[----:B0-----:R-:W2:Y:S01]  /*61620*/  LDL.LU R4, [R1+0x1804] ;  /* 0x0018040001047983 */ /* 0x001ea20000300800 */
[----:B---3--:R-:W-:-:S05]  /*61630*/  @!P1 FMUL R2, R2, 16777216 ;  /* 0x4b80000002029820 */ /* 0x008fca0000400000 */
[----:B------:R0:W-:Y:S04]  /*61640*/  @!P1 STL [R1+0x88], R2 ;  /* 0x0000880201009387 */ /* 0x0001e80000100800 */
[----:B0-----:R-:W3:Y:S01]  /*61650*/  LDL R2, [R1+0x1150] ;  /* 0x0011500001027983 */ /* 0x001ee20000100800 */
[----:B--2---:R-:W-:-:S05]  /*61660*/  @!P1 FMUL R4, R4, 16777216 ;  /* 0x4b80000004049820 */ /* 0x004fca0000400000 */
[----:B------:R0:W-:Y:S04]  /*61670*/  STL [R1+0x424], R4 ;  /* 0x0004240401007387 */ /* 0x0001e80000100800 */
[----:B0-----:R-:W2:Y:S01]  /*61680*/  LDL.LU R4, [R1+0x1800] ;  /* 0x0018000001047983 */ /* 0x001ea20000300800 */
[----:B---3--:R-:W-:-:S03]  /*61690*/  @P0 FMUL R2, R2, 0.25 ;  /* 0x3e80000002020820 */ /* 0x008fc60000400000 */
[----:B--2---:R0:W-:Y:S01]  /*616a0*/  STL [R1+0x17d8], R4 ;  /* 0x0017d80401007387 */ /* 0x0041e20000100800 */
[----:B------:R-:W-:Y:S01]  /*616b0*/  FSETP.GT.AND P1, PT, |R4|, 8.50705917302346158658e+37, PT ;  /* 0x7e8000000400780b */ /* 0x000fe20003f24200 */
[----:B------:R-:W-:Y:S02]  /*616c0*/  @P0 STL [R1+0x1150], R2 ;  /* 0x0011500201000387 */ /* 0x000fe40000100800 */
[----:B0-----:R-:W2:Y:S04]  /*616d0*/  LDL R4, [R1+0x115c] ;  /* 0x00115c0001047983 */ /* 0x001ea80000100800 */
[----:B--2---:R0:W-:Y:S04]  /*616e0*/  STL [R1+0x17f8], R4 ;  /* 0x0017f80401007387 */ /* 0x0041e80000100800 */
[----:B0-----:R-:W2:Y:S04]  /*616f0*/  LDL R4, [R1+0x1158] ;  /* 0x0011580001047983 */ /* 0x001ea80000100800 */
[----:B--2---:R0:W-:Y:S01]  /*61700*/  STL [R1+0x17fc], R4 ;  /* 0x0017fc0401007387 */ /* 0x0041e20000100800 */
[----:B------:R-:W2:Y:S03]  /*61710*/  LDL R2, [R1+0x1160] ;  /* 0x0011600001027983 */ /* 0x000ea60000100800 */
[----:B0-----:R-:W3:Y:S02]  /*61720*/  LDL R4, [R1+0x1154] ;  /* 0x0011540001047983 */ /* 0x001ee40000100800 */
[----:B---3--:R-:W-:-:S05]  /*61730*/  @P0 FMUL R4, R4, 0.25 ;  /* 0x3e80000004040820 */ /* 0x008fca0000400000 */
[----:B------:R0:W-:Y:S04]  /*61740*/  @P0 STL [R1+0x1154], R4 ;  /* 0x0011540401000387 */ /* 0x0001e80000100800 */
[----:B0-----:R-:W3:Y:S02]  /*61750*/  LDL.LU R4, [R1+0x17fc] ;  /* 0x0017fc0001047983 */ /* 0x001ee40000300800 */
[----:B---3--:R-:W-:-:S05]  /*61760*/  @P0 FMUL R4, R4, 0.25 ;  /* 0x3e80000004040820 */ /* 0x008fca0000400000 */
[----:B------:R0:W-:Y:S04]  /*61770*/  @P0 STL [R1+0x1158], R4 ;  /* 0x0011580401000387 */ /* 0x0001e80000100800 */
[----:B0-----:R-:W3:Y:S01]  /*61780*/  LDL.LU R4, [R1+0x17f8] ;  /* 0x0017f80001047983 */ /* 0x001ee20000300800 */
[----:B--2---:R-:W-:Y:S02]  /*61790*/  @P0 FMUL R2, R2, 0.25 ;  /* 0x3e80000002020820 */ /* 0x004fe40000400000 */
[----:B---3--:R-:W-:-:S05]  /*617a0*/  @P0 FMUL R4, R4, 0.25 ;  /* 0x3e80000004040820 */ /* 0x008fca0000400000 */
[----:B------:R0:W-:Y:S01]  /*617b0*/  @P0 STL [R1+0x115c], R4 ;  /* 0x00115c0401000387 */ /* 0x0001e20000100800 */
[----:B------:R-:W-:Y:S03]  /*617c0*/  @P0 STL [R1+0x1160], R2 ;  /* 0x0011600201000387 */ /* 0x000fe60000100800 */
        /* <DEDUP_REMOVED lines=14> */
[----:B------:R-:W-:Y:S01]  /*618b0*/  @P0 STL [R1+0x1180], R4 ;  /* 0x0011800401000387 */ /* 0x000fe20000100800 */
[----:B------:R0:W-:Y:S03]  /*618c0*/  @P0 STL [R1+0x438], R2 ;  /* 0x0004380201000387 */ /* 0x0001e60000100800 */
        /* <DEDUP_REMOVED lines=14> */
[----:B------:R0:W-:Y:S04]  /*619b0*/  @P0 STL [R1+0x460], R2 ;  /* 0x0004600201000387 */ /* 0x0001e80000100800 */
[----:B0-----:R-:W2:Y:S01]  /*619c0*/  LDL.LU R2, [R1+0x17e4] ;  /* 0x0017e40001027983 */ /* 0x001ea20000300800 */
[----:B------:R-:W-:Y:S02]  /*619d0*/  @P0 STL [R1+0x45c], R4 ;  /* 0x00045c0401000387 */ /* 0x000fe40000100800 */
[----:B------:R0:W-:Y:S02]  /*619e0*/  STL [R1+0x17dc], R28 ;  /* 0x0017dc1c01007387 */ /* 0x0001e40000100800 */
[----:B0-----:R-:W3:Y:S04]  /*619f0*/  LDL R28, [R1+0x450] ;  /* 0x00045000011c7983 */ /* 0x001ee80000100800 */
[----:B---3--:R0:W-:Y:S04]  /*61a00*/  STL [R1+0x17e0], R28 ;  /* 0x0017e01c01007387 */ /* 0x0081e80000100800 */
[----:B0-----:R-:W3:Y:S01]  /*61a10*/  LDL R28, [R1+0x470] ;  /* 0x00047000011c7983 */ /* 0x001ee20000100800 */
[----:B--2---:R-:W-:-:S02]  /*61a20*/  MOV R4, R2 ;  /* 0x0000000200047202 */ /* 0x004fc40000000f00 */
[----:B------:R-:W2:Y:S02]  /*61a30*/  LDL R2, [R1+0x46c] ;  /* 0x00046c0001027983 */ /* 0x000ea40000100800 */
[----:B---3--:R-:W-:-:S05]  /*61a40*/  @P0 FMUL R28, R28, 0.25 ;  /* 0x3e8000001c1c0820 */ /* 0x008fca0000400000 */
[----:B------:R0:W-:Y:S04]  /*61a50*/  @P0 STL [R1+0x470], R28 ;  /* 0x0004701c01000387 */ /* 0x0001e80000100800 */
[----:B0-----:R-:W3:Y:S01]  /*61a60*/  LDL.LU R28, [R1+0x17e0] ;  /* 0x0017e000011c7983 */ /* 0x001ee20000300800 */
[----:B------:R-:W-:Y:S02]  /*61a70*/  @P0 FMUL R4, R4, 0.25 ;  /* 0x3e80000004040820 */ /* 0x000fe40000400000 */
[----:B--2---:R-:W-:Y:S02]  /*61a80*/  @P0 FMUL R2, R2, 0.25 ;  /* 0x3e80000002020820 */ /* 0x004fe40000400000 */
[----:B---3--:R-:W-:-:S05]  /*61a90*/  @P0 FMUL R28, R28, 0.25 ;  /* 0x3e8000001c1c0820 */ /* 0x008fca0000400000 */
[----:B------:R0:W-:Y:S04]  /*61aa0*/  @P0 STL [R1+0x450], R28 ;  /* 0x0004501c01000387 */ /* 0x0001e80000100800 */
[----:B0-----:R-:W2:Y:S01]  /*61ab0*/  LDL.LU R28, [R1+0x17dc] ;  /* 0x0017dc00011c7983 */ /* 0x001ea20000300800 */
[----:B------:R0:W-:Y:S03]  /*61ac0*/  @P0 STL [R1+0x80], R4 ;  /* 0x0000800401000387 */ /* 0x0001e60000100800 */
[----:B0-----:R-:W3:Y:S01]  /*61ad0*/  LDL.LU R4, [R1+0x17d8] ;  /* 0x0017d80001047983 */ /* 0x001ee20000300800 */
[----:B------:R0:W-:Y:S02]  /*61ae0*/  @P0 STL [R1+0x46c], R2 ;  /* 0x00046c0201000387 */ /* 0x0001e40000100800 */
[----:B0-----:R-:W-:Y:S01]  /*61af0*/  MOV R2, R3 ;  /* 0x0000000300027202 */ /* 0x001fe20000000f00 */
[----:B------:R-:W-:Y:S01]  /*61b00*/  IMAD.MOV.U32 R3, RZ, RZ, R5 ;  /* 0x000000ffff037224 */ /* 0x000fe200078e0005 */
[----:B------:R-:W-:-:S02]  /*61b10*/  MOV R5, R29 ;  /* 0x0000001d00057202 */ /* 0x000fc40000000f00 */
[----:B------:R-:W2:Y:S04]  /*61b20*/  LDL.LU R29, [R1+0xb90] ;  /* 0x000b9000011d7983 */ /* 0x000ea80000300800 */
[----:B--2---:R0:W-:Y:S02]  /*61b30*/  STL [R1+0x1370], R29 ;  /* 0x0013701d01007387 */ /* 0x0041e40000100800 */
[----:B0-----:R-:W-:Y:S02]  /*61b40*/  MOV R29, R28 ;  /* 0x0000001c001d7202 */ /* 0x001fe40000000f00 */
[----:B------:R-:W2:Y:S04]  /*61b50*/  LDL.LU R28, [R1+0xb98] ;  /* 0x000b9800011c7983 */ /* 0x000ea80000300800 */
[----:B--2---:R0:W-:Y:S02]  /*61b60*/  STL [R1+0x1374], R28 ;  /* 0x0013741c01007387 */ /* 0x0041e40000100800 */
[----:B0-----:R-:W-:-:S02]  /*61b70*/  MOV R28, R25 ;  /* 0x00000019001c7202 */ /* 0x001fc40000000f00 */
[----:B------:R-:W2:Y:S04]  /*61b80*/  LDL.LU R25, [R1+0xba4] ;  /* 0x000ba40001197983 */ /* 0x000ea80000300800 */
[----:B--2---:R0:W-:Y:S02]  /*61b90*/  STL [R1+0x1378], R25 ;  /* 0x0013781901007387 */ /* 0x0041e40000100800 */
[----:B0-----:R-:W-:Y:S02]  /*61ba0*/  MOV R25, R24 ;  /* 0x0000001800197202 */ /* 0x001fe40000000f00 */
[----:B------:R-:W2:Y:S04]  /*61bb0*/  LDL.LU R24, [R1+0xbac] ;  /* 0x000bac0001187983 */ /* 0x000ea80000300800 */
[----:B--2---:R0:W-:Y:S02]  /*61bc0*/  STL [R1+0x137c], R24 ;  /* 0x00137c1801007387 */ /* 0x0041e40000100800 */
[----:B0-----:R-:W-:-:S02]  /*61bd0*/  IMAD.MOV.U32 R24, RZ, RZ, R13 ;  /* 0x000000ffff187224 */ /* 0x001fc400078e000d */
[----:B------:R-:W2:Y:S04]  /*61be0*/  LDL.LU R13, [R1+0xbb4] ;  /* 0x000bb400010d7983 */ /* 0x000ea80000300800 */
[----:B--2---:R0:W-:Y:S02]  /*61bf0*/  STL [R1+0x1380], R13 ;  /* 0x0013800d01007387 */ /* 0x0041e40000100800 */
[----:B0-----:R-:W-:Y:S02]  /*61c00*/  MOV R13, R27 ;  /* 0x0000001b000d7202 */ /* 0x001fe40000000f00 */
[----:B------:R-:W2:Y:S04]  /*61c10*/  LDL.LU R27, [R1+0xbb0] ;  /* 0x000bb000011b7983 */ /* 0x000ea80000300800 */
[----:B--2---:R0:W-:Y:S02]  /*61c20*/  STL [R1+0x1354], R27 ;  /* 0x0013541b01007387 */ /* 0x0041e40000100800 */
[----:B0-----:R-:W-:Y:S01]  /*61c30*/  MOV R27, R9 ;  /* 0x00000009001b7202 */ /* 0x001fe20000000f00 */
[----:B------:R-:W-:-:S02]  /*61c40*/  MOV R9, R26 ;  /* 0x0000001a00097202 */ /* 0x000fc40000000f00 */
[----:B------:R-:W2:Y:S04]  /*61c50*/  LDL.LU R26, [R1+0xbb8] ;  /* 0x000bb800011a7983 */ /* 0x000ea80000300800 */
[----:B--2---:R0:W-:Y:S02]  /*61c60*/  STL [R1+0x1358], R26 ;  /* 0x0013581a01007387 */ /* 0x0041e40000100800 */
[----:B0-----:R-:W-:Y:S01]  /*61c70*/  MOV R26, R13 ;  /* 0x0000000d001a7202 */ /* 0x001fe20000000f00 */
[----:B------:R-:W-:Y:S01]  /*61c80*/  IMAD.MOV.U32 R13, RZ, RZ, R29 ;  /* 0x000000ffff0d7224 */ /* 0x000fe200078e001d */
[----:B------:R-:W-:Y:S01]  /*61c90*/  MOV R29, R5 ;  /* 0x00000005001d7202 */ /* 0x000fe20000000f00 */
[----:B------:R-:W-:Y:S01]  /*61ca0*/  MOV R5, R21 ;  /* 0x0000001500057202 */ /* 0x000fe20000000f00 */
[----:B------:R-:W-:-:S02]  /*61cb0*/  MOV R21, R15 ;  /* 0x0000000f00157202 */ /* 0x000fc40000000f00 */
[----:B------:R-:W2:Y:S04]  /*61cc0*/  LDL.LU R15, [R1+0xbc0] ;  /* 0x000bc000010f7983 */ /* 0x000ea80000300800 */
[----:B--2---:R0:W-:Y:S04]  /*61cd0*/  STL [R1+0x135c], R15 ;  /* 0x00135c0f01007387 */ /* 0x0041e80000100800 */
[----:B0-----:R-:W2:Y:S04]  /*61ce0*/  LDL.LU R15, [R1+0x4] ;  /* 0x00000400010f7983 */ /* 0x001ea80000300800 */
[----:B--2---:R0:W-:Y:S02]  /*61cf0*/  STL [R1+0x17c0], R15 ;  /* 0x0017c00f01007387 */ /* 0x0041e40000100800 */
[----:B0-----:R-:W-:-:S02]  /*61d00*/  MOV R15, R14 ;  /* 0x0000000e000f7202 */ /* 0x001fc40000000f00 */
[----:B------:R-:W2:Y:S04]  /*61d10*/  LDL.LU R14, [R1+0xbc4] ;  /* 0x000bc400010e7983 */ /* 0x000ea80000300800 */
[----:B--2---:R0:W-:Y:S02]  /*61d20*/  STL [R1+0x1360], R14 ;  /* 0x0013600e01007387 */ /* 0x0041e40000100800 */
[----:B0-----:R-:W-:Y:S02]  /*61d30*/  IMAD.MOV.U32 R14, RZ, RZ, R11 ;  /* 0x000000ffff0e7224 */ /* 0x001fe400078e000b */
[----:B------:R-:W2:Y:S04]  /*61d40*/  LDL.LU R11, [R1+0xbc8] ;  /* 0x000bc800010b7983 */ /* 0x000ea80000300800 */
[----:B--2---:R0:W-:Y:S02]  /*61d50*/  STL [R1+0x1364], R11 ;  /* 0x0013640b01007387 */ /* 0x0041e40000100800 */
[----:B0-----:R-:W-:-:S02]  /*61d60*/  MOV R11, R9 ;  /* 0x00000009000b7202 */ /* 0x001fc40000000f00 */
[----:B------:R-:W2:Y:S04]  /*61d70*/  LDL.LU R9, [R1+0xbf0] ;  /* 0x000bf00001097983 */ /* 0x000ea80000300800 */
[----:B--2---:R4:W-:Y:S02]  /*61d80*/  STL [R1+0x1340], R9 ;  /* 0x0013400901007387 */ /* 0x0049e40000100800 */
[----:B----4-:R-:W-:Y:S02]  /*61d90*/  MOV R9, R23 ;  /* 0x0000001700097202 */ /* 0x010fe40000000f00 */
[----:B------:R-:W2:Y:S04]  /*61da0*/  LDL.LU R23, [R1+0xc70] ;  /* 0x000c700001177983 */ /* 0x000ea80000300800 */
[----:B--2---:R0:W-:Y:S02]  /*61db0*/  STL [R1+0x1344], R23 ;  /* 0x0013441701007387 */ /* 0x0041e40000100800 */
[----:B0-----:R-:W-:Y:S01]  /*61dc0*/  MOV R23, R9 ;  /* 0x0000000900177202 */ /* 0x001fe20000000f00 */
[----:B------:R-:W-:-:S02]  /*61dd0*/  MOV R9, R11 ;  /* 0x0000000b00097202 */ /* 0x000fc40000000f00 */
[----:B------:R-:W-:Y:S01]  /*61de0*/  IMAD.MOV.U32 R11, RZ, RZ, R14 ;  /* 0x000000ffff0b7224 */ /* 0x000fe200078e000e */
[----:B------:R-:W-:Y:S02]  /*61df0*/  MOV R14, R8 ;  /* 0x00000008000e7202 */ /* 0x000fe40000000f00 */
        /* <DEDUP_REMOVED lines=13> */
[----:B--2---:R0:W-:Y:S04]  /*61ed0*/  STL [R1+0x136c], R7 ;  /* 0x00136c0701007387 */ /* 0x0041e80000100800 */
[----:B0-----:R-:W2:Y:S04]  /*61ee0*/  LDL R7, [R1+0x124] ;  /* 0x0001240001077983 */ /* 0x001ea80000100800 */
[----:B--2---:R0:W-:Y:S02]  /*61ef0*/  STL [R1+0x17d0], R7 ;  /* 0x0017d00701007387 */ /* 0x0041e40000100800 */
[----:B0-----:R-:W-:-:S02]  /*61f00*/  MOV R7, R17 ;  /* 0x0000001100077202 */ /* 0x001fc40000000f00 */
[----:B------:R-:W2:Y:S04]  /*61f10*/  LDL.LU R17, [R1+0xc90] ;  /* 0x000c900001117983 */ /* 0x000ea80000300800 */
[----:B--2---:R0:W-:Y:S02]  /*61f20*/  STL [R1+0x1384], R17 ;  /* 0x0013841101007387 */ /* 0x0041e40000100800 */
[----:B0-----:R-:W-:Y:S02]  /*61f30*/  MOV R17, R22 ;  /* 0x0000001600117202 */ /* 0x001fe40000000f00 */
[----:B------:R-:W2:Y:S04]  /*61f40*/  LDL.LU R22, [R1+0xc88] ;  /* 0x000c880001167983 */ /* 0x000ea80000300800 */
[----:B--2---:R0:W-:Y:S02]  /*61f50*/  STL [R1+0x1388], R22 ;  /* 0x0013881601007387 */ /* 0x0041e40000100800 */
[----:B0-----:R-:W-:-:S05]  /*61f60*/  MOV R22, R17 ;  /* 0x0000001100167202 */ /* 0x001fca0000000f00 */
[----:B------:R0:W-:Y:S02]  /*61f70*/  STL [R1+0x17cc], R22 ;  /* 0x0017cc1601007387 */ /* 0x0001e40000100800 */
[----:B0-----:R-:W-:Y:S02]  /*61f80*/  IMAD.MOV.U32 R22, RZ, RZ, R18 ;  /* 0x000000ffff167224 */ /* 0x001fe400078e0012 */
[----:B------:R-:W2:Y:S01]  /*61f90*/  LDL.LU R18, [R1+0xcb0] ;  /* 0x000cb00001127983 */ /* 0x000ea20000300800 */
[----:B------:R-:W-:Y:S01]  /*61fa0*/  MOV R17, R16 ;  /* 0x0000001000117202 */ /* 0x000fe20000000f00 */
[----:B------:R-:W-:Y:S02]  /*61fb0*/  IMAD.MOV.U32 R16, RZ, RZ, R20 ;  /* 0x000000ffff107224 */ /* 0x000fe400078e0014 */
[----:B--2---:R0:W-:Y:S02]  /*61fc0*/  STL [R1+0x138c], R18 ;  /* 0x00138c1201007387 */ /* 0x0041e40000100800 */
[----:B0-----:R-:W-:-:S02]  /*61fd0*/  MOV R18, R19 ;  /* 0x0000001300127202 */ /* 0x001fc40000000f00 */
[----:B------:R-:W2:Y:S01]  /*61fe0*/  LDL.LU R19, [R1+0xca4] ;  /* 0x000ca40001137983 */ /* 0x000ea20000300800 */
[----:B------:R-:W-:Y:S01]  /*61ff0*/  MOV R20, R23 ;  /* 0x0000001700147202 */ /* 0x000fe20000000f00 */
[----:B------:R-:W-:Y:S01]  /*62000*/  MOV R23, R26 ;  /* 0x0000001a00177202 */ /* 0x000fe20000000f00 */
[----:B------:R-:W-:Y:S01]  /*62010*/  MOV R26, R27 ;  /* 0x0000001b001a7202 */ /* 0x000fe20000000f00 */
[----:B------:R-:W-:Y:S01]  /*62020*/  MOV R27, R2 ;  /* 0x00000002001b7202 */ /* 0x000fe20000000f00 */
[----:B--2---:R-:W-:Y:S01]  /*62030*/  STL [R1+0x1390], R19 ;  /* 0x0013901301007387 */ /* 0x004fe20000100800 */
[----:B------:R-:W2:Y:S03]  /*62040*/  LDL.LU R2, [R1+0xcc8] ;  /* 0x000cc80001027983 */ /* 0x000ea60000300800 */
[----:B--2---:R0:W-:Y:S02]  /*62050*/  STL [R1+0x1394], R2 ;  /* 0x0013940201007387 */ /* 0x0041e40000100800 */
[----:B0-----:R-:W-:Y:S01]  /*62060*/  MOV R2, R18 ;  /* 0x0000001200027202 */ /* 0x001fe20000000f00 */
[----:B------:R-:W-:-:S04]  /*62070*/  MOV R18, R7 ;  /* 0x0000000700127202 */ /* 0x000fc80000000f00 */
[----:B------:R0:W-:Y:S02]  /*62080*/  STL [R1+0x1784], R2 ;  /* 0x0017840201007387 */ /* 0x0001e40000100800 */
[----:B0-----:R-:W-:-:S05]  /*62090*/  MOV R2, R22 ;  /* 0x0000001600027202 */ /* 0x001fca0000000f00 */
[----:B------:R-:W-:Y:S01]  /*620a0*/  STL [R1+0x17d4], R2 ;  /* 0x0017d40201007387 */ /* 0x000fe20000100800 */
[----:B------:R0:W-:Y:S03]  /*620b0*/  STL [R1+0x1788], R18 ;  /* 0x0017881201007387 */ /* 0x0001e60000100800 */
[----:B0-----:R-:W2:Y:S01]  /*620c0*/  LDL.LU R18, [R1+0x158] ;  /* 0x0001580001127983 */ /* 0x001ea20000300800 */
[----:B------:R-:W-:-:S03]  /*620d0*/  IMAD.MOV.U32 R19, RZ, RZ, R15 ;  /* 0x000000ffff137224 */ /* 0x000fc600078e000f */
[----:B--2---:R0:W-:Y:S01]  /*620e0*/  STL [R1+0x17c4], R18 ;  /* 0x0017c41201007387 */ /* 0x0041e20000100800 */
[----:B------:R-:W2:Y:S02]  /*620f0*/  LDL R2, [R1+0x118] ;  /* 0x0001180001027983 */ /* 0x000ea40000100800 */
[----:B------:R-:W4:Y:S02]  /*62100*/  LDL R7, [R1+0x11c] ;  /* 0x00011c0001077983 */ /* 0x000f240000100800 */
[----:B------:R-:W3:Y:S01]  /*62110*/  LDL R15, [R1+0x120] ;  /* 0x00012000010f7983 */ /* 0x000ee20000100800 */
[----:B------:R-:W3:Y:S04]  /*62120*/  LDL R22, [R1+0x128] ;  /* 0x0001280001167983 */ /* 0x000ee80000100800 */
[----:B0-----:R-:W3:Y:S01]  /*62130*/  LDL R18, [R1+0x130] ;  /* 0x0001300001127983 */ /* 0x001ee20000100800 */
[----:B------:R0:W-:Y:S03]  /*62140*/  STL [R1+0x178c], R19 ;  /* 0x00178c1301007387 */ /* 0x0001e60000100800 */
[----:B0-----:R-:W3:Y:S01]  /*62150*/  LDL.LU R19, [R1+0x154] ;  /* 0x0001540001137983 */ /* 0x001ee20000300800 */
[----:B--2---:R-:W-:-:S02]  /*62160*/  @P1 FMUL R2, R2, 0.25 ;  /* 0x3e80000002021820 */ /* 0x004fc40000400000 */
[----:B----4-:R-:W-:Y:S02]  /*62170*/  @P1 FMUL R7, R7, 0.25 ;  /* 0x3e80000007071820 */ /* 0x010fe40000400000 */
[----:B---3--:R-:W-:Y:S01]  /*62180*/  @P1 FMUL R15, R15, 0.25 ;  /* 0x3e8000000f0f1820 */ /* 0x008fe20000400000 */
[----:B------:R0:W-:Y:S04]  /*62190*/  STL [R1+0x17c8], R19 ;  /* 0x0017c81301007387 */ /* 0x0001e80000100800 */
[----:B0-----:R-:W2:Y:S01]  /*621a0*/  LDL R19, [R1+0x12c] ;  /* 0x00012c0001137983 */ /* 0x001ea20000100800 */
[----:B------:R0:W-:Y:S03]  /*621b0*/  @P1 STL [R1+0x118], R2 ;  /* 0x0001180201001387 */ /* 0x0001e60000100800 */
[----:B0-----:R-:W3:Y:S01]  /*621c0*/  LDL.LU R2, [R1+0x17d4] ;  /* 0x0017d40001027983 */ /* 0x001ee20000300800 */
[----:B------:R0:W-:Y:S03]  /*621d0*/  @P1 STL [R1+0x11c], R7 ;  /* 0x00011c0701001387 */ /* 0x0001e60000100800 */
[----:B0-----:R-:W4:Y:S01]  /*621e0*/  LDL.LU R7, [R1+0x17d0] ;  /* 0x0017d00001077983 */ /* 0x001f220000300800 */
[----:B------:R0:W-:Y:S03]  /*621f0*/  @P1 STL [R1+0x120], R15 ;  /* 0x0001200f01001387 */ /* 0x0001e60000100800 */
[----:B0-----:R-:W3:Y:S01]  /*62200*/  LDL R15, [R1+0x13c] ;  /* 0x00013c00010f7983 */ /* 0x001ee20000100800 */
[----:B------:R-:W-:-:S02]  /*62210*/  @P1 FMUL R22, R22, 0.25 ;  /* 0x3e80000016161820 */ /* 0x000fc40000400000 */
[----:B------:R-:W-:-:S03]  /*62220*/  @P1 FMUL R18, R18, 0.25 ;  /* 0x3e80000012121820 */ /* 0x000fc60000400000 */
[----:B------:R0:W-:Y:S04]  /*62230*/  @P1 STL [R1+0x128], R22 ;  /* 0x0001281601001387 */ /* 0x0001e80000100800 */
[----:B0-----:R-:W3:Y:S01]  /*62240*/  LDL.LU R22, [R1+0x17cc] ;  /* 0x0017cc0001167983 */ /* 0x001ee20000300800 */
[----:B--2---:R-:W-:-:S05]  /*62250*/  @P1 FMUL R19, R19, 0.25 ;  /* 0x3e80000013131820 */ /* 0x004fca0000400000 */
[----:B------:R0:W-:Y:S04]  /*62260*/  @P1 STL [R1+0x12c], R19 ;  /* 0x00012c1301001387 */ /* 0x0001e80000100800 */
[----:B0-----:R-:W2:Y:S01]  /*62270*/  LDL R19, [R1+0x144] ;  /* 0x0001440001137983 */ /* 0x001ea20000100800 */
[----:B----4-:R-:W-:-:S05]  /*62280*/  @P1 FMUL R7, R7, 0.25 ;  /* 0x3e80000007071820 */ /* 0x010fca0000400000 */
[----:B------:R-:W-:Y:S01]  /*62290*/  @P1 STL [R1+0x124], R7 ;  /* 0x0001240701001387 */ /* 0x000fe20000100800 */
[----:B------:R-:W-:Y:S02]  /*622a0*/  STL [R1+0x17bc], R7 ;  /* 0x0017bc0701007387 */ /* 0x000fe40000100800 */
[----:B------:R0:W-:Y:S02]  /*622b0*/  @P1 STL [R1+0x130], R18 ;  /* 0x0001301201001387 */ /* 0x0001e40000100800 */
[----:B---3--:R-:W-:Y:S01]  /*622c0*/  @P1 FMUL R15, R15, 0.25 ;  /* 0x3e8000000f0f1820 */ /* 0x008fe20000400000 */
[----:B0-----:R-:W3:Y:S04]  /*622d0*/  LDL R18, [R1+0x148] ;  /* 0x0001480001127983 */ /* 0x001ee80000100800 */
[----:B------:R0:W-:Y:S01]  /*622e0*/  @P1 STL [R1+0x13c], R15 ;  /* 0x00013c0f01001387 */ /* 0x0001e20000100800 */
[----:B------:R-:W4:Y:S03]  /*622f0*/  LDL R7, [R1+0x150] ;  /* 0x0001500001077983 */ /* 0x000f260000100800 */
[----:B0-----:R-:W4:Y:S01]  /*62300*/  LDL R15, [R1+0x14c] ;  /* 0x00014c00010f7983 */ /* 0x001f220000100800 */
[----:B------:R-:W-:-:S02]  /*62310*/  @P1 FMUL R22, R22, 0.25 ;  /* 0x3e80000016161820 */ /* 0x000fc40000400000 */
[----:B------:R-:W-:-:S03]  /*62320*/  @P1 FMUL R2, R2, 0.25 ;  /* 0x3e80000002021820 */ /* 0x000fc60000400000 */
[----:B------:R-:W-:Y:S01]  /*62330*/  @P1 STL [R1+0x134], R22 ;  /* 0x0001341601001387 */ /* 0x000fe20000100800 */
[----:B------:R0:W-:Y:S02]  /*62340*/  STL [R1+0x17b0], R22 ;  /* 0x0017b01601007387 */ /* 0x0001e40000100800 */
[----:B--2---:R-:W-:-:S05]  /*62350*/  @P1 FMUL R19, R19, 0.25 ;  /* 0x3e80000013131820 */ /* 0x004fca0000400000 */
[----:B------:R1:W-:Y:S01]  /*62360*/  @P1 STL [R1+0x144], R19 ;  /* 0x0001441301001387 */ /* 0x0003e20000100800 */
[----:B0-----:R-:W-:-:S03]  /*62370*/  MOV R22, R19 ;  /* 0x0000001300167202 */ /* 0x001fc60000000f00 */
[----:B-1----:R-:W2:Y:S01]  /*62380*/  LDL.LU R19, [R1+0x17c8] ;  /* 0x0017c80001137983 */ /* 0x002ea20000300800 */
[----:B------:R-:W-:Y:S02]  /*62390*/  @P1 STL [R1+0x140], R2 ;  /* 0x0001400201001387 */ /* 0x000fe40000100800 */
[----:B---3--:R-:W-:-:S05]  /*623a0*/  @P1 FMUL R18, R18, 0.25 ;  /* 0x3e80000012121820 */ /* 0x008fca0000400000 */
[----:B------:R0:W-:Y:S01]  /*623b0*/  @P1 STL [R1+0x148], R18 ;  /* 0x0001481201001387 */ /* 0x0001e20000100800 */
[----:B----4-:R-:W-:-:S03]  /*623c0*/  @P1 FMUL R15, R15, 0.25 ;  /* 0x3e8000000f0f1820 */ /* 0x010fc60000400000 */
[----:B0-----:R-:W3:Y:S04]  /*623d0*/  LDL.LU R18, [R1+0x17c4] ;  /* 0x0017c40001127983 */ /* 0x001ee80000300800 */
[----:B------:R0:W-:Y:S01]  /*623e0*/  @P1 STL [R1+0x14c], R15 ;  /* 0x00014c0f01001387 */ /* 0x0001e20000100800 */
[----:B------:R-:W-:-:S03]  /*623f0*/  @P1 FMUL R7, R7, 0.25 ;  /* 0x3e80000007071820 */ /* 0x000fc60000400000 */
[----:B0-----:R-:W4:Y:S02]  /*62400*/  LDL.LU R15, [R1+0x17c0] ;  /* 0x0017c000010f7983 */ /* 0x001f240000300800 */
[----:B------:R0:W-:Y:S02]  /*62410*/  @P1 STL [R1+0x150], R7 ;  /* 0x0001500701001387 */ /* 0x0001e40000100800 */
[----:B0-----:R-:W4:Y:S01]  /*62420*/  LDL R7, [R1+0x118] ;  /* 0x0001180001077983 */ /* 0x001f220000100800 */
[C---:B------:R-:W-:Y:S01]  /*62430*/  FSETP.GEU.AND P0, PT, |R4|.reuse, 1.175494350822287508e-38, PT ;  /* 0x008000000400780b */ /* 0x040fe20003f0e200 */
[----:B------:R-:W-:Y:S02]  /*62440*/  @P1 FMUL R4, R4, 0.25 ;  /* 0x3e80000004041820 */ /* 0x000fe40000400000 */
[----:B--2---:R-:W-:-:S05]  /*62450*/  @P1 FMUL R19, R19, 0.25 ;  /* 0x3e80000013131820 */ /* 0x004fca0000400000 */
[----:B------:R0:W-:Y:S04]  /*62460*/  STL [R1+0x1794], R19 ;  /* 0x0017941301007387 */ /* 0x0001e80000100800 */
[----:B0-----:R-:W2:Y:S01]  /*62470*/  LDL R19, [R1+0x13c] ;  /* 0x00013c0001137983 */ /* 0x001ea20000100800 */
[----:B------:R0:W-:Y:S02]  /*62480*/  STL [R1+0x1798], R4 ;  /* 0x0017980401007387 */ /* 0x0001e40000100800 */
[----:B---3--:R-:W-:Y:S01]  /*62490*/  @P1 FMUL R18, R18, 0.25 ;  /* 0x3e80000012121820 */ /* 0x008fe20000400000 */
[----:B0-----:R-:W3:Y:S04]  /*624a0*/  LDL R4, [R1+0x120] ;  /* 0x0001200001047983 */ /* 0x001ee80000100800 */
[----:B------:R0:W-:Y:S01]  /*624b0*/  STL [R1+0x179c], R18 ;  /* 0x00179c1201007387 */ /* 0x0001e20000100800 */
[----:B----4-:R-:W-:-:S03]  /*624c0*/  FSETP.GT.AND P1, PT, |R15|, 8.50705917302346158658e+37, PT ;  /* 0x7e8000000f00780b */ /* 0x010fc60003f24200 */
[----:B0-----:R-:W4:Y:S01]  /*624d0*/  LDL R18, [R1+0x12c] ;  /* 0x00012c0001127983 */ /* 0x001f220000100800 */
[----:B------:R0:W-:Y:S03]  /*624e0*/  STL [R1+0x17a0], R15 ;  /* 0x0017a00f01007387 */ /* 0x0001e60000100800 */
[----:B0-----:R-:W2:Y:S01]  /*624f0*/  LDL R15, [R1+0x11c] ;  /* 0x00011c00010f7983 */ /* 0x001ea20000100800 */
[----:B------:R-:W-:-:S05]  /*62500*/  @!P0 FMUL R7, R7, 16777216 ;  /* 0x4b80000007078820 */ /* 0x000fca0000400000 */
[----:B------:R0:W-:Y:S04]  /*62510*/  @!P0 STL [R1+0x118], R7 ;  /* 0x0001180701008387 */ /* 0x0001e80000100800 */
[----:B0-----:R-:W3:Y:S01]  /*62520*/  LDL.LU R7, [R1+0x17bc] ;  /* 0x0017bc0001077983 */ /* 0x001ee20000300800 */
[----:B--2---:R-:W-:-:S05]  /*62530*/  @!P0 FMUL R15, R15, 16777216 ;  /* 0x4b8000000f0f8820 */ /* 0x004fca0000400000 */
[----:B------:R4:W-:Y:S02]  /*62540*/  @!P0 STL [R1+0x11c], R15 ;  /* 0x00011c0f01008387 */ /* 0x0009e40000100800 */
[----:B----4-:R-:W-:Y:S01]  /*62550*/  MOV R15, R18 ;  /* 0x00000012000f7202 */ /* 0x010fe20000000f00 */
[----:B------:R-:W-:Y:S01]  /*62560*/  MOV R18, R2 ;  /* 0x0000000200127202 */ /* 0x000fe20000000f00 */
[----:B------:R-:W-:-:S03]  /*62570*/  MOV R2, R17 ;  /* 0x0000001100027202 */ /* 0x000fc60000000f00 */
[----:B------:R-:W-:Y:S01]  /*62580*/  STL [R1+0x17b8], R15 ;  /* 0x0017b80f01007387 */ /* 0x000fe20000100800 */
[----:B------:R3:W-:Y:S01]  /*62590*/  STL [R1+0x17b4], R25 ;  /* 0x0017b41901007387 */ /* 0x0007e20000100800 */
[----:B------:R-:W-:Y:S01]  /*625a0*/  MOV R17, R16 ;  /* 0x0000001000117202 */ /* 0x000fe20000000f00 */
[----:B------:R-:W-:Y:S01]  /*625b0*/  MOV R16, R27 ;  /* 0x0000001b00107202 */ /* 0x000fe20000000f00 */
[----:B---3--:R-:W-:Y:S01]  /*625c0*/  MOV R25, R7 ;  /* 0x0000000700197202 */ /* 0x008fe20000000f00 */
[----:B------:R-:W-:Y:S01]  /*625d0*/  IMAD.MOV.U32 R7, RZ, RZ, R23 ;  /* 0x000000ffff077224 */ /* 0x000fe200078e0017 */
[----:B------:R-:W-:Y:S02]  /*625e0*/  MOV R15, R4 ;  /* 0x00000004000f7202 */ /* 0x000fe40000000f00 */
[----:B------:R-:W-:Y:S01]  /*625f0*/  MOV R23, R26 ;  /* 0x0000001a00177202 */ /* 0x000fe20000000f00 */
[----:B------:R-:W-:Y:S01]  /*62600*/  MOV R4, R19 ;  /* 0x0000001300047202 */ /* 0x000fe20000000f00 */
[----:B------:R-:W2:Y:S01]  /*62610*/  LDL R26, [R1+0x2b8] ;  /* 0x0002b800011a7983 */ /* 0x000ea20000100800 */
[----:B------:R-:W-:-:S02]  /*62620*/  IMAD.MOV.U32 R19, RZ, RZ, R22 ;  /* 0x000000ffff137224 */ /* 0x000fc400078e0016 */
[----:B------:R-:W3:Y:S02]  /*62630*/  LDL.LU R27, [R1+0x18] ;  /* 0x00001800011b7983 */ /* 0x000ee40000300800 */
[----:B------:R-:W4:Y:S02]  /*62640*/  LDL R22, [R1+0x128] ;  /* 0x0001280001167983 */ /* 0x000f240000100800 */
[----:B------:R-:W-:Y:S02]  /*62650*/  @!P0 FMUL R15, R15, 16777216 ;  /* 0x4b8000000f0f8820 */ /* 0x000fe40000400000 */
[----:B------:R-:W-:-:S03]  /*62660*/  @!P0 FMUL R25, R25, 16777216 ;  /* 0x4b80000019198820 */ /* 0x000fc60000400000 */
[----:B------:R0:W-:Y:S04]  /*62670*/  @!P0 STL [R1+0x120], R15 ;  /* 0x0001200f01008387 */ /* 0x0001e80000100800 */
[----:B0-----:R-:W2:Y:S01]  /*62680*/  LDL.LU R15, [R1+0x17b8] ;  /* 0x0017b800010f7983 */ /* 0x001ea20000300800 */
[----:B------:R0:W-:Y:S03]  /*62690*/  @!P0 STL [R1+0x124], R25 ;  /* 0x0001241901008387 */ /* 0x0001e60000100800 */
[----:B0-----:R-:W3:Y:S01]  /*626a0*/  LDL.LU R25, [R1+0x17b4] ;  /* 0x0017b40001197983 */ /* 0x001ee20000300800 */
[----:B----4-:R-:W-:-:S05]  /*626b0*/  @!P0 FMUL R22, R22, 16777216 ;  /* 0x4b80000016168820 */ /* 0x010fca0000400000 */
[----:B------:R0:W-:Y:S04]  /*626c0*/  @!P0 STL [R1+0x128], R22 ;  /* 0x0001281601008387 */ /* 0x0001e80000100800 */
[----:B0-----:R-:W4:Y:S01]  /*626d0*/  LDL.LU R22, [R1+0x17b0] ;  /* 0x0017b00001167983 */ /* 0x001f220000300800 */
[----:B------:R2:W-:Y:S02]  /*626e0*/  STL [R1+0x17ac], R13 ;  /* 0x0017ac0d01007387 */ /* 0x0005e40000100800 */
[----:B--2---:R-:W-:Y:S01]  /*626f0*/  MOV R13, R15 ;  /* 0x0000000f000d7202 */ /* 0x004fe20000000f00 */
[----:B------:R-:W-:Y:S02]  /*62700*/  MOV R15, R18 ;  /* 0x00000012000f7202 */ /* 0x000fe40000000f00 */
[----:B----4-:R-:W-:Y:S01]  /*62710*/  IMAD.MOV.U32 R18, RZ, RZ, R22 ;  /* 0x000000ffff127224 */ /* 0x010fe200078e0016 */
[----:B------:R-:W-:Y:S01]  /*62720*/  MOV R22, R16 ;  /* 0x0000001000167202 */ /* 0x000fe20000000f00 */
[----:B------:R-:W-:-:S02]  /*62730*/  MOV R16, R26 ;  /* 0x0000001a00107202 */ /* 0x000fc40000000f00 */
[----:B------:R-:W2:Y:S01]  /*62740*/  LDL.LU R26, [R1+0x8] ;  /* 0x00000800011a7983 */ /* 0x000ea20000300800 */
[----:B------:R-:W-:-:S03]  /*62750*/  @!P0 FMUL R13, R13, 16777216 ;  /* 0x4b8000000d0d8820 */ /* 0x000fc60000400000 */
[----:B--2---:R0:W-:Y:S04]  /*62760*/  STL [R1+0x1778], R26 ;  /* 0x0017781a01007387 */ /* 0x0041e80000100800 */
[----:B0-----:R-:W2:Y:S01]  /*62770*/  LDL R26, [R1+0x130] ;  /* 0x00013000011a7983 */ /* 0x001ea20000100800 */
[----:B------:R0:W-:Y:S03]  /*62780*/  @!P0 STL [R1+0x12c], R13 ;  /* 0x00012c0d01008387 */ /* 0x0001e60000100800 */
[----:B0-----:R-:W4:Y:S01]  /*62790*/  LDL.LU R13, [R1+0x17ac] ;  /* 0x0017ac00010d7983 */ /* 0x001f220000300800 */
[----:B--2---:R-:W-:-:S05]  /*627a0*/  @!P0 FMUL R26, R26, 16777216 ;  /* 0x4b8000001a1a8820 */ /* 0x004fca0000400000 */
[----:B------:R0:W-:Y:S01]  /*627b0*/  @!P0 STL [R1+0x130], R26 ;  /* 0x0001301a01008387 */ /* 0x0001e20000100800 */
[----:B------:R1:W-:Y:S02]  /*627c0*/  STL [R1+0x17a8], R9 ;  /* 0x0017a80901007387 */ /* 0x0003e40000100800 */
[----:B------:R2:W-:Y:S01]  /*627d0*/  STL [R1+0x17a4], R15 ;  /* 0x0017a40f01007387 */ /* 0x0005e20000100800 */
[----:B0-----:R-:W3:Y:S01]  /*627e0*/  LDL R26, [R1+0x150] ;  /* 0x00015000011a7983 */ /* 0x001ee20000100800 */
[----:B-1----:R-:W-:Y:S02]  /*627f0*/  MOV R9, R18 ;  /* 0x0000001200097202 */ /* 0x002fe40000000f00 */
[----:B--2---:R-:W-:Y:S01]  /*62800*/  MOV R15, R4 ;  /* 0x00000004000f7202 */ /* 0x004fe20000000f00 */
[----:B------:R-:W-:Y:S01]  /*62810*/  IMAD.MOV.U32 R18, RZ, RZ, R19 ;  /* 0x000000ffff127224 */ /* 0x000fe200078e0013 */
[----:B------:R-:W2:Y:S04]  /*62820*/  LDL R4, [R1+0x148] ;  /* 0x0001480001047983 */ /* 0x000ea80000100800 */
[----:B------:R-:W3:Y:S01]  /*62830*/  LDL R19, [R1+0x14c] ;  /* 0x00014c0001137983 */ /* 0x000ee20000100800 */
[----:B------:R-:W-:-:S02]  /*62840*/  @!P0 FMUL R9, R9, 16777216 ;  /* 0x4b80000009098820 */ /* 0x000fc40000400000 */
[----:B------:R-:W-:-:S03]  /*62850*/  @!P0 FMUL R15, R15, 16777216 ;  /* 0x4b8000000f0f8820 */ /* 0x000fc60000400000 */
[----:B------:R0:W-:Y:S04]  /*62860*/  @!P0 STL [R1+0x134], R9 ;  /* 0x0001340901008387 */ /* 0x0001e80000100800 */
[----:B0-----:R-:W4:Y:S01]  /*62870*/  LDL.LU R9, [R1+0x17a8] ;  /* 0x0017a80001097983 */ /* 0x001f220000300800 */
[----:B------:R0:W-:Y:S03]  /*62880*/  @!P0 STL [R1+0x13c], R15 ;  /* 0x00013c0f01008387 */ /* 0x0001e60000100800 */
[----:B0-----:R-:W4:Y:S01]  /*62890*/  LDL.LU R15, [R1+0x17a4] ;  /* 0x0017a400010f7983 */ /* 0x001f220000300800 */
[----:B------:R-:W-:Y:S02]  /*628a0*/  @!P0 FMUL R18, R18, 16777216 ;  /* 0x4b80000012128820 */ /* 0x000fe40000400000 */
[----:B--2---:R-:W-:-:S02]  /*628b0*/  @!P0 FMUL R4, R4, 16777216 ;  /* 0x4b80000004048820 */ /* 0x004fc40000400000 */
[----:B---3--:R-:W-:Y:S02]  /*628c0*/  @!P0 FMUL R19, R19, 16777216 ;  /* 0x4b80000013138820 */ /* 0x008fe40000400000 */
[----:B----4-:R-:W-:-:S05]  /*628d0*/  @!P0 FMUL R15, R15, 16777216 ;  /* 0x4b8000000f0f8820 */ /* 0x010fca0000400000 */
[----:B------:R0:W-:Y:S04]  /*628e0*/  @!P0 STL [R1+0x140], R15 ;  /* 0x0001400f01008387 */ /* 0x0001e80000100800 */
[----:B0-----:R-:W2:Y:S01]  /*628f0*/  LDL.LU R15, [R1+0x17a0] ;  /* 0x0017a000010f7983 */ /* 0x001ea20000300800 */
[----:B------:R0:W-:Y:S03]  /*62900*/  @!P0 STL [R1+0x144], R18 ;  /* 0x0001441201008387 */ /* 0x0001e60000100800 */
[----:B0-----:R-:W3:Y:S01]  /*62910*/  LDL.LU R18, [R1+0x179c] ;  /* 0x00179c0001127983 */ /* 0x001ee20000300800 */
[----:B------:R0:W-:Y:S03]  /*62920*/  @!P0 STL [R1+0x148], R4 ;  /* 0x0001480401008387 */ /* 0x0001e60000100800 */
[----:B0-----:R-:W4:Y:S01]  /*62930*/  LDL.LU R4, [R1+0x1798] ;  /* 0x0017980001047983 */ /* 0x001f220000300800 */
[----:B------:R0:W-:Y:S03]  /*62940*/  @!P0 STL [R1+0x14c], R19 ;  /* 0x00014c1301008387 */ /* 0x0001e60000100800 */
[----:B0-----:R-:W2:Y:S01]  /*62950*/  LDL.LU R19, [R1+0x1794] ;  /* 0x0017940001137983 */ /* 0x001ea20000300800 */
[----:B------:R-:W-:-:S05]  /*62960*/  @!P0 FMUL R26, R26, 16777216 ;  /* 0x4b8000001a1a8820 */ /* 0x000fca0000400000 */
[----:B------:R-:W-:Y:S01]  /*62970*/  @!P0 STL [R1+0x150], R26 ;  /* 0x0001501a01008387 */ /* 0x000fe20000100800 */
[----:B---3--:R-:W-:Y:S02]  /*62980*/  @!P0 FMUL R18, R18, 16777216 ;  /* 0x4b80000012128820 */ /* 0x008fe40000400000 */
[----:B----4-:R-:W-:Y:S02]  /*62990*/  @!P0 FMUL R4, R4, 16777216 ;  /* 0x4b80000004048820 */ /* 0x010fe40000400000 */
[----:B--2---:R-:W-:-:S05]  /*629a0*/  @!P0 FMUL R19, R19, 16777216 ;  /* 0x4b80000013138820 */ /* 0x004fca0000400000 */
[----:B------:R-:W-:Y:S01]  /*629b0*/  STL [R1+0x154], R19 ;  /* 0x0001541301007387 */ /* 0x000fe20000100800 */
[----:B------:R-:W-:Y:S02]  /*629c0*/  STL [R1+0x1398], R4 ;  /* 0x0013980401007387 */ /* 0x000fe40000100800 */
[----:B------:R0:W-:Y:S02]  /*629d0*/  STL [R1+0x1790], R24 ;  /* 0x0017901801007387 */ /* 0x0001e40000100800 */
[----:B0-----:R-:W2:Y:S01]  /*629e0*/  LDL R24, [R1+0x15c] ;  /* 0x00015c0001187983 */ /* 0x001ea20000100800 */
[----:B------:R0:W-:Y:S02]  /*629f0*/  STL [R1+0x158], R18 ;  /* 0x0001581201007387 */ /* 0x0001e40000100800 */
[----:B------:R-:W3:Y:S01]  /*62a00*/  LDL R4, [R1+0x160] ;  /* 0x0001600001047983 */ /* 0x000ee20000100800 */
[----:B------:R-:W-:Y:S01]  /*62a10*/  MOV R26, R2 ;  /* 0x00000002001a7202 */ /* 0x000fe20000000f00 */
[----:B------:R-:W4:Y:S04]  /*62a20*/  LDL R19, [R1+0x168] ;  /* 0x0001680001137983 */ /* 0x000f280000100800 */
[----:B------:R-:W4:Y:S01]  /*62a30*/  LDL R2, [R1+0x178] ;  /* 0x0001780001027983 */ /* 0x000f220000100800 */
[----:B------:R-:W-:-:S03]  /*62a40*/  FSETP.GEU.AND P0, PT, |R15|, 1.175494350822287508e-38, PT ;  /* 0x008000000f00780b */ /* 0x000fc60003f0e200 */
[----:B0-----:R-:W4:Y:S01]  /*62a50*/  LDL R18, [R1+0x170] ;  /* 0x0001700001127983 */ /* 0x001f220000100800 */
[----:B------:R0:W-:Y:S03]  /*62a60*/  STL [R1+0x177c], R15 ;  /* 0x00177c0f01007387 */ /* 0x0001e60000100800 */
[----:B0-----:R-:W4:Y:S01]  /*62a70*/  LDL R15, [R1+0x180] ;  /* 0x00018000010f7983 */ /* 0x001f220000100800 */
[----:B--2---:R-:W-:Y:S02]  /*62a80*/  @P1 FMUL R24, R24, 0.25 ;  /* 0x3e80000018181820 */ /* 0x004fe40000400000 */
[----:B---3--:R-:W-:-:S03]  /*62a90*/  @P1 FMUL R4, R4, 0.25 ;  /* 0x3e80000004041820 */ /* 0x008fc60000400000 */
[----:B------:R0:W-:Y:S04]  /*62aa0*/  @P1 STL [R1+0x15c], R24 ;  /* 0x00015c1801001387 */ /* 0x0001e80000100800 */
[----:B0-----:R-:W2:Y:S01]  /*62ab0*/  LDL.LU R24, [R1+0x1790] ;  /* 0x0017900001187983 */ /* 0x001ea20000300800 */
[----:B------:R0:W-:Y:S03]  /*62ac0*/  @P1 STL [R1+0x160], R4 ;  /* 0x0001600401001387 */ /* 0x0001e60000100800 */
[----:B0-----:R-:W3:Y:S01]  /*62ad0*/  LDL R4, [R1+0x198] ;  /* 0x0001980001047983 */ /* 0x001ee20000100800 */
[----:B----4-:R-:W-:Y:S02]  /*62ae0*/  @P1 FMUL R19, R19, 0.25 ;  /* 0x3e80000013131820 */ /* 0x010fe40000400000 */
[----:B------:R-:W-:-:S02]  /*62af0*/  @P1 FMUL R18, R18, 0.25 ;  /* 0x3e80000012121820 */ /* 0x000fc40000400000 */
[----:B------:R-:W-:Y:S02]  /*62b00*/  @P1 FMUL R2, R2, 0.25 ;  /* 0x3e80000002021820 */ /* 0x000fe40000400000 */
[----:B------:R-:W-:Y:S01]  /*62b10*/  @P1 FMUL R15, R15, 0.25 ;  /* 0x3e8000000f0f1820 */ /* 0x000fe20000400000 */
[----:B------:R0:W-:Y:S04]  /*62b20*/  @P1 STL [R1+0x168], R19 ;  /* 0x0001681301001387 */ /* 0x0001e80000100800 */
[----:B0-----:R-:W4:Y:S01]  /*62b30*/  LDL.LU R19, [R1+0x178c] ;  /* 0x00178c0001137983 */ /* 0x001f220000300800 */
[----:B------:R0:W-:Y:S03]  /*62b40*/  @P1 STL [R1+0x170], R18 ;  /* 0x0001701201001387 */ /* 0x0001e60000100800 */
[----:B0-----:R-:W2:Y:S01]  /*62b50*/  LDL.LU R18, [R1+0x1788] ;  /* 0x0017880001127983 */ /* 0x001ea20000300800 */
[----:B------:R0:W-:Y:S03]  /*62b60*/  @P1 STL [R1+0x178], R2 ;  /* 0x0001780201001387 */ /* 0x0001e60000100800 */
[----:B0-----:R-:W4:Y:S01]  /*62b70*/  LDL.LU R2, [R1+0x1784] ;  /* 0x0017840001027983 */ /* 0x001f220000300800 */
[----:B------:R-:W-:Y:S02]  /*62b80*/  @P1 STL [R1+0x180], R15 ;  /* 0x0001800f01001387 */ /* 0x000fe40000100800 */
[----:B---3--:R-:W-:-:S05]  /*62b90*/  @P1 FMUL R4, R4, 0.25 ;  /* 0x3e80000004041820 */ /* 0x008fca0000400000 */
[----:B------:R0:W-:Y:S02]  /*62ba0*/  @P1 STL [R1+0x198], R4 ;  /* 0x0001980401001387 */ /* 0x0001e40000100800 */
[----:B0-----:R-:W-:-:S05]  /*62bb0*/  MOV R4, R26 ;  /* 0x0000001a00047202 */ /* 0x001fca0000000f00 */
[----:B------:R0:W-:Y:S01]  /*62bc0*/  STL [R1+0x1780], R4 ;  /* 0x0017800401007387 */ /* 0x0001e20000100800 */
[----:B------:R-:W3:Y:S02]  /*62bd0*/  LDL R15, [R1+0x1b0] ;  /* 0x0001b000010f7983 */ /* 0x000ee40000100800 */
[----:B------:R-:W3:Y:S01]  /*62be0*/  LDL R26, [R1+0x1b8] ;  /* 0x0001b800011a7983 */ /* 0x000ee20000100800 */
[----:B0-----:R-:W3:Y:S01]  /*62bf0*/  LDL R4, [R1+0x1a8] ;  /* 0x0001a80001047983 */ /* 0x001ee20000100800 */
[----:B--2---:R-:W-:Y:S02]  /*62c00*/  @P1 FMUL R18, R18, 0.25 ;  /* 0x3e80000012121820 */ /* 0x004fe40000400000 */
[----:B----4-:R-:W-:-:S03]  /*62c10*/  @P1 FMUL R19, R19, 0.25 ;  /* 0x3e80000013131820 */ /* 0x010fc60000400000 */
[----:B------:R-:W-:Y:S01]  /*62c20*/  @P1 STL [R1+0x188], R18 ;  /* 0x0001881201001387 */ /* 0x000fe20000100800 */
[----:B------:R0:W-:Y:S03]  /*62c30*/  STL [R1+0x1768], R18 ;  /* 0x0017681201007387 */ /* 0x0001e60000100800 */
[----:B0-----:R-:W2:Y:S01]  /*62c40*/  LDL R18, [R1+0x168] ;  /* 0x0001680001127983 */ /* 0x001ea20000100800 */
[----:B------:R-:W-:Y:S02]  /*62c50*/  @P1 STL [R1+0x190], R19 ;  /* 0x0001901301001387 */ /* 0x000fe40000100800 */
[----:B------:R0:W-:Y:S02]  /*62c60*/  STL [R1+0x176c], R19 ;  /* 0x00176c1301007387 */ /* 0x0001e40000100800 */
[----:B0-----:R-:W4:Y:S01]  /*62c70*/  LDL R19, [R1+0x170] ;  /* 0x0001700001137983 */ /* 0x001f220000100800 */
[----:B---3--:R-:W-:-:S02]  /*62c80*/  @P1 FMUL R15, R15, 0.25 ;  /* 0x3e8000000f0f1820 */ /* 0x008fc40000400000 */
[----:B------:R-:W-:Y:S02]  /*62c90*/  @P1 FMUL R26, R26, 0.25 ;  /* 0x3e8000001a1a1820 */ /* 0x000fe40000400000 */
[----:B------:R-:W-:-:S05]  /*62ca0*/  @P1 FMUL R4, R4, 0.25 ;  /* 0x3e80000004041820 */ /* 0x000fca0000400000 */
[----:B------:R0:W-:Y:S04]  /*62cb0*/  @P1 STL [R1+0x1a8], R4 ;  /* 0x0001a80401001387 */ /* 0x0001e80000100800 */
[----:B0-----:R-:W3:Y:S01]  /*62cc0*/  LDL.LU R4, [R1+0x1780] ;  /* 0x0017800001047983 */ /* 0x001ee20000300800 */
        /* <DEDUP_REMOVED lines=13> */
[----:B0-----:R-:W3:Y:S01]  /*62da0*/  LDL R26, [R1+0x1d0] ;  /* 0x0001d000011a7983 */ /* 0x001ee20000100800 */
[----:B--2---:R-:W-:-:S05]  /*62db0*/  @P1 FMUL R15, R15, 0.25 ;  /* 0x3e8000000f0f1820 */ /* 0x004fca0000400000 */
[----:B------:R0:W-:Y:S01]  /*62dc0*/  STL [R1+0x1748], R15 ;  /* 0x0017480f01007387 */ /* 0x0001e20000100800 */
[----:B---3--:R-:W-:-:S03]  /*62dd0*/  @P1 FMUL R26, R26, 0.25 ;  /* 0x3e8000001a1a1820 */ /* 0x008fc60000400000 */
[----:B0-----:R-:W2:Y:S02]  /*62de0*/  LDL R15, [R1+0x1c0] ;  /* 0x0001c000010f7983 */ /* 0x001ea40000100800 */
[----:B------:R0:W-:Y:S02]  /*62df0*/  @P1 STL [R1+0x1d0], R26 ;  /* 0x0001d01a01001387 */ /* 0x0001e40000100800 */
[----:B0-----:R-:W3:Y:S02]  /*62e00*/  LDL.LU R26, [R1+0x1778] ;  /* 0x00177800011a7983 */ /* 0x001ee40000300800 */
[----:B---3--:R-:W-:Y:S02]  /*62e10*/  FSETP.GT.AND P1, PT, |R26|, 8.50705917302346158658e+37, PT ;  /* 0x7e8000001a00780b */ /* 0x008fe40003f24200 */
[----:B------:R0:W-:Y:S04]  /*62e20*/  STL [R1+0x1744], R26 ;  /* 0x0017441a01007387 */ /* 0x0001e80000100800 */
[----:B0-----:R-:W3:Y:S02]  /*62e30*/  LDL R26, [R1+0x15c] ;  /* 0x00015c00011a7983 */ /* 0x001ee40000100800 */
[----:B---3--:R-:W-:-:S05]  /*62e40*/  @!P0 FMUL R26, R26, 16777216 ;  /* 0x4b8000001a1a8820 */ /* 0x008fca0000400000 */
[----:B------:R-:W-:Y:S01]  /*62e50*/  @!P0 STL [R1+0x15c], R26 ;  /* 0x00015c1a01008387 */ /* 0x000fe20000100800 */
[----:B----4-:R0:W-:Y:S02]  /*62e60*/  STL [R1+0x1770], R19 ;  /* 0x0017701301007387 */ /* 0x0101e40000100800 */
[----:B0-----:R-:W-:-:S05]  /*62e70*/  MOV R19, R18 ;  /* 0x0000001200137202 */ /* 0x001fca0000000f00 */
        /* <DEDUP_REMOVED lines=18> */
[----:B------:R2:W-:Y:S01]  /*62fa0*/  STL [R1+0x1760], R9 ;  /* 0x0017600901007387 */ /* 0x0005e20000100800 */
[----:B0-----:R-:W-:Y:S01]  /*62fb0*/  MOV R26, R2 ;  /* 0x00000002001a7202 */ /* 0x001fe20000000f00 */
[----:B--2---:R-:W-:-:S05]  /*62fc0*/  IMAD.MOV.U32 R9, RZ, RZ, R19 ;  /* 0x000000ffff097224 */ /* 0x004fca00078e0013 */
[----:B------:R3:W-:Y:S01]  /*62fd0*/  STL [R1+0x1764], R9 ;  /* 0x0017640901007387 */ /* 0x0007e20000100800 */
[----:B------:R-:W-:Y:S02]  /*62fe0*/  MOV R19, R22 ;  /* 0x0000001600137202 */ /* 0x000fe40000000f00 */
[----:B------:R-:W2:Y:S02]  /*62ff0*/  LDL R22, [R1+0x25c] ;  /* 0x00025c0001167983 */ /* 0x000ea40000100800 */
[----:B------:R-:W4:Y:S01]  /*63000*/  LDL R2, [R1+0x198] ;  /* 0x0001980001027983 */ /* 0x000f220000100800 */
[----:B---3--:R-:W-:Y:S01]  /*63010*/  MOV R9, R18 ;  /* 0x0000001200097202 */ /* 0x008fe20000000f00 */
[----:B------:R-:W-:Y:S02]  /*63020*/  MOV R18, R25 ;  /* 0x0000001900127202 */ /* 0x000fe40000000f00 */
[----:B------:R-:W3:Y:S02]  /*63030*/  LDL R25, [R1+0x2ac] ;  /* 0x0002ac0001197983 */ /* 0x000ee40000100800 */
[----:B------:R-:W-:-:S05]  /*63040*/  @!P0 FMUL R9, R9, 16777216 ;  /* 0x4b80000009098820 */ /* 0x000fca0000400000 */
[----:B------:R0:W-:Y:S04]  /*63050*/  @!P0 STL [R1+0x188], R9 ;  /* 0x0001880901008387 */ /* 0x0001e80000100800 */
[----:B0-----:R-:W2:Y:S01]  /*63060*/  LDL.LU R9, [R1+0x1764] ;  /* 0x0017640001097983 */ /* 0x001ea20000300800 */
[----:B----4-:R-:W-:Y:S02]  /*63070*/  @!P0 FMUL R2, R2, 16777216 ;  /* 0x4b80000002028820 */ /* 0x010fe40000400000 */
[----:B--2---:R-:W-:-:S05]  /*63080*/  @!P0 FMUL R9, R9, 16777216 ;  /* 0x4b80000009098820 */ /* 0x004fca0000400000 */
[----:B------:R0:W-:Y:S04]  /*63090*/  @!P0 STL [R1+0x190], R9 ;  /* 0x0001900901008387 */ /* 0x0001e80000100800 */
[----:B0-----:R-:W2:Y:S01]  /*630a0*/  LDL.LU R9, [R1+0x1760] ;  /* 0x0017600001097983 */ /* 0x001ea20000300800 */
[----:B------:R0:W-:Y:S03]  /*630b0*/  @!P0 STL [R1+0x198], R2 ;  /* 0x0001980201008387 */ /* 0x0001e60000100800 */
[----:B0-----:R-:W4:Y:S01]  /*630c0*/  LDL.LU R2, [R1+0x175c] ;  /* 0x00175c0001027983 */ /* 0x001f220000300800 */
[----:B------:R4:W-:Y:S02]  /*630d0*/  STL [R1+0x1758], R26 ;  /* 0x0017581a01007387 */ /* 0x0009e40000100800 */
[----:B----4-:R-:W-:Y:S01]  /*630e0*/  MOV R26, R2 ;  /* 0x00000002001a7202 */ /* 0x010fe20000000f00 */
[----:B------:R-:W-:Y:S01]  /*630f0*/  IMAD.MOV.U32 R2, RZ, RZ, R22 ;  /* 0x000000ffff027224 */ /* 0x000fe200078e0016 */
[----:B---3--:R-:W-:-:S02]  /*63100*/  MOV R22, R25 ;  /* 0x0000001900167202 */ /* 0x008fc40000000f00 */
[----:B------:R-:W3:Y:S01]  /*63110*/  LDL R25, [R1+0x2b0] ;  /* 0x0002b00001197983 */ /* 0x000ee20000100800 */
[----:B------:R0:W-:Y:S03]  /*63120*/  STL [R1+0x1754], R15 ;  /* 0x0017540f01007387 */ /* 0x0001e60000100800 */
[----:B0-----:R-:W4:Y:S01]  /*63130*/  LDL R15, [R1+0x1a8] ;  /* 0x0001a800010f7983 */ /* 0x001f220000100800 */
[----:B------:R-:W-:-:S05]  /*63140*/  @!P0 FMUL R26, R26, 16777216 ;  /* 0x4b8000001a1a8820 */ /* 0x000fca0000400000 */
[----:B------:R0:W-:Y:S04]  /*63150*/  @!P0 STL [R1+0x1a0], R26 ;  /* 0x0001a01a01008387 */ /* 0x0001e80000100800 */
[----:B0-----:R-:W2:Y:S01]  /*63160*/  LDL.LU R26, [R1+0x1758] ;  /* 0x00175800011a7983 */ /* 0x001ea20000300800 */
[----:B----4-:R-:W-:-:S05]  /*63170*/  @!P0 FMUL R15, R15, 16777216 ;  /* 0x4b8000000f0f8820 */ /* 0x010fca0000400000 */
[----:B------:R0:W-:Y:S04]  /*63180*/  @!P0 STL [R1+0x1a8], R15 ;  /* 0x0001a80f01008387 */ /* 0x0001e80000100800 */
[----:B0-----:R-:W4:Y:S01]  /*63190*/  LDL.LU R15, [R1+0x1754] ;  /* 0x00175400010f7983 */ /* 0x001f220000300800 */
[----:B------:R-:W-:Y:S03]  /*631a0*/  STL [R1+0x1750], R4 ;  /* 0x0017500401007387 */ /* 0x000fe60000100800 */
[----:B----4-:R0:W-:Y:S04]  /*631b0*/  STL [R1+0x174c], R15 ;  /* 0x00174c0f01007387 */ /* 0x0101e80000100800 */
[----:B0-----:R-:W4:Y:S01]  /*631c0*/  LDL R15, [R1+0x1b8] ;  /* 0x0001b800010f7983 */ /* 0x001f220000100800 */
[----:B--2---:R-:W-:-:S02]  /*631d0*/  MOV R4, R26 ;  /* 0x0000001a00047202 */ /* 0x004fc40000000f00 */
[----:B------:R-:W2:Y:S03]  /*631e0*/  LDL R26, [R1+0x1c8] ;  /* 0x0001c800011a7983 */ /* 0x000ea60000100800 */
[----:B------:R-:W-:-:S05]  /*631f0*/  @!P0 FMUL R4, R4, 16777216 ;  /* 0x4b80000004048820 */ /* 0x000fca0000400000 */
[----:B------:R0:W-:Y:S04]  /*63200*/  @!P0 STL [R1+0x1b0], R4 ;  /* 0x0001b00401008387 */ /* 0x0001e80000100800 */
[----:B0-----:R-:W3:Y:S01]  /*63210*/  LDL.LU R4, [R1+0x1750] ;  /* 0x0017500001047983 */ /* 0x001ee20000300800 */
[----:B----4-:R-:W-:-:S05]  /*63220*/  @!P0 FMUL R15, R15, 16777216 ;  /* 0x4b8000000f0f8820 */ /* 0x010fca0000400000 */
[----:B------:R0:W-:Y:S04]  /*63230*/  @!P0 STL [R1+0x1b8], R15 ;  /* 0x0001b80f01008387 */ /* 0x0001e80000100800 */
[----:B0-----:R-:W4:Y:S01]  /*63240*/  LDL.LU R15, [R1+0x174c] ;  /* 0x00174c00010f7983 */ /* 0x001f220000300800 */
[----:B--2---:R-:W-:Y:S02]  /*63250*/  @!P0 FMUL R26, R26, 16777216 ;  /* 0x4b8000001a1a8820 */ /* 0x004fe40000400000 */
[----:B----4-:R-:W-:-:S05]  /*63260*/  @!P0 FMUL R15, R15, 16777216 ;  /* 0x4b8000000f0f8820 */ /* 0x010fca0000400000 */
[----:B------:R0:W-:Y:S04]  /*63270*/  @!P0 STL [R1+0x1c0], R15 ;  /* 0x0001c00f01008387 */ /* 0x0001e80000100800 */
[----:B0-----:R-:W2:Y:S01]  /*63280*/  LDL.LU R15, [R1+0x1748] ;  /* 0x00174800010f7983 */ /* 0x001ea20000300800 */
[----:B------:R0:W-:Y:S03]  /*63290*/  @!P0 STL [R1+0x1c8], R26 ;  /* 0x0001c81a01008387 */ /* 0x0001e60000100800 */
[----:B0-----:R-:W4:Y:S01]  /*632a0*/  LDL R26, [R1+0x1d0] ;  /* 0x0001d000011a7983 */ /* 0x001f220000100800 */
[----:B--2---:R-:W-:-:S05]  /*632b0*/  @!P0 FMUL R15, R15, 16777216 ;  /* 0x4b8000000f0f8820 */ /* 0x004fca0000400000 */
[----:B------:R0:W-:Y:S01]  /*632c0*/  STL [R1+0x139c], R15 ;  /* 0x00139c0f01007387 */ /* 0x0001e20000100800 */
[----:B----4-:R-:W-:-:S03]  /*632d0*/  @!P0 FMUL R26, R26, 16777216 ;  /* 0x4b8000001a1a8820 */ /* 0x010fc60000400000 */
[----:B0-----:R-:W2:Y:S02]  /*632e0*/  LDL R15, [R1+0x214] ;  /* 0x00021400010f7983 */ /* 0x001ea40000100800 */
[----:B------:R0:W-:Y:S02]  /*632f0*/  @!P0 STL [R1+0x1d0], R26 ;  /* 0x0001d01a01008387 */ /* 0x0001e40000100800 */
[----:B0-----:R-:W4:Y:S01]  /*63300*/  LDL.LU R26, [R1+0x1744] ;  /* 0x00174400011a7983 */ /* 0x001f220000300800 */
[----:B---3--:R0:W-:Y:S02]  /*63310*/  STL [R1+0x173c], R4 ;  /* 0x00173c0401007387 */ /* 0x0081e40000100800 */
[----:B------:R1:W-:Y:S01]  /*63320*/  STL [R1+0x1740], R25 ;  /* 0x0017401901007387 */ /* 0x0003e20000100800 */
[----:B0-----:R-:W3:Y:S04]  /*63330*/  LDL R4, [R1+0x16c] ;  /* 0x00016c0001047983 */ /* 0x001ee80000100800 */
[----:B-1----:R-:W2:Y:S01]  /*63340*/  LDL R25, [R1+0x164] ;  /* 0x0001640001197983 */ /* 0x002ea20000100800 */
[----:B----4-:R-:W-:-:S03]  /*63350*/  FSETP.GEU.AND P0, PT, |R26|, 1.175494350822287508e-38, PT ;  /* 0x008000001a00780b */ /* 0x010fc60003f0e200 */
[----:B------:R0:W-:Y:S04]  /*63360*/  STL [R1+0x1718], R26 ;  /* 0x0017181a01007387 */ /* 0x0001e80000100800 */
[----:B0-----:R-:W4:Y:S01]  /*63370*/  LDL R26, [R1+0x174] ;  /* 0x00017400011a7983 */ /* 0x001f220000100800 */
[----:B--2---:R-:W-:Y:S02]  /*63380*/  @P1 FMUL R25, R25, 0.25 ;  /* 0x3e80000019191820 */ /* 0x004fe40000400000 */
[----:B---3--:R-:W-:-:S03]  /*63390*/  @P1 FMUL R4, R4, 0.25 ;  /* 0x3e80000004041820 */ /* 0x008fc60000400000 */
[----:B------:R0:W-:Y:S04]  /*633a0*/  @P1 STL [R1+0x164], R25 ;  /* 0x0001641901001387 */ /* 0x0001e80000100800 */
[----:B0-----:R-:W2:Y:S01]  /*633b0*/  LDL.LU R25, [R1+0x1740] ;  /* 0x0017400001197983 */ /* 0x001ea20000300800 */
[----:B------:R0:W-:Y:S03]  /*633c0*/  @P1 STL [R1+0x16c], R4 ;  /* 0x00016c0401001387 */ /* 0x0001e60000100800 */
[----:B0-----:R-:W3:Y:S01]  /*633d0*/  LDL.LU R4, [R1+0x173c] ;  /* 0x00173c0001047983 */ /* 0x001ee20000300800 */
[----:B----4-:R-:W-:-:S05]  /*633e0*/  @P1 FMUL R26, R26, 0.25 ;  /* 0x3e8000001a1a1820 */ /* 0x010fca0000400000 */
[----:B------:R0:W-:Y:S04]  /*633f0*/  @P1 STL [R1+0x174], R26 ;  /* 0x0001741a01001387 */ /* 0x0001e80000100800 */
[----:B0-----:R-:W4:Y:S04]  /*63400*/  LDL R26, [R1+0x18c] ;  /* 0x00018c00011a7983 */ /* 0x001f280000100800 */
[----:B----4-:R0:W-:Y:S04]  /*63410*/  STL [R1+0x1734], R26 ;  /* 0x0017341a01007387 */ /* 0x0101e80000100800 */
[----:B0-----:R-:W4:Y:S04]  /*63420*/  LDL R26, [R1+0x184] ;  /* 0x00018400011a7983 */ /* 0x001f280000100800 */
[----:B----4-:R0:W-:Y:S04]  /*63430*/  STL [R1+0x1738], R26 ;  /* 0x0017381a01007387 */ /* 0x0101e80000100800 */
[----:B0-----:R-:W4:Y:S02]  /*63440*/  LDL R26, [R1+0x17c] ;  /* 0x00017c00011a7983 */ /* 0x001f240000100800 */
[----:B----4-:R-:W-:-:S05]  /*63450*/  @P1 FMUL R26, R26, 0.25 ;  /* 0x3e8000001a1a1820 */ /* 0x010fca0000400000 */
[----:B------:R0:W-:Y:S04]  /*63460*/  @P1 STL [R1+0x17c], R26 ;  /* 0x00017c1a01001387 */ /* 0x0001e80000100800 */
[----:B0-----:R-:W4:Y:S02]  /*63470*/  LDL.LU R26, [R1+0x1738] ;  /* 0x00173800011a7983 */ /* 0x001f240000300800 */
[----:B----4-:R-:W-:-:S05]  /*63480*/  @P1 FMUL R26, R26, 0.25 ;  /* 0x3e8000001a1a1820 */ /* 0x010fca0000400000 */
[----:B------:R0:W-:Y:S04]  /*63490*/  @P1 STL [R1+0x184], R26 ;  /* 0x0001841a01001387 */ /* 0x0001e80000100800 */
[----:B0-----:R-:W4:Y:S02]  /*634a0*/  LDL.LU R26, [R1+0x1734] ;  /* 0x00173400011a7983 */ /* 0x001f240000300800 */
        /* <DEDUP_REMOVED lines=27> */
[----:B------:R0:W-:Y:S01]  /*63660*/  @P1 STL [R1+0x1bc], R26 ;  /* 0x0001bc1a01001387 */ /* 0x0001e20000100800 */
[----:B------:R1:W-:Y:S03]  /*63670*/  STL [R1+0x1720], R20 ;  /* 0x0017201401007387 */ /* 0x0003e60000100800 */
[----:B0-----:R-:W4:Y:S04]  /*63680*/  LDL R26, [R1+0x1d4] ;  /* 0x0001d400011a7983 */ /* 0x001f280000100800 */
[----:B-1----:R-:W2:Y:S04]  /*63690*/  LDL R20, [R1+0x1c4] ;  /* 0x0001c40001147983 */ /* 0x002ea80000100800 */
[----:B----4-:R0:W-:Y:S04]  /*636a0*/  STL [R1+0x171c], R26 ;  /* 0x00171c1a01007387 */ /* 0x0101e80000100800 */
[----:B0-----:R-:W4:Y:S01]  /*636b0*/  LDL R26, [R1+0x1cc] ;  /* 0x0001cc00011a7983 */ /* 0x001f220000100800 */
[----:B--2---:R-:W-:-:S05]  /*636c0*/  @P1 FMUL R20, R20, 0.25 ;  /* 0x3e80000014141820 */ /* 0x004fca0000400000 */
[----:B------:R0:W-:Y:S04]  /*636d0*/  @P1 STL [R1+0x1c4], R20 ;  /* 0x0001c41401001387 */ /* 0x0001e80000100800 */
[----:B0-----:R-:W2:Y:S01]  /*636e0*/  LDL.LU R20, [R1+0x1720] ;  /* 0x0017200001147983 */ /* 0x001ea20000300800 */
[----:B----4-:R-:W-:-:S05]  /*636f0*/  @P1 FMUL R26, R26, 0.25 ;  /* 0x3e8000001a1a1820 */ /* 0x010fca0000400000 */
[----:B------:R0:W-:Y:S04]  /*63700*/  @P1 STL [R1+0x1cc], R26 ;  /* 0x0001cc1a01001387 */ /* 0x0001e80000100800 */
[----:B0-----:R-:W4:Y:S02]  /*63710*/  LDL.LU R26, [R1+0x171c] ;  /* 0x00171c00011a7983 */ /* 0x001f240000300800 */
[----:B----4-:R-:W-:-:S05]  /*63720*/  @P1 FMUL R26, R26, 0.25 ;  /* 0x3e8000001a1a1820 */ /* 0x010fca0000400000 */
[----:B------:R0:W-:Y:S04]  /*63730*/  @P1 STL [R1+0x1d4], R26 ;  /* 0x0001d41a01001387 */ /* 0x0001e80000100800 */
[----:B0-----:R-:W4:Y:S01]  /*63740*/  LDL.LU R26, [R1+0x1718] ;  /* 0x00171800011a7983 */ /* 0x001f220000300800 */
[----:B------:R0:W-:Y:S02]  /*63750*/  STL [R1+0x1710], R23 ;  /* 0x0017101701007387 */ /* 0x0001e40000100800 */
[----:B--2---:R1:W-:Y:S01]  /*63760*/  STL [R1+0x1714], R20 ;  /* 0x0017141401007387 */ /* 0x0043e20000100800 */
[----:B0-----:R-:W2:Y:S04]  /*63770*/  LDL R23, [R1+0xc] ;  /* 0x00000c0001177983 */ /* 0x001ea80000100800 */
[----:B-1----:R-:W2:Y:S01]  /*63780*/  LDL R20, [R1+0x1d8] ;  /* 0x0001d80001147983 */ /* 0x002ea20000100800 */
[----:B----4-:R-:W-:-:S05]  /*63790*/  @P1 FMUL R26, R26, 0.25 ;  /* 0x3e8000001a1a1820 */ /* 0x010fca0000400000 */
[----:B------:R0:W-:Y:S01]  /*637a0*/  STL [R1+0x16d4], R26 ;  /* 0x0016d41a01007387 */ /* 0x0001e20000100800 */
[----:B--2---:R-:W-:-:S03]  /*637b0*/  @P1 FMUL R20, R20, 0.25 ;  /* 0x3e80000014141820 */ /* 0x004fc60000400000 */
[----:B0-----:R-:W2:Y:S02]  /*637c0*/  LDL R26, [R1+0x1c4] ;  /* 0x0001c400011a7983 */ /* 0x001ea40000100800 */
[----:B------:R0:W-:Y:S01]  /*637d0*/  @P1 STL [R1+0x1d8], R20 ;  /* 0x0001d81401001387 */ /* 0x0001e20000100800 */
[----:B------:R-:W-:Y:S01]  /*637e0*/  FSETP.GT.AND P1, PT, |R23|, 8.50705917302346158658e+37, PT ;  /* 0x7e8000001700780b */ /* 0x000fe20003f24200 */
[----:B0-----:R-:W4:Y:S01]  /*637f0*/  LDL.LU R20, [R1+0x1714] ;  /* 0x0017140001147983 */ /* 0x001f220000300800 */
[----:B------:R-:W2:Y:S02]  /*63800*/  LDL.LU R23, [R1+0x1710] ;  /* 0x0017100001177983 */ /* 0x000ea40000300800 */
        /* <DEDUP_REMOVED lines=62> */
[----:B--2---:R0:W-:Y:S02]  /*63bf0*/  STL [R1+0x16dc], R19 ;  /* 0x0016dc1301007387 */ /* 0x0041e40000100800 */
[----:B0-----:R-:W-:-:S02]  /*63c00*/  MOV R19, R26 ;  /* 0x0000001a00137202 */ /* 0x001fc40000000f00 */
[----:B------:R-:W2:Y:S03]  /*63c10*/  LDL R26, [R1+0x1d4] ;  /* 0x0001d400011a7983 */ /* 0x000ea60000100800 */
        /* <DEDUP_REMOVED lines=9> */
[----:B------:R0:W-:Y:S03]  /*63cb0*/  STL [R1+0x16d0], R28 ;  /* 0x0016d01c01007387 */ /* 0x0001e60000100800 */
[----:B0-----:R-:W2:Y:S01]  /*63cc0*/  LDL R28, [R1+0x1d8] ;  /* 0x0001d800011c7983 */ /* 0x001ea20000100800 */
[----:B---3--:R-:W-:-:S05]  /*63cd0*/  @!P0 FMUL R26, R26, 16777216 ;  /* 0x4b8000001a1a8820 */ /* 0x008fca0000400000 */
[----:B------:R0:W-:Y:S04]  /*63ce0*/  STL [R1+0x13a0], R26 ;  /* 0x0013a01a01007387 */ /* 0x0001e80000100800 */
[----:B0-----:R-:W3:Y:S01]  /*63cf0*/  LDL R26, [R1+0x248] ;  /* 0x00024800011a7983 */ /* 0x001ee20000100800 */
[----:B--2---:R-:W-:-:S05]  /*63d00*/  @!P0 FMUL R28, R28, 16777216 ;  /* 0x4b8000001c1c8820 */ /* 0x004fca0000400000 */
[----:B------:R0:W-:Y:S04]  /*63d10*/  @!P0 STL [R1+0x1d8], R28 ;  /* 0x0001d81c01008387 */ /* 0x0001e80000100800 */
[----:B0-----:R-:W2:Y:S01]  /*63d20*/  LDL.LU R28, [R1+0x16d0] ;  /* 0x0016d000011c7983 */ /* 0x001ea20000300800 */
[----:B------:R3:W-:Y:S02]  /*63d30*/  STL [R1+0x1654], R19 ;  /* 0x0016541301007387 */ /* 0x0007e40000100800 */
[----:B---3--:R-:W-:Y:S01]  /*63d40*/  MOV R19, R26 ;  /* 0x0000001a00137202 */ /* 0x008fe20000000f00 */
[----:B------:R-:W-:Y:S01]  /*63d50*/  IMAD.MOV.U32 R26, RZ, RZ, R15 ;  /* 0x000000ffff1a7224 */ /* 0x000fe200078e000f */
[----:B------:R-:W-:Y:S01]  /*63d60*/  MOV R15, R16 ;  /* 0x00000010000f7202 */ /* 0x000fe20000000f00 */
[----:B------:R-:W-:-:S02]  /*63d70*/  MOV R16, R27 ;  /* 0x0000001b00107202 */ /* 0x000fc40000000f00 */
[----:B------:R-:W3:Y:S01]  /*63d80*/  LDL R27, [R1+0x2c] ;  /* 0x00002c00011b7983 */ /* 0x000ee20000100800 */
[----:B------:R0:W-:Y:S03]  /*63d90*/  STL [R1+0x16c8], R6 ;  /* 0x0016c80601007387 */ /* 0x0001e60000100800 */
[----:B0-----:R-:W2:Y:S04]  /*63da0*/  LDL R6, [R1+0x1dc] ;  /* 0x0001dc0001067983 */ /* 0x001ea80000100800 */
[----:B--2---:R0:W-:Y:S04]  /*63db0*/  STL [R1+0x16cc], R6 ;  /* 0x0016cc0601007387 */ /* 0x0041e80000100800 */
[----:B0-----:R-:W2:Y:S01]  /*63dc0*/  LDL R6, [R1+0xc] ;  /* 0x00000c0001067983 */ /* 0x001ea20000100800 */
[----:B------:R0:W-:Y:S03]  /*63dd0*/  STL [R1+0x16a4], R19 ;  /* 0x0016a41301007387 */ /* 0x0001e60000100800 */
[----:B0-----:R-:W3:Y:S01]  /*63de0*/  LDL R19, [R1+0x1e0] ;  /* 0x0001e00001137983 */ /* 0x001ee20000100800 */
[----:B--2---:R-:W-:-:S03]  /*63df0*/  FSETP.GEU.AND P0, PT, |R6|, 1.175494350822287508e-38, PT ;  /* 0x008000000600780b */ /* 0x004fc60003f0e200 */
[----:B------:R-:W2:Y:S01]  /*63e00*/  LDL.LU R6, [R1+0x16cc] ;  /* 0x0016cc0001067983 */ /* 0x000ea20000300800 */
[----:B---3--:R-:W-:Y:S02]  /*63e10*/  @P1 FMUL R19, R19, 0.25 ;  /* 0x3e80000013131820 */ /* 0x008fe40000400000 */
[----:B--2---:R-:W-:-:S05]  /*63e20*/  @P1 FMUL R6, R6, 0.25 ;  /* 0x3e80000006061820 */ /* 0x004fca0000400000 */
[----:B------:R0:W-:Y:S04]  /*63e30*/  @P1 STL [R1+0x1dc], R6 ;  /* 0x0001dc0601001387 */ /* 0x0001e80000100800 */
[----:B0-----:R-:W2:Y:S01]  /*63e40*/  LDL.LU R6, [R1+0x16c8] ;  /* 0x0016c80001067983 */ /* 0x001ea20000300800 */
[----:B------:R0:W-:Y:S03]  /*63e50*/  @P1 STL [R1+0x1e0], R19 ;  /* 0x0001e01301001387 */ /* 0x0001e60000100800 */
        /* <DEDUP_REMOVED lines=41> */
[----:B---3--:R0:W-:Y:S01]  /*640f0*/  STL [R1+0x16ac], R2 ;  /* 0x0016ac0201007387 */ /* 0x0081e20000100800 */
[----:B------:R-:W3:Y:S03]  /*64100*/  LDL R19, [R1+0x240] ;  /* 0x0002400001137983 */ /* 0x000ee60000100800 */
[----:B0-----:R-:W2:Y:S02]  /*64110*/  LDL R2, [R1+0x230] ;  /* 0x0002300001027983 */ /* 0x001ea40000100800 */
[----:B--2---:R-:W-:-:S05]  /*64120*/  @P1 FMUL R2, R2, 0.25 ;  /* 0x3e80000002021820 */ /* 0x004fca0000400000 */
[----:B------:R0:W-:Y:S04]  /*64130*/  @P1 STL [R1+0x230], R2 ;  /* 0x0002300201001387 */ /* 0x0001e80000100800 */
[----:B0-----:R-:W2:Y:S01]  /*64140*/  LDL.LU R2, [R1+0x16ac] ;  /* 0x0016ac0001027983 */ /* 0x001ea20000300800 */
[----:B---3--:R-:W-:Y:S02]  /*64150*/  @P1 FMUL R19, R19, 0.25 ;  /* 0x3e80000013131820 */ /* 0x008fe40000400000 */
[----:B--2---:R-:W-:-:S05]  /*64160*/  @P1 FMUL R2, R2, 0.25 ;  /* 0x3e80000002021820 */ /* 0x004fca0000400000 */
[----:B------:R0:W-:Y:S04]  /*64170*/  @P1 STL [R1+0x238], R2 ;  /* 0x0002380201001387 */ /* 0x0001e80000100800 */
[----:B0-----:R-:W2:Y:S01]  /*64180*/  LDL.LU R2, [R1+0x16a8] ;  /* 0x0016a80001027983 */ /* 0x001ea20000300800 */
[----:B------:R0:W-:Y:S03]  /*64190*/  @P1 STL [R1+0x240], R19 ;  /* 0x0002401301001387 */ /* 0x0001e60000100800 */
[----:B0-----:R-:W3:Y:S01]  /*641a0*/  LDL.LU R19, [R1+0x16a4] ;  /* 0x0016a40001137983 */ /* 0x001ee20000300800 */
[----:B------:R0:W-:Y:S03]  /*641b0*/  STL [R1+0x16a0], R18 ;  /* 0x0016a01201007387 */ /* 0x0001e60000100800 */
[----:B0-----:R-:W2:Y:S01]  /*641c0*/  LDL R18, [R1+0xc] ;  /* 0x00000c0001127983 */ /* 0x001ea20000100800 */
[----:B------:R0:W-:Y:S03]  /*641d0*/  STL [R1+0x169c], R29 ;  /* 0x00169c1d01007387 */ /* 0x0001e60000100800 */
[----:B0-----:R-:W3:Y:S01]  /*641e0*/  LDL R29, [R1+0x250] ;  /* 0x00025000011d7983 */ /* 0x001ee20000100800 */
[----:B--2---:R-:W-:-:S05]  /*641f0*/  @P1 FMUL R18, R18, 0.25 ;  /* 0x3e80000012121820 */ /* 0x004fca0000400000 */
[----:B------:R0:W-:Y:S01]  /*64200*/  @P1 STL [R1+0xc], R18 ;  /* 0x00000c1201001387 */ /* 0x0001e20000100800 */
[----:B---3--:R-:W-:-:S03]  /*64210*/  @P1 FMUL R29, R29, 0.25 ;  /* 0x3e8000001d1d1820 */ /* 0x008fc60000400000 */
[----:B0-----:R-:W2:Y:S02]  /*64220*/  LDL.LU R18, [R1+0x16a0] ;  /* 0x0016a00001127983 */ /* 0x001ea40000300800 */
[----:B------:R0:W-:Y:S02]  /*64230*/  @P1 STL [R1+0x250], R29 ;  /* 0x0002501d01001387 */ /* 0x0001e40000100800 */
[----:B0-----:R-:W3:Y:S01]  /*64240*/  LDL.LU R29, [R1+0x169c] ;  /* 0x00169c00011d7983 */ /* 0x001ee20000300800 */
[----:B------:R-:W-:-:S03]  /*64250*/  @P1 FMUL R19, R19, 0.25 ;  /* 0x3e80000013131820 */ /* 0x000fc60000400000 */
[----:B---3--:R0:W-:Y:S04]  /*64260*/  STL [R1+0x1698], R29 ;  /* 0x0016981d01007387 */ /* 0x0081e80000100800 */
[----:B0-----:R-:W3:Y:S01]  /*64270*/  LDL R29, [R1+0x10] ;  /* 0x00001000011d7983 */ /* 0x001ee20000100800 */
[----:B------:R-:W-:Y:S02]  /*64280*/  @P1 STL [R1+0x248], R19 ;  /* 0x0002481301001387 */ /* 0x000fe40000100800 */
[----:B------:R0:W-:Y:S02]  /*64290*/  STL [R1+0x168c], R19 ;  /* 0x00168c1301007387 */ /* 0x0001e40000100800 */
[----:B0-----:R-:W4:Y:S01]  /*642a0*/  LDL R19, [R1+0x1dc] ;  /* 0x0001dc0001137983 */ /* 0x001f220000100800 */
[----:B---3--:R-:W-:-:S03]  /*642b0*/  FSETP.GT.AND P1, PT, |R29|, 8.50705917302346158658e+37, PT ;  /* 0x7e8000001d00780b */ /* 0x008fc60003f24200 */
[----:B------:R-:W3:Y:S01]  /*642c0*/  LDL.LU R29, [R1+0x1698] ;  /* 0x00169800011d7983 */ /* 0x000ee20000300800 */
[----:B------:R4:W-:Y:S02]  /*642d0*/  STL [R1+0x1694], R4 ;  /* 0x0016940401007387 */ /* 0x0009e40000100800 */
[----:B--2---:R0:W-:Y:S01]  /*642e0*/  STL [R1+0x1690], R18 ;  /* 0x0016901201007387 */ /* 0x0041e20000100800 */
[----:B----4-:R-:W-:Y:S01]  /*642f0*/  MOV R4, R19 ;  /* 0x0000001300047202 */ /* 0x010fe20000000f00 */
[----:B0-----:R-:W2:Y:S04]  /*64300*/  LDL R18, [R1+0x1e0] ;  /* 0x0001e00001127983 */ /* 0x001ea80000100800 */
[----:B------:R-:W4:Y:S01]  /*64310*/  LDL R19, [R1+0x1e8] ;  /* 0x0001e80001137983 */ /* 0x000f220000100800 */
[----:B------:R-:W-:-:S05]  /*64320*/  @!P0 FMUL R4, R4, 16777216 ;  /* 0x4b80000004048820 */ /* 0x000fca0000400000 */
[----:B------:R0:W-:Y:S04]  /*64330*/  @!P0 STL [R1+0x1dc], R4 ;  /* 0x0001dc0401008387 */ /* 0x0001e80000100800 */
[----:B0-----:R-:W3:Y:S01]  /*64340*/  LDL.LU R4, [R1+0x1694] ;  /* 0x0016940001047983 */ /* 0x001ee20000300800 */
[----:B--2---:R-:W-:Y:S02]  /*64350*/  @!P0 FMUL R18, R18, 16777216 ;  /* 0x4b80000012128820 */ /* 0x004fe40000400000 */
[----:B----4-:R-:W-:-:S03]  /*64360*/  @!P0 FMUL R19, R19, 16777216 ;  /* 0x4b80000013138820 */ /* 0x010fc60000400000 */
[----:B------:R0:W-:Y:S04]  /*64370*/  @!P0 STL [R1+0x1e0], R18 ;  /* 0x0001e01201008387 */ /* 0x0001e80000100800 */
[----:B0-----:R-:W2:Y:S01]  /*64380*/  LDL.LU R18, [R1+0x1690] ;  /* 0x0016900001127983 */ /* 0x001ea20000300800 */
[----:B------:R0:W-:Y:S03]  /*64390*/  @!P0 STL [R1+0x1e8], R19 ;  /* 0x0001e81301008387 */ /* 0x0001e60000100800 */
[----:B0-----:R-:W4:Y:S01]  /*643a0*/  LDL.LU R19, [R1+0x168c] ;  /* 0x00168c0001137983 */ /* 0x001f220000300800 */
[----:B------:R4:W-:Y:S02]  /*643b0*/  STL [R1+0x1650], R26 ;  /* 0x0016501a01007387 */ /* 0x0009e40000100800 */
[----:B----4-:R-:W-:Y:S01]  /*643c0*/  MOV R26, R19 ;  /* 0x00000013001a7202 */ /* 0x010fe20000000f00 */
[----:B------:R-:W-:Y:S01]  /*643d0*/  IMAD.MOV.U32 R19, RZ, RZ, R2 ;  /* 0x000000ffff137224 */ /* 0x000fe200078e0002 */
[----:B------:R-:W-:-:S02]  /*643e0*/  MOV R2, R25 ;  /* 0x0000001900027202 */ /* 0x000fc40000000f00 */
[----:B------:R-:W4:Y:S01]  /*643f0*/  LDL R25, [R1+0x350] ;  /* 0x0003500001197983 */ /* 0x000f220000100800 */
[----:B------:R0:W-:Y:S03]  /*64400*/  STL [R1+0x1684], R11 ;  /* 0x0016840b01007387 */ /* 0x0001e60000100800 */
[----:B0-----:R-:W2:Y:S04]  /*64410*/  LDL R11, [R1+0x1f8] ;  /* 0x0001f800010b7983 */ /* 0x001ea80000100800 */
[----:B--2---:R0:W-:Y:S04]  /*64420*/  STL [R1+0x1688], R11 ;  /* 0x0016880b01007387 */ /* 0x0041e80000100800 */
[----:B0-----:R-:W2:Y:S01]  /*64430*/  LDL R11, [R1+0x1f0] ;  /* 0x0001f000010b7983 */ /* 0x001ea20000100800 */
[----:B---3--:R0:W-:Y:S03]  /*64440*/  STL [R1+0x1658], R4 ;  /* 0x0016580401007387 */ /* 0x0081e60000100800 */
[----:B0-----:R-:W3:Y:S01]  /*64450*/  LDL R4, [R1+0x240] ;  /* 0x0002400001047983 */ /* 0x001ee20000100800 */
[----:B--2---:R-:W-:-:S05]  /*64460*/  @!P0 FMUL R11, R11, 16777216 ;  /* 0x4b8000000b0b8820 */ /* 0x004fca0000400000 */
[----:B------:R0:W-:Y:S04]  /*64470*/  @!P0 STL [R1+0x1f0], R11 ;  /* 0x0001f00b01008387 */ /* 0x0001e80000100800 */
[----:B0-----:R-:W2:Y:S02]  /*64480*/  LDL.LU R11, [R1+0x1688] ;  /* 0x00168800010b7983 */ /* 0x001ea40000300800 */
[----:B--2---:R-:W-:-:S05]  /*64490*/  @!P0 FMUL R11, R11, 16777216 ;  /* 0x4b8000000b0b8820 */ /* 0x004fca0000400000 */
[----:B------:R0:W-:Y:S04]  /*644a0*/  @!P0 STL [R1+0x1f8], R11 ;  /* 0x0001f80b01008387 */ /* 0x0001e80000100800 */
[----:B0-----:R-:W2:Y:S01]  /*644b0*/  LDL.LU R11, [R1+0x1684] ;  /* 0x00168400010b7983 */ /* 0x001ea20000300800 */
[----:B------:R0:W-:Y:S03]  /*644c0*/  STL [R1+0x167c], R17 ;  /* 0x00167c1101007387 */ /* 0x0001e60000100800 */
        /* <DEDUP_REMOVED lines=38> */
[----:B0-----:R-:W3:Y:S04]  /*64730*/  LDL.LU R29, [R1+0x1664] ;  /* 0x00166400011d7983 */ /* 0x001ee80000300800 */
[----:B---3--:R2:W-:Y:S02]  /*64740*/  STL [R1+0x1660], R29 ;  /* 0x0016601d01007387 */ /* 0x0085e40000100800 */
[----:B--2---:R-:W-:-:S02]  /*64750*/  MOV R29, R4 ;  /* 0x00000004001d7202 */ /* 0x004fc40000000f00 */
[----:B------:R-:W2:Y:S03]  /*64760*/  LDL R4, [R1+0xc] ;  /* 0x00000c0001047983 */ /* 0x000ea60000100800 */
[----:B------:R-:W-:Y:S01]  /*64770*/  @!P0 FMUL R29, R29, 16777216 ;  /* 0x4b8000001d1d8820 */ /* 0x000fe20000400000 */
[----:B--2---:R0:W-:Y:S02]  /*64780*/  STL [R1+0x165c], R4 ;  /* 0x00165c0401007387 */ /* 0x0041e40000100800 */
[----:B0-----:R-:W-:Y:S02]  /*64790*/  MOV R4, R26 ;  /* 0x0000001a00047202 */ /* 0x001fe40000000f00 */
[----:B------:R-:W2:Y:S03]  /*647a0*/  LDL R26, [R1+0x250] ;  /* 0x00025000011a7983 */ /* 0x000ea60000100800 */
[----:B------:R-:W-:Y:S01]  /*647b0*/  @!P0 FMUL R4, R4, 16777216 ;  /* 0x4b80000004048820 */ /* 0x000fe20000400000 */
[----:B------:R0:W-:Y:S04]  /*647c0*/  @!P0 STL [R1+0x240], R29 ;  /* 0x0002401d01008387 */ /* 0x0001e80000100800 */
[----:B0-----:R-:W3:Y:S01]  /*647d0*/  LDL.LU R29, [R1+0x1660] ;  /* 0x00166000011d7983 */ /* 0x001ee20000300800 */
[----:B------:R0:W-:Y:S03]  /*647e0*/  @!P0 STL [R1+0x248], R4 ;  /* 0x0002480401008387 */ /* 0x0001e60000100800 */
[----:B0-----:R-:W3:Y:S01]  /*647f0*/  LDL.LU R4, [R1+0x165c] ;  /* 0x00165c0001047983 */ /* 0x001ee20000300800 */
[----:B--2---:R-:W-:-:S02]  /*64800*/  @!P0 FMUL R26, R26, 16777216 ;  /* 0x4b8000001a1a8820 */ /* 0x004fc40000400000 */
[----:B---3--:R-:W-:-:S05]  /*64810*/  @!P0 FMUL R4, R4, 16777216 ;  /* 0x4b80000004048820 */ /* 0x008fca0000400000 */
[----:B------:R0:W-:Y:S04]  /*64820*/  @!P0 STL [R1+0xc], R4 ;  /* 0x00000c0401008387 */ /* 0x0001e80000100800 */
[----:B0-----:R-:W2:Y:S01]  /*64830*/  LDL.LU R4, [R1+0x1658] ;  /* 0x0016580001047983 */ /* 0x001ea20000300800 */
[----:B------:R-:W-:Y:S02]  /*64840*/  @!P0 STL [R1+0x250], R26 ;  /* 0x0002501a01008387 */ /* 0x000fe40000100800 */
[----:B------:R-:W-:Y:S02]  /*64850*/  STL [R1+0x15f8], R2 ;  /* 0x0015f80201007387 */ /* 0x000fe40000100800 */
[----:B------:R0:W-:Y:S02]  /*64860*/  STL [R1+0x1604], R17 ;  /* 0x0016041101007387 */ /* 0x0001e40000100800 */
[----:B0-----:R-:W3:Y:S01]  /*64870*/  LDL.LU R17, [R1+0x258] ;  /* 0x0002580001117983 */ /* 0x001ee20000300800 */
[----:B------:R-:W-:-:S03]  /*64880*/  MOV R2, R19 ;  /* 0x0000001300027202 */ /* 0x000fc60000000f00 */
[----:B---3--:R0:W-:Y:S01]  /*64890*/  STL [R1+0x1640], R17 ;  /* 0x0016401101007387 */ /* 0x0081e20000100800 */
[----:B------:R-:W3:Y:S02]  /*648a0*/  LDL R19, [R1+0x1e4] ;  /* 0x0001e40001137983 */ /* 0x000ee40000100800 */
[----:B------:R-:W2:Y:S01]  /*648b0*/  LDL R26, [R1+0x1fc] ;  /* 0x0001fc00011a7983 */ /* 0x000ea20000100800 */
[----:B0-----:R-:W2:Y:S01]  /*648c0*/  LDL R17, [R1+0x204] ;  /* 0x0002040001117983 */ /* 0x001ea20000100800 */
[----:B------:R0:W-:Y:S03]  /*648d0*/  STL [R1+0x1608], R2 ;  /* 0x0016080201007387 */ /* 0x0001e60000100800 */
[----:B0-----:R-:W2:Y:S02]  /*648e0*/  LDL.LU R2, [R1+0x10] ;  /* 0x0000100001027983 */ /* 0x001ea40000300800 */
[----:B--2---:R-:W-:-:S02]  /*648f0*/  FSETP.GEU.AND P0, PT, |R2|, 1.175494350822287508e-38, PT ;  /* 0x008000000200780b */ /* 0x004fc40003f0e200 */
[----:B------:R0:W-:Y:S04]  /*64900*/  STL [R1+0x1644], R2 ;  /* 0x0016440201007387 */ /* 0x0001e80000100800 */
[----:B0-----:R-:W2:Y:S01]  /*64910*/  LDL R2, [R1+0x1f4] ;  /* 0x0001f40001027983 */ /* 0x001ea20000100800 */
[----:B---3--:R-:W-:Y:S02]  /*64920*/  @P1 FMUL R19, R19, 0.25 ;  /* 0x3e80000013131820 */ /* 0x008fe40000400000 */
[----:B------:R-:W-:Y:S02]  /*64930*/  @P1 FMUL R26, R26, 0.25 ;  /* 0x3e8000001a1a1820 */ /* 0x000fe40000400000 */
[----:B------:R-:W-:Y:S01]  /*64940*/  @P1 FMUL R17, R17, 0.25 ;  /* 0x3e80000011111820 */ /* 0x000fe20000400000 */
[----:B------:R0:W-:Y:S04]  /*64950*/  @P1 STL [R1+0x1e4], R19 ;  /* 0x0001e41301001387 */ /* 0x0001e80000100800 */
[----:B0-----:R-:W3:Y:S01]  /*64960*/  LDL.LU R19, [R1+0x1654] ;  /* 0x0016540001137983 */ /* 0x001ee20000300800 */
[----:B------:R0:W-:Y:S03]  /*64970*/  @P1 STL [R1+0x1fc], R26 ;  /* 0x0001fc1a01001387 */ /* 0x0001e60000100800 */
[----:B0-----:R-:W3:Y:S01]  /*64980*/  LDL R26, [R1+0x20c] ;  /* 0x00020c00011a7983 */ /* 0x001ee20000100800 */
[----:B--2---:R-:W-:-:S05]  /*64990*/  @P1 FMUL R2, R2, 0.25 ;  /* 0x3e80000002021820 */ /* 0x004fca0000400000 */
[----:B------:R0:W-:Y:S04]  /*649a0*/  @P1 STL [R1+0x1f4], R2 ;  /* 0x0001f40201001387 */ /* 0x0001e80000100800 */
[----:B0-----:R-:W2:Y:S01]  /*649b0*/  LDL R2, [R1+0x224] ;  /* 0x0002240001027983 */ /* 0x001ea20000100800 */
[----:B------:R0:W-:Y:S03]  /*649c0*/  @P1 STL [R1+0x204], R17 ;  /* 0x0002041101001387 */ /* 0x0001e60000100800 */
[----:B0-----:R-:W4:Y:S01]  /*649d0*/  LDL R17, [R1+0x22c] ;  /* 0x00022c0001117983 */ /* 0x001f220000100800 */
[----:B---3--:R-:W-:Y:S02]  /*649e0*/  @P1 FMUL R19, R19, 0.25 ;  /* 0x3e80000013131820 */ /* 0x008fe40000400000 */
[----:B------:R-:W-:-:S03]  /*649f0*/  @P1 FMUL R26, R26, 0.25 ;  /* 0x3e8000001a1a1820 */ /* 0x000fc60000400000 */
[----:B------:R-:W-:Y:S01]  /*64a00*/  @P1 STL [R1+0x1ec], R19 ;  /* 0x0001ec1301001387 */ /* 0x000fe20000100800 */
[----:B------:R0:W-:Y:S03]  /*64a10*/  STL [R1+0x163c], R19 ;  /* 0x00163c1301007387 */ /* 0x0001e60000100800 */
[----:B0-----:R-:W3:Y:S01]  /*64a20*/  LDL R19, [R1+0x234] ;  /* 0x0002340001137983 */ /* 0x001ee20000100800 */
[----:B------:R0:W-:Y:S03]  /*64a30*/  @P1 STL [R1+0x20c], R26 ;  /* 0x00020c1a01001387 */ /* 0x0001e60000100800 */
[----:B0-----:R-:W3:Y:S01]  /*64a40*/  LDL.LU R26, [R1+0x1650] ;  /* 0x00165000011a7983 */ /* 0x001ee20000300800 */
[----:B--2---:R-:W-:-:S05]  /*64a50*/  @P1 FMUL R2, R2, 0.25 ;  /* 0x3e80000002021820 */ /* 0x004fca0000400000 */
[----:B------:R-:W-:Y:S01]  /*64a60*/  @P1 STL [R1+0x224], R2 ;  /* 0x0002240201001387 */ /* 0x000fe20000100800 */
[----:B----4-:R0:W-:Y:S02]  /*64a70*/  STL [R1+0x1648], R25 ;  /* 0x0016481901007387 */ /* 0x0101e40000100800 */
[----:B------:R-:W-:-:S05]  /*64a80*/  @P1 FMUL R17, R17, 0.25 ;  /* 0x3e80000011111820 */ /* 0x000fca0000400000 */
[----:B------:R1:W-:Y:S01]  /*64a90*/  @P1 STL [R1+0x22c], R17 ;  /* 0x00022c1101001387 */ /* 0x0003e20000100800 */
[----:B------:R2:W-:Y:S03]  /*64aa0*/  STL [R1+0x164c], R14 ;  /* 0x00164c0e01007387 */ /* 0x0005e60000100800 */
[----:B0-----:R-:W4:Y:S01]  /*64ab0*/  LDL R25, [R1+0x244] ;  /* 0x0002440001197983 */ /* 0x001f220000100800 */
[----:B------:R-:W4:Y:S03]  /*64ac0*/  LDL R2, [R1+0x24c] ;  /* 0x00024c0001027983 */ /* 0x000f260000100800 */
[----:B-1----:R-:W4:Y:S04]  /*64ad0*/  LDL R17, [R1+0x254] ;  /* 0x0002540001117983 */ /* 0x002f280000100800 */
[----:B--2---:R-:W2:Y:S01]  /*64ae0*/  LDL R14, [R1+0x23c] ;  /* 0x00023c00010e7983 */ /* 0x004ea20000100800 */
[----:B------:R-:W-:-:S02]  /*64af0*/  @P1 FMUL R4, R4, 0.25 ;  /* 0x3e80000004041820 */ /* 0x000fc40000400000 */
[----:B---3--:R-:W-:Y:S02]  /*64b00*/  @P1 FMUL R19, R19, 0.25 ;  /* 0x3e80000013131820 */ /* 0x008fe40000400000 */
[----:B------:R-:W-:-:S05]  /*64b10*/  @P1 FMUL R26, R26, 0.25 ;  /* 0x3e8000001a1a1820 */ /* 0x000fca0000400000 */
[----:B------:R-:W-:Y:S01]  /*64b20*/  @P1 STL [R1+0x214], R26 ;  /* 0x0002141a01001387 */ /* 0x000fe20000100800 */
[----:B------:R0:W-:Y:S03]  /*64b30*/  STL [R1+0x1628], R26 ;  /* 0x0016281a01007387 */ /* 0x0001e60000100800 */
[----:B0-----:R-:W3:Y:S01]  /*64b40*/  LDL R26, [R1+0x14] ;  /* 0x00001400011a7983 */ /* 0x001ee20000100800 */
[----:B------:R-:W-:Y:S02]  /*64b50*/  @P1 STL [R1+0x21c], R4 ;  /* 0x00021c0401001387 */ /* 0x000fe40000100800 */
[----:B------:R0:W-:Y:S02]  /*64b60*/  STL [R1+0x162c], R4 ;  /* 0x00162c0401007387 */ /* 0x0001e40000100800 */
[----:B0-----:R-:W3:Y:S01]  /*64b70*/  LDL R4, [R1+0x1f4] ;  /* 0x0001f40001047983 */ /* 0x001ee20000100800 */
[----:B----4-:R-:W-:-:S02]  /*64b80*/  @P1 FMUL R25, R25, 0.25 ;  /* 0x3e80000019191820 */ /* 0x010fc40000400000 */
[----:B------:R-:W-:Y:S02]  /*64b90*/  @P1 FMUL R2, R2, 0.25 ;  /* 0x3e80000002021820 */ /* 0x000fe40000400000 */
[----:B--2---:R-:W-:Y:S02]  /*64ba0*/  @P1 FMUL R14, R14, 0.25 ;  /* 0x3e8000000e0e1820 */ /* 0x004fe40000400000 */
[----:B------:R-:W-:-:S03]  /*64bb0*/  @P1 FMUL R17, R17, 0.25 ;  /* 0x3e80000011111820 */ /* 0x000fc60000400000 */
[----:B------:R0:W-:Y:S04]  /*64bc0*/  @P1 STL [R1+0x23c], R14 ;  /* 0x00023c0e01001387 */ /* 0x0001e80000100800 */
[----:B0-----:R-:W2:Y:S01]  /*64bd0*/  LDL.LU R14, [R1+0x164c] ;  /* 0x00164c00010e7983 */ /* 0x001ea20000300800 */
[----:B------:R-:W-:Y:S02]  /*64be0*/  @P1 STL [R1+0x234], R19 ;  /* 0x0002341301001387 */ /* 0x000fe40000100800 */
[----:B------:R0:W-:Y:S02]  /*64bf0*/  @P1 STL [R1+0x244], R25 ;  /* 0x0002441901001387 */ /* 0x0001e40000100800 */
[----:B0-----:R-:W4:Y:S01]  /*64c00*/  LDL.LU R25, [R1+0x1648] ;  /* 0x0016480001197983 */ /* 0x001f220000300800 */
[----:B------:R0:W-:Y:S03]  /*64c10*/  @P1 STL [R1+0x24c], R2 ;  /* 0x00024c0201001387 */ /* 0x0001e60000100800 */
[----:B0-----:R-:W2:Y:S01]  /*64c20*/  LDL.LU R2, [R1+0x1644] ;  /* 0x0016440001027983 */ /* 0x001ea20000300800 */
[----:B------:R0:W-:Y:S03]  /*64c30*/  @P1 STL [R1+0x254], R17 ;  /* 0x0002541101001387 */ /* 0x0001e60000100800 */
[----:B0-----:R-:W3:Y:S01]  /*64c40*/  LDL.LU R17, [R1+0x1640] ;  /* 0x0016400001117983 */ /* 0x001ee20000300800 */
[----:B--2---:R-:W-:-:S05]  /*64c50*/  @P1 FMUL R2, R2, 0.25 ;  /* 0x3e80000002021820 */ /* 0x004fca0000400000 */
[----:B------:R0:W-:Y:S01]  /*64c60*/  STL [R1+0x160c], R2 ;  /* 0x00160c0201007387 */ /* 0x0001e20000100800 */
[----:B---3--:R-:W-:-:S03]  /*64c70*/  @P1 FMUL R17, R17, 0.25 ;  /* 0x3e80000011111820 */ /* 0x008fc60000400000 */
[----:B0-----:R-:W2:Y:S02]  /*64c80*/  LDL R2, [R1+0x22c] ;  /* 0x00022c0001027983 */ /* 0x001ea40000100800 */
[----:B------:R0:W-:Y:S01]  /*64c90*/  STL [R1+0x1610], R17 ;  /* 0x0016101101007387 */ /* 0x0001e20000100800 */
[----:B------:R-:W-:Y:S01]  /*64ca0*/  FSETP.GT.AND P1, PT, |R26|, 8.50705917302346158658e+37, PT ;  /* 0x7e8000001a00780b */ /* 0x000fe20003f24200 */
[----:B0-----:R-:W-:Y:S02]  /*64cb0*/  IMAD.MOV.U32 R17, RZ, RZ, R19 ;  /* 0x000000ffff117224 */ /* 0x001fe400078e0013 */
[----:B------:R-:W3:Y:S01]  /*64cc0*/  LDL.LU R19, [R1+0x163c] ;  /* 0x00163c0001137983 */ /* 0x000ee20000300800 */
[----:B------:R0:W-:Y:S03]  /*64cd0*/  STL [R1+0x1630], R26 ;  /* 0x0016301a01007387 */ /* 0x0001e60000100800 */
[----:B0-----:R-:W2:Y:S02]  /*64ce0*/  LDL R26, [R1+0x1e4] ;  /* 0x0001e400011a7983 */ /* 0x001ea40000100800 */
[----:B--2---:R-:W-:-:S05]  /*64cf0*/  @!P0 FMUL R26, R26, 16777216 ;  /* 0x4b8000001a1a8820 */ /* 0x004fca0000400000 */
[----:B------:R-:W-:Y:S01]  /*64d00*/  @!P0 STL [R1+0x1e4], R26 ;  /* 0x0001e41a01008387 */ /* 0x000fe20000100800 */
[----:B------:R0:W-:Y:S02]  /*64d10*/  STL [R1+0x1634], R16 ;  /* 0x0016341001007387 */ /* 0x0001e40000100800 */
[----:B0-----:R-:W-:-:S05]  /*64d20*/  MOV R16, R4 ;  /* 0x0000000400107202 */ /* 0x001fca0000000f00 */
[----:B------:R3:W-:Y:S01]  /*64d30*/  STL [R1+0x1638], R16 ;  /* 0x0016381001007387 */ /* 0x0007e20000100800 */
[----:B------:R-:W2:Y:S02]  /*64d40*/  LDL R26, [R1+0x1fc] ;  /* 0x0001fc00011a7983 */ /* 0x000ea40000100800 */
[----:B------:R-:W4:Y:S01]  /*64d50*/  LDL R4, [R1+0x204] ;  /* 0x0002040001047983 */ /* 0x000f220000100800 */
[----:B---3--:R-:W-:Y:S01]  /*64d60*/  MOV R16, R19 ;  /* 0x0000001300107202 */ /* 0x008fe20000000f00 */
[----:B------:R-:W-:Y:S01]  /*64d70*/  MOV R19, R18 ;  /* 0x0000001200137202 */ /* 0x000fe20000000f00 */
[----:B------:R-:W-:Y:S01]  /*64d80*/  MOV R18, R22 ;  /* 0x0000001600127202 */ /* 0x000fe20000000f00 */
[----:B------:R-:W-:Y:S01]  /*64d90*/  IMAD.MOV.U32 R22, RZ, RZ, R7 ;  /* 0x000000ffff167224 */ /* 0x000fe200078e0007 */
[----:B------:R-:W-:Y:S01]  /*64da0*/  MOV R7, R20 ;  /* 0x0000001400077202 */ /* 0x000fe20000000f00 */
[----:B------:R-:W-:Y:S01]  /*64db0*/  MOV R20, R11 ;  /* 0x0000000b00147202 */ /* 0x000fe20000000f00 */
[----:B------:R-:W-:Y:S01]  /*64dc0*/  MOV R11, R14 ;  /* 0x0000000e000b7202 */ /* 0x000fe20000000f00 */
[----:B------:R-:W-:-:S02]  /*64dd0*/  MOV R14, R27 ;  /* 0x0000001b000e7202 */ /* 0x000fc40000000f00 */
[----:B------:R-:W-:Y:S01]  /*64de0*/  IMAD.MOV.U32 R27, RZ, RZ, R13 ;  /* 0x000000ffff1b7224 */ /* 0x000fe200078e000d */
[----:B------:R-:W-:Y:S01]  /*64df0*/  MOV R13, R0 ;  /* 0x00000000000d7202 */ /* 0x000fe20000000f00 */
[----:B------:R-:W-:Y:S02]  /*64e00*/  MOV R0, R12 ;  /* 0x0000000c00007202 */ /* 0x000fe40000000f00 */
[----:B------:R-:W-:Y:S01]  /*64e10*/  @!P0 FMUL R16, R16, 16777216 ;  /* 0x4b80000010108820 */ /* 0x000fe20000400000 */
[----:B------:R-:W-:Y:S02]  /*64e20*/  MOV R12, R10 ;  /* 0x0000000a000c7202 */ /* 0x000fe40000000f00 */
[----:B------:R-:W3:Y:S01]  /*64e30*/  LDL R10, [R1+0x938] ;  /* 0x00093800010a7983 */ /* 0x000ee20000100800 */
[----:B------:R0:W-:Y:S03]  /*64e40*/  STL [R1+0x15fc], R15 ;  /* 0x0015fc0f01007387 */ /* 0x0001e60000100800 */
[----:B0-----:R-:W3:Y:S01]  /*64e50*/  LDL R15, [R1+0x23c] ;  /* 0x00023c00010f7983 */ /* 0x001ee20000100800 */
        /* <DEDUP_REMOVED lines=8> */
[----:B----4-:R-:W-:-:S05]  /*64ee0*/  @!P0 FMUL R4, R4, 16777216 ;  /* 0x4b80000004048820 */ /* 0x010fca0000400000 */
[----:B------:R0:W-:Y:S04]  /*64ef0*/  @!P0 STL [R1+0x204], R4 ;  /* 0x0002040401008387 */ /* 0x0001e80000100800 */
[----:B0-----:R-:W4:Y:S04]  /*64f00*/  LDL.LU R4, [R1+0x162c] ;  /* 0x00162c0001047983 */ /* 0x001f280000300800 */
[----:B--2---:R3:W-:Y:S02]  /*64f10*/  STL [R1+0x15e8], R16 ;  /* 0x0015e81001007387 */ /* 0x0047e40000100800 */
[----:B---3--:R-:W-:-:S02]  /*64f20*/  MOV R16, R26 ;  /* 0x0000001a00107202 */ /* 0x008fc40000000f00 */
[----:B------:R-:W2:Y:S03]  /*64f30*/  LDL.LU R26, [R1+0x1628] ;  /* 0x00162800011a7983 */ /* 0x000ea60000300800 */
[----:B------:R0:W-:Y:S02]  /*64f40*/  STL [R1+0x1614], R16 ;  /* 0x0016141001007387 */ /* 0x0001e40000100800 */
[----:B0-----:R-:W3:Y:S02]  /*64f50*/  LDL R16, [R1+0x20c] ;  /* 0x00020c0001107983 */ /* 0x001ee40000100800 */
[----:B---3--:R-:W-:-:S05]  /*64f60*/  @!P0 FMUL R16, R16, 16777216 ;  /* 0x4b80000010108820 */ /* 0x008fca0000400000 */
[----:B------:R0:W-:Y:S01]  /*64f70*/  @!P0 STL [R1+0x20c], R16 ;  /* 0x00020c1001008387 */ /* 0x0001e20000100800 */
[----:B------:R2:W-:Y:S02]  /*64f80*/  STL [R1+0x1624], R17 ;  /* 0x0016241101007387 */ /* 0x0005e40000100800 */
[----:B------:R4:W-:Y:S01]  /*64f90*/  STL [R1+0x1620], R2 ;  /* 0x0016200201007387 */ /* 0x0009e20000100800 */
[----:B0-----:R-:W3:Y:S01]  /*64fa0*/  LDL R16, [R1+0x224] ;  /* 0x0002240001107983 */ /* 0x001ee20000100800 */
[----:B--2---:R-:W-:Y:S01]  /*64fb0*/  IMAD.MOV.U32 R17, RZ, RZ, R26 ;  /* 0x000000ffff117224 */ /* 0x004fe200078e001a */
[----:B----4-:R-:W-:Y:S01]  /*64fc0*/  MOV R2, R4 ;  /* 0x0000000400027202 */ /* 0x010fe20000000f00 */
[----:B------:R-:W-:Y:S02]  /*64fd0*/  MOV R4, R19 ;  /* 0x0000001300047202 */ /* 0x000fe40000000f00 */
[----:B------:R-:W-:Y:S02]  /*64fe0*/  IMAD.MOV.U32 R19, RZ, RZ, R7 ;  /* 0x000000ffff137224 */ /* 0x000fe400078e0007 */
[----:B------:R-:W-:Y:S01]  /*64ff0*/  @!P0 FMUL R17, R17, 16777216 ;  /* 0x4b80000011118820 */ /* 0x000fe20000400000 */
[----:B------:R-:W-:-:S02]  /*65000*/  MOV R26, R18 ;  /* 0x00000012001a7202 */ /* 0x000fc40000000f00 */
[----:B------:R-:W-:Y:S01]  /*65010*/  MOV R7, R11 ;  /* 0x0000000b00077202 */ /* 0x000fe20000000f00 */
[----:B------:R-:W-:Y:S01]  /*65020*/  MOV R18, R22 ;  /* 0x0000001600127202 */ /* 0x000fe20000000f00 */
[----:B------:R-:W-:Y:S02]  /*65030*/  MOV R11, R27 ;  /* 0x0000001b000b7202 */ /* 0x000fe40000000f00 */
[----:B------:R-:W-:Y:S01]  /*65040*/  MOV R22, R20 ;  /* 0x0000001400167202 */ /* 0x000fe20000000f00 */
[----:B------:R-:W-:Y:S01]  /*65050*/  MOV R27, R13 ;  /* 0x0000000d001b7202 */ /* 0x000fe20000000f00 */
[----:B------:R-:W2:Y:S04]  /*65060*/  LDL R20, [R1+0x3a0] ;  /* 0x0003a00001147983 */ /* 0x000ea80000100800 */
[----:B------:R-:W4:Y:S01]  /*65070*/  LDL R13, [R1+0x7d0] ;  /* 0x0007d000010d7983 */ /* 0x000f220000100800 */
[----:B------:R0:W-:Y:S02]  /*65080*/  @!P0 STL [R1+0x214], R17 ;  /* 0x0002141101008387 */ /* 0x0001e40000100800 */
[----:B------:R-:W-:Y:S01]  /*65090*/  @!P0 FMUL R2, R2, 16777216 ;  /* 0x4b80000002028820 */ /* 0x000fe20000400000 */
[----:B0-----:R-:W2:Y:S04]  /*650a0*/  LDL.LU R17, [R1+0x1624] ;  /* 0x0016240001117983 */ /* 0x001ea80000300800 */
[----:B------:R0:W-:Y:S02]  /*650b0*/  @!P0 STL [R1+0x21c], R2 ;  /* 0x00021c0201008387 */ /* 0x0001e40000100800 */
[----:B0-----:R-:W4:Y:S01]  /*650c0*/  LDL.LU R2, [R1+0x1620] ;  /* 0x0016200001027983 */ /* 0x001f220000300800 */
[----:B---3--:R-:W-:-:S05]  /*650d0*/  @!P0 FMUL R16, R16, 16777216 ;  /* 0x4b80000010108820 */ /* 0x008fca0000400000 */
[----:B------:R0:W-:Y:S02]  /*650e0*/  @!P0 STL [R1+0x224], R16 ;  /* 0x0002241001008387 */ /* 0x0001e40000100800 */
[----:B0-----:R-:W-:-:S05]  /*650f0*/  IMAD.MOV.U32 R16, RZ, RZ, R15 ;  /* 0x000000ffff107224 */ /* 0x001fca00078e000f */
[----:B------:R2:W-:Y:S02]  /*65100*/  STL [R1+0x1618], R16 ;  /* 0x0016181001007387 */ /* 0x0005e40000100800 */
[----:B--2---:R-:W-:-:S05]  /*65110*/  MOV R16, R17 ;  /* 0x0000001100107202 */ /* 0x004fca0000000f00 */
[----:B------:R4:W-:Y:S01]  /*65120*/  STL [R1+0x161c], R16 ;  /* 0x00161c1001007387 */ /* 0x0009e20000100800 */
[----:B------:R-:W2:Y:S02]  /*65130*/  LDL R17, [R1+0x244] ;  /* 0x0002440001117983 */ /* 0x000ea40000100800 */
[----:B------:R-:W3:Y:S01]  /*65140*/  LDL R15, [R1+0x254] ;  /* 0x00025400010f7983 */ /* 0x000ee20000100800 */
[----:B----4-:R-:W-:Y:S02]  /*65150*/  MOV R16, R2 ;  /* 0x0000000200107202 */ /* 0x010fe40000000f00 */
[----:B------:R-:W4:Y:S03]  /*65160*/  LDL R2, [R1+0x24c] ;  /* 0x00024c0001027983 */ /* 0x000f260000100800 */
[----:B------:R-:W-:-:S05]  /*65170*/  @!P0 FMUL R16, R16, 16777216 ;  /* 0x4b80000010108820 */ /* 0x000fca0000400000 */
[----:B------:R0:W-:Y:S04]  /*65180*/  @!P0 STL [R1+0x22c], R16 ;  /* 0x00022c1001008387 */ /* 0x0001e80000100800 */
[----:B0-----:R-:W2:Y:S02]  /*65190*/  LDL.LU R16, [R1+0x161c] ;  /* 0x00161c0001107983 */ /* 0x001ea40000300800 */
[----:B--2---:R-:W-:-:S05]  /*651a0*/  @!P0 FMUL R16, R16, 16777216 ;  /* 0x4b80000010108820 */ /* 0x004fca0000400000 */
[----:B------:R0:W-:Y:S04]  /*651b0*/  @!P0 STL [R1+0x234], R16 ;  /* 0x0002341001008387 */ /* 0x0001e80000100800 */
[----:B0-----:R-:W2:Y:S01]  /*651c0*/  LDL.LU R16, [R1+0x1618] ;  /* 0x0016180001107983 */ /* 0x001ea20000300800 */
[----:B------:R-:W-:Y:S02]  /*651d0*/  @!P0 FMUL R17, R17, 16777216 ;  /* 0x4b80000011118820 */ /* 0x000fe40000400000 */
[----:B----4-:R-:W-:Y:S02]  /*651e0*/  @!P0 FMUL R2, R2, 16777216 ;  /* 0x4b80000002028820 */ /* 0x010fe40000400000 */
[----:B--2---:R-:W-:-:S05]  /*651f0*/  @!P0 FMUL R16, R16, 16777216 ;  /* 0x4b80000010108820 */ /* 0x004fca0000400000 */
[----:B------:R0:W-:Y:S04]  /*65200*/  @!P0 STL [R1+0x23c], R16 ;  /* 0x00023c1001008387 */ /* 0x0001e80000100800 */
[----:B0-----:R-:W2:Y:S01]  /*65210*/  LDL.LU R16, [R1+0x1614] ;  /* 0x0016140001107983 */ /* 0x001ea20000300800 */
[----:B------:R0:W-:Y:S03]  /*65220*/  @!P0 STL [R1+0x244], R17 ;  /* 0x0002441101008387 */ /* 0x0001e60000100800 */
[----:B0-----:R-:W4:Y:S01]  /*65230*/  LDL.LU R17, [R1+0x1610] ;  /* 0x0016100001117983 */ /* 0x001f220000300800 */
[----:B------:R0:W-:Y:S03]  /*65240*/  @!P0 STL [R1+0x24c], R2 ;  /* 0x00024c0201008387 */ /* 0x0001e60000100800 */
[----:B0-----:R-:W2:Y:S01]  /*65250*/  LDL.LU R2, [R1+0x160c] ;  /* 0x00160c0001027983 */ /* 0x001ea20000300800 */
[----:B---3--:R-:W-:-:S02]  /*65260*/  @!P0 FMUL R15, R15, 16777216 ;  /* 0x4b8000000f0f8820 */ /* 0x008fc40000400000 */
[----:B--2---:R-:W-:-:S05]  /*65270*/  @!P0 FMUL R2, R2, 16777216 ;  /* 0x4b80000002028820 */ /* 0x004fca0000400000 */
[----:B------:R0:W-:Y:S04]  /*65280*/  STL [R1+0x10], R2 ;  /* 0x0000100201007387 */ /* 0x0001e80000100800 */
[----:B0-----:R-:W2:Y:S01]  /*65290*/  LDL.LU R2, [R1+0x1608] ;  /* 0x0016080001027983 */ /* 0x001ea20000300800 */
[----:B------:R0:W-:Y:S03]  /*652a0*/  @!P0 STL [R1+0x254], R15 ;  /* 0x0002540f01008387 */ /* 0x0001e60000100800 */
[----:B0-----:R-:W3:Y:S01]  /*652b0*/  LDL R15, [R1+0x260] ;  /* 0x00026000010f7983 */ /* 0x001ee20000100800 */
[----:B----4-:R-:W-:Y:S01]  /*652c0*/  @!P0 FMUL R17, R17, 16777216 ;  /* 0x4b80000011118820 */ /* 0x010fe20000400000 */
[----:B------:R-:W-:-:S04]  /*652d0*/  FSETP.GEU.AND P0, PT, |R16|, 1.175494350822287508e-38, PT ;  /* 0x008000001000780b */ /* 0x000fc80003f0e200 */
[----:B------:R0:W-:Y:S04]  /*652e0*/  STL [R1+0x258], R17 ;  /* 0x0002581101007387 */ /* 0x0001e80000100800 */
[----:B0-----:R-:W4:Y:S01]  /*652f0*/  LDL.LU R17, [R1+0x1604] ;  /* 0x0016040001117983 */ /* 0x001f220000300800 */
[----:B------:R0:W-:Y:S03]  /*65300*/  STL [R1+0x15f0], R16 ;  /* 0x0015f01001007387 */ /* 0x0001e60000100800 */
[----:B0-----:R-:W2:Y:S01]  /*65310*/  LDL R16, [R1+0x268] ;  /* 0x0002680001107983 */ /* 0x001ea20000100800 */
[----:B---3--:R-:W-:-:S05]  /*65320*/  @P1 FMUL R15, R15, 0.25 ;  /* 0x3e8000000f0f1820 */ /* 0x008fca0000400000 */
[----:B------:R0:W-:Y:S04]  /*65330*/  @P1 STL [R1+0x260], R15 ;  /* 0x0002600f01001387 */ /* 0x0001e80000100800 */
[----:B0-----:R-:W3:Y:S04]  /*65340*/  LDL R15, [R1+0x280] ;  /* 0x00028000010f7983 */ /* 0x001ee80000100800 */
[----:B---3--:R0:W-:Y:S04]  /*65350*/  STL [R1+0x1600], R15 ;  /* 0x0016000f01007387 */ /* 0x0081e80000100800 */
[----:B0-----:R-:W3:Y:S01]  /*65360*/  LDL R15, [R1+0x278] ;  /* 0x00027800010f7983 */ /* 0x001ee20000100800 */
[----:B--2---:R-:W-:-:S02]  /*65370*/  @P1 FMUL R16, R16, 0.25 ;  /* 0x3e80000010101820 */ /* 0x004fc40000400000 */
[----:B------:R-:W-:-:S03]  /*65380*/  @P1 FMUL R2, R2, 0.25 ;  /* 0x3e80000002021820 */ /* 0x000fc60000400000 */
[----:B------:R0:W-:Y:S04]  /*65390*/  @P1 STL [R1+0x268], R16 ;  /* 0x0002681001001387 */ /* 0x0001e80000100800 */
[----:B0-----:R-:W2:Y:S01]  /*653a0*/  LDL R16, [R1+0x288] ;  /* 0x0002880001107983 */ /* 0x001ea20000100800 */
[----:B------:R-:W-:Y:S02]  /*653b0*/  @P1 STL [R1+0x25c], R2 ;  /* 0x00025c0201001387 */ /* 0x000fe40000100800 */
        /* <DEDUP_REMOVED lines=8> */
[----:B------:R0:W-:Y:S03]  /*65440*/  @P1 STL [R1+0x288], R16 ;  /* 0x0002881001001387 */ /* 0x0001e60000100800 */
[----:B0-----:R-:W3:Y:S01]  /*65450*/  LDL R16, [R1+0x2a0] ;  /* 0x0002a00001107983 */ /* 0x001ee20000100800 */
[----:B------:R-:W-:Y:S02]  /*65460*/  @P1 STL [R1+0x270], R17 ;  /* 0x0002701101001387 */ /* 0x000fe40000100800 */
[----:B------:R0:W-:Y:S02]  /*65470*/  STL [R1+0x15e0], R17 ;  /* 0x0015e01101007387 */ /* 0x0001e40000100800 */
[----:B0-----:R-:W4:Y:S01]  /*65480*/  LDL R17, [R1+0x298] ;  /* 0x0002980001117983 */ /* 0x001f220000100800 */
[----:B--2---:R-:W-:-:S05]  /*65490*/  @P1 FMUL R15, R15, 0.25 ;  /* 0x3e8000000f0f1820 */ /* 0x004fca0000400000 */
[----:B------:R0:W-:Y:S01]  /*654a0*/  @P1 STL [R1+0x290], R15 ;  /* 0x0002900f01001387 */ /* 0x0001e20000100800 */
[----:B---3--:R-:W-:-:S03]  /*654b0*/  @P1 FMUL R16, R16, 0.25 ;  /* 0x3e80000010101820 */ /* 0x008fc60000400000 */
[----:B0-----:R-:W2:Y:S01]  /*654c0*/  LDL.LU R15, [R1+0x15fc] ;  /* 0x0015fc00010f7983 */ /* 0x001ea20000300800 */
[----:B----4-:R-:W-:-:S05]  /*654d0*/  @P1 FMUL R17, R17, 0.25 ;  /* 0x3e80000011111820 */ /* 0x010fca0000400000 */
[----:B------:R0:W-:Y:S02]  /*654e0*/  @P1 STL [R1+0x298], R17 ;  /* 0x0002981101001387 */ /* 0x0001e40000100800 */
[----:B0-----:R-:W-:Y:S02]  /*654f0*/  MOV R17, R2 ;  /* 0x0000000200117202 */ /* 0x001fe40000000f00 */
[----:B------:R-:W3:Y:S01]  /*65500*/  LDL R2, [R1+0x2a8] ;  /* 0x0002a80001027983 */ /* 0x000ee20000100800 */
[----:B------:R0:W-:Y:S03]  /*65510*/  @P1 STL [R1+0x2a0], R16 ;  /* 0x0002a01001001387 */ /* 0x0001e60000100800 */
[----:B0-----:R-:W4:Y:S04]  /*65520*/  LDL R16, [R1+0x2c8] ;  /* 0x0002c80001107983 */ /* 0x001f280000100800 */
[----:B----4-:R0:W-:Y:S04]  /*65530*/  STL [R1+0x15f4], R16 ;  /* 0x0015f41001007387 */ /* 0x0101e80000100800 */
[----:B0-----:R-:W4:Y:S01]  /*65540*/  LDL R16, [R1+0x2c0] ;  /* 0x0002c00001107983 */ /* 0x001f220000100800 */
[----:B---3--:R-:W-:-:S05]  /*65550*/  @P1 FMUL R2, R2, 0.25 ;  /* 0x3e80000002021820 */ /* 0x008fca0000400000 */
[----:B------:R0:W-:Y:S04]  /*65560*/  @P1 STL [R1+0x2a8], R2 ;  /* 0x0002a80201001387 */ /* 0x0001e80000100800 */
[----:B0-----:R-:W3:Y:S01]  /*65570*/  LDL.LU R2, [R1+0x15f8] ;  /* 0x0015f80001027983 */ /* 0x001ee20000300800 */
[----:B----4-:R-:W-:-:S05]  /*65580*/  @P1 FMUL R16, R16, 0.25 ;  /* 0x3e80000010101820 */ /* 0x010fca0000400000 */
[----:B------:R0:W-:Y:S04]  /*65590*/  @P1 STL [R1+0x2c0], R16 ;  /* 0x0002c01001001387 */ /* 0x0001e80000100800 */
[----:B0-----:R-:W4:Y:S02]  /*655a0*/  LDL.LU R16, [R1+0x15f4] ;  /* 0x0015f40001107983 */ /* 0x001f240000300800 */
[----:B----4-:R-:W-:-:S05]  /*655b0*/  @P1 FMUL R16, R16, 0.25 ;  /* 0x3e80000010101820 */ /* 0x010fca0000400000 */
[----:B------:R0:W-:Y:S04]  /*655c0*/  @P1 STL [R1+0x2c8], R16 ;  /* 0x0002c81001001387 */ /* 0x0001e80000100800 */
[----:B0-----:R-:W4:Y:S01]  /*655d0*/  LDL.LU R16, [R1+0x15f0] ;  /* 0x0015f00001107983 */ /* 0x001f220000300800 */
[----:B---3--:R-:W-:Y:S02]  /*655e0*/  @P1 FMUL R2, R2, 0.25 ;  /* 0x3e80000002021820 */ /* 0x008fe40000400000 */
[----:B------:R4:W-:Y:S02]  /*655f0*/  STL [R1+0x15ec], R17 ;  /* 0x0015ec1101007387 */ /* 0x0009e40000100800 */
[----:B--2---:R-:W-:Y:S01]  /*65600*/  @P1 FMUL R15, R15, 0.25 ;  /* 0x3e8000000f0f1820 */ /* 0x004fe20000400000 */
[----:B----4-:R-:W-:-:S02]  /*65610*/  MOV R17, R16 ;  /* 0x0000001000117202 */ /* 0x010fc40000000f00 */
[----:B------:R-:W2:Y:S01]  /*65620*/  LDL R16, [R1+0x2d0] ;  /* 0x0002d00001107983 */ /* 0x000ea20000100800 */
[----:B------:R-:W-:Y:S02]  /*65630*/  @P1 STL [R1+0x2b0], R2 ;  /* 0x0002b00201001387 */ /* 0x000fe40000100800 */
[----:B------:R0:W-:Y:S02]  /*65640*/  STL [R1+0x15c4], R2 ;  /* 0x0015c40201007387 */ /* 0x0001e40000100800 */
[----:B------:R-:W-:Y:S01]  /*65650*/  @P1 FMUL R17, R17, 0.25 ;  /* 0x3e80000011111820 */ /* 0x000fe20000400000 */
[----:B0-----:R-:W3:Y:S01]  /*65660*/  LDL R2, [R1+0x280] ;  /* 0x0002800001027983 */ /* 0x001ee20000100800 */
[----:B------:R-:W-:Y:S02]  /*65670*/  @P1 STL [R1+0x2b8], R15 ;  /* 0x0002b80f01001387 */ /* 0x000fe40000100800 */
[----:B------:R0:W-:Y:S02]  /*65680*/  STL [R1+0x15c8], R15 ;  /* 0x0015c80f01007387 */ /* 0x0001e40000100800 */
[----:B0-----:R-:W4:Y:S01]  /*65690*/  LDL R15, [R1+0x288] ;  /* 0x00028800010f7983 */ /* 0x001f220000100800 */
[----:B------:R0:W-:Y:S03]  /*656a0*/  @P1 STL [R1+0x14], R17 ;  /* 0x0000141101001387 */ /* 0x0001e60000100800 */
[----:B0-----:R-:W3:Y:S01]  /*656b0*/  LDL.LU R17, [R1+0x15ec] ;  /* 0x0015ec0001117983 */ /* 0x001ee20000300800 */
[----:B--2---:R-:W-:-:S05]  /*656c0*/  @P1 FMUL R16, R16, 0.25 ;  /* 0x3e80000010101820 */ /* 0x004fca0000400000 */
[----:B------:R0:W-:Y:S04]  /*656d0*/  @P1 STL [R1+0x2d0], R16 ;  /* 0x0002d01001001387 */ /* 0x0001e80000100800 */
[----:B0-----:R-:W2:Y:S01]  /*656e0*/  LDL.LU R16, [R1+0x15e8] ;  /* 0x0015e80001107983 */ /* 0x001ea20000300800 */
[----:B------:R3:W-:Y:S02]  /*656f0*/  STL [R1+0x15e4], R9 ;  /* 0x0015e40901007387 */ /* 0x0007e40000100800 */
[----:B---3--:R-:W-:Y:S02]  /*65700*/  IMAD.MOV.U32 R9, RZ, RZ, R17 ;  /* 0x000000ffff097224 */ /* 0x008fe400078e0011 */
[----:B------:R-:W3:Y:S02]  /*65710*/  LDL R17, [R1+0x260] ;  /* 0x0002600001117983 */ /* 0x000ee40000100800 */
[----:B------:R-:W-:Y:S01]  /*65720*/  @!P0 FMUL R9, R9, 16777216 ;  /* 0x4b80000009098820 */ /* 0x000fe20000400000 */
[----:B--2---:R-:W-:Y:S01]  /*65730*/  FSETP.GT.AND P1, PT, |R16|, 8.50705917302346158658e+37, PT ;  /* 0x7e8000001000780b */ /* 0x004fe20003f24200 */
[----:B------:R0:W-:Y:S04]  /*65740*/  STL [R1+0x15cc], R16 ;  /* 0x0015cc1001007387 */ /* 0x0001e80000100800 */
[----:B0-----:R-:W2:Y:S01]  /*65750*/  LDL R16, [R1+0x268] ;  /* 0x0002680001107983 */ /* 0x001ea20000100800 */
[----:B------:R0:W-:Y:S02]  /*65760*/  @!P0 STL [R1+0x25c], R9 ;  /* 0x00025c0901008387 */ /* 0x0001e40000100800 */
[----:B---3--:R-:W-:Y:S01]  /*65770*/  @!P0 FMUL R17, R17, 16777216 ;  /* 0x4b80000011118820 */ /* 0x008fe20000400000 */
[----:B0-----:R-:W3:Y:S04]  /*65780*/  LDL.LU R9, [R1+0x15e4] ;  /* 0x0015e40001097983 */ /* 0x001ee80000300800 */
[----:B------:R0:W-:Y:S04]  /*65790*/  @!P0 STL [R1+0x260], R17 ;  /* 0x0002601101008387 */ /* 0x0001e80000100800 */
[----:B0-----:R-:W3:Y:S01]  /*657a0*/  LDL.LU R17, [R1+0x15e0] ;  /* 0x0015e00001117983 */ /* 0x001ee20000300800 */
[----:B----4-:R2:W-:Y:S02]  /*657b0*/  STL [R1+0x15dc], R15 ;  /* 0x0015dc0f01007387 */ /* 0x0105e40000100800 */
[----:B------:R3:W-:Y:S01]  /*657c0*/  STL [R1+0x15d8], R2 ;  /* 0x0015d80201007387 */ /* 0x0007e20000100800 */
[----:B--2---:R-:W-:-:S05]  /*657d0*/  MOV R15, R16 ;  /* 0x00000010000f7202 */ /* 0x004fca0000000f00 */
[----:B------:R-:W-:Y:S01]  /*657e0*/  @!P0 FMUL R15, R15, 16777216 ;  /* 0x4b8000000f0f8820 */ /* 0x000fe20000400000 */
[----:B---3--:R-:W-:Y:S02]  /*657f0*/  MOV R2, R17 ;  /* 0x0000001100027202 */ /* 0x008fe40000000f00 */
[----:B------:R-:W2:Y:S01]  /*65800*/  LDL.LU R17, [R1+0x24] ;  /* 0x0000240001117983 */ /* 0x000ea20000300800 */
[----:B------:R-:W3:Y:S02]  /*65810*/  LDL R16, [R1+0x278] ;  /* 0x0002780001107983 */ /* 0x000ee40000100800 */
[----:B------:R0:W-:Y:S02]  /*65820*/  @!P0 STL [R1+0x268], R15 ;  /* 0x0002680f01008387 */ /* 0x0001e40000100800 */
[----:B------:R-:W-:Y:S01]  /*65830*/  @!P0 FMUL R2, R2, 16777216 ;  /* 0x4b80000002028820 */ /* 0x000fe20000400000 */
[----:B0-----:R-:W4:Y:S04]  /*65840*/  LDL.LU R15, [R1+0x15dc] ;  /* 0x0015dc00010f7983 */ /* 0x001f280000300800 */
[----:B------:R0:W-:Y:S02]  /*65850*/  @!P0 STL [R1+0x270], R2 ;  /* 0x0002700201008387 */ /* 0x0001e40000100800 */
[----:B0-----:R-:W2:Y:S01]  /*65860*/  LDL.LU R2, [R1+0x15d8] ;  /* 0x0015d80001027983 */ /* 0x001ea20000300800 */
[----:B---3--:R-:W-:-:S05]  /*65870*/  @!P0 FMUL R16, R16, 16777216 ;  /* 0x4b80000010108820 */ /* 0x008fca0000400000 */
[----:B------:R-:W-:Y:S01]  /*65880*/  @!P0 STL [R1+0x278], R16 ;  /* 0x0002781001008387 */ /* 0x000fe20000100800 */
[----:B------:R4:W-:Y:S02]  /*65890*/  STL [R1+0x15d0], R4 ;  /* 0x0015d00401007387 */ /* 0x0009e40000100800 */
[----:B----4-:R-:W-:-:S05]  /*658a0*/  MOV R4, R15 ;  /* 0x0000000f00047202 */ /* 0x010fca0000000f00 */
[----:B------:R2:W-:Y:S01]  /*658b0*/  STL [R1+0x15d4], R4 ;  /* 0x0015d40401007387 */ /* 0x0005e20000100800 */
[----:B------:R-:W3:Y:S02]  /*658c0*/  LDL R16, [R1+0x290] ;  /* 0x0002900001107983 */ /* 0x000ee40000100800 */
[----:B------:R-:W4:Y:S01]  /*658d0*/  LDL R15, [R1+0x298] ;  /* 0x00029800010f7983 */ /* 0x000f220000100800 */
[----:B--2---:R-:W-:Y:S02]  /*658e0*/  MOV R4, R2 ;  /* 0x0000000200047202 */ /* 0x004fe40000000f00 */
[----:B------:R-:W2:Y:S03]  /*658f0*/  LDL R2, [R1+0x2a0] ;  /* 0x0002a00001027983 */ /* 0x000ea60000100800 */
[----:B------:R-:W-:-:S05]  /*65900*/  @!P0 FMUL R4, R4, 16777216 ;  /* 0x4b80000004048820 */ /* 0x000fca0000400000 */
[----:B------:R0:W-:Y:S04]  /*65910*/  @!P0 STL [R1+0x280], R4 ;  /* 0x0002800401008387 */ /* 0x0001e80000100800 */
[----:B0-----:R-:W2:Y:S01]  /*65920*/  LDL.LU R4, [R1+0x15d4] ;  /* 0x0015d40001047983 */ /* 0x001ea20000300800 */
[----:B---3--:R-:W-:Y:S02]  /*65930*/  @!P0 FMUL R16, R16, 16777216 ;  /* 0x4b80000010108820 */ /* 0x008fe40000400000 */
[----:B----4-:R-:W-:Y:S02]  /*65940*/  @!P0 FMUL R15, R15, 16777216 ;  /* 0x4b8000000f0f8820 */ /* 0x010fe40000400000 */
[----:B--2---:R-:W-:Y:S02]  /*65950*/  @!P0 FMUL R2, R2, 16777216 ;  /* 0x4b80000002028820 */ /* 0x004fe40000400000 */
[----:B------:R-:W-:-:S05]  /*65960*/  @!P0 FMUL R4, R4, 16777216 ;  /* 0x4b80000004048820 */ /* 0x000fca0000400000 */
        /* <DEDUP_REMOVED lines=8> */
[----:B------:R0:W-:Y:S03]  /*659f0*/  STL [R1+0x15a0], R26 ;  /* 0x0015a01a01007387 */ /* 0x0001e60000100800 */
[----:B0-----:R-:W2:Y:S01]  /*65a00*/  LDL R26, [R1+0x2a8] ;  /* 0x0002a800011a7983 */ /* 0x001ea20000100800 */
[----:B------:R4:W-:Y:S02]  /*65a10*/  STL [R1+0x15bc], R17 ;  /* 0x0015bc1101007387 */ /* 0x0009e40000100800 */
[----:B----4-:R-:W-:Y:S01]  /*65a20*/  IMAD.MOV.U32 R17, RZ, RZ, R15 ;  /* 0x000000ffff117224 */ /* 0x010fe200078e000f */
[----:B------:R-:W-:Y:S01]  /*65a30*/  MOV R15, R19 ;  /* 0x00000013000f7202 */ /* 0x000fe20000000f00 */
[----:B------:R-:W-:Y:S01]  /*65a40*/  MOV R19, R22 ;  /* 0x0000001600137202 */ /* 0x000fe20000000f00 */
[----:B------:R-:W-:Y:S01]  /*65a50*/  MOV R22, R7 ;  /* 0x0000000700167202 */ /* 0x000fe20000000f00 */
[----:B------:R-:W-:Y:S01]  /*65a60*/  MOV R7, R20 ;  /* 0x0000001400077202 */ /* 0x000fe20000000f00 */
[----:B------:R-:W-:Y:S01]  /*65a70*/  MOV R20, R21 ;  /* 0x0000001500147202 */ /* 0x000fe20000000f00 */
[----:B------:R-:W-:-:S02]  /*65a80*/  MOV R21, R25 ;  /* 0x0000001900157202 */ /* 0x000fc40000000f00 */
[----:B--2---:R-:W-:-:S05]  /*65a90*/  @!P0 FMUL R26, R26, 16777216 ;  /* 0x4b8000001a1a8820 */ /* 0x004fca0000400000 */
[----:B------:R-:W-:Y:S01]  /*65aa0*/  @!P0 STL [R1+0x2a8], R26 ;  /* 0x0002a81a01008387 */ /* 0x000fe20000100800 */
[----:B------:R0:W-:Y:S02]  /*65ab0*/  STL [R1+0x15c0], R17 ;  /* 0x0015c01101007387 */ /* 0x0001e40000100800 */
[----:B------:R-:W2:Y:S01]  /*65ac0*/  LDL R25, [R1+0x848] ;  /* 0x0008480001197983 */ /* 0x000ea20000100800 */
[----:B0-----:R-:W-:Y:S01]  /*65ad0*/  MOV R17, R2 ;  /* 0x0000000200117202 */ /* 0x001fe20000000f00 */
[----:B---3--:R-:W-:Y:S01]  /*65ae0*/  IMAD.MOV.U32 R26, RZ, RZ, R16 ;  /* 0x000000ffff1a7224 */ /* 0x008fe200078e0010 */
[----:B------:R-:W-:Y:S01]  /*65af0*/  MOV R16, R23 ;  /* 0x0000001700107202 */ /* 0x000fe20000000f00 */
[----:B------:R-:W3:Y:S04]  /*65b00*/  LDL R2, [R1+0x34c] ;  /* 0x00034c0001027983 */ /* 0x000ee80000100800 */
[----:B------:R-:W4:Y:S01]  /*65b10*/  LDL R23, [R1+0x788] ;  /* 0x0007880001177983 */ /* 0x000f220000100800 */
[----:B------:R-:W-:-:S02]  /*65b20*/  @!P0 FMUL R17, R17, 16777216 ;  /* 0x4b80000011118820 */ /* 0x000fc40000400000 */
[----:B------:R0:W-:Y:S02]  /*65b30*/  STL [R1+0x15a4], R4 ;  /* 0x0015a40401007387 */ /* 0x0001e40000100800 */
[----:B0-----:R-:W2:Y:S01]  /*65b40*/  LDL R4, [R1+0x2c0] ;  /* 0x0002c00001047983 */ /* 0x001ea20000100800 */
[----:B------:R0:W-:Y:S03]  /*65b50*/  @!P0 STL [R1+0x2b0], R17 ;  /* 0x0002b01101008387 */ /* 0x0001e60000100800 */
[----:B0-----:R-:W3:Y:S01]  /*65b60*/  LDL.LU R17, [R1+0x15c0] ;  /* 0x0015c00001117983 */ /* 0x001ee20000300800 */
[----:B--2---:R-:W-:Y:S02]  /*65b70*/  @!P0 FMUL R4, R4, 16777216 ;  /* 0x4b80000004048820 */ /* 0x004fe40000400000 */
[----:B---3--:R-:W-:-:S05]  /*65b80*/  @!P0 FMUL R17, R17, 16777216 ;  /* 0x4b80000011118820 */ /* 0x008fca0000400000 */
[----:B------:R0:W-:Y:S04]  /*65b90*/  @!P0 STL [R1+0x2b8], R17 ;  /* 0x0002b81101008387 */ /* 0x0001e80000100800 */
[----:B0-----:R-:W2:Y:S01]  /*65ba0*/  LDL.LU R17, [R1+0x15bc] ;  /* 0x0015bc0001117983 */ /* 0x001ea20000300800 */
[----:B------:R0:W-:Y:S03]  /*65bb0*/  @!P0 STL [R1+0x2c0], R4 ;  /* 0x0002c00401008387 */ /* 0x0001e60000100800 */
        /* <DEDUP_REMOVED lines=14> */
[----:B0-----:R-:W3:Y:S04]  /*65ca0*/  LDL.LU R18, [R1+0x2d4] ;  /* 0x0002d40001127983 */ /* 0x001ee80000300800 */
[----:B---3--:R-:W-:Y:S01]  /*65cb0*/  STL [R1+0x1594], R18 ;  /* 0x0015941201007387 */ /* 0x008fe20000100800 */
[----:B------:R0:W-:Y:S03]  /*65cc0*/  STL [R1+0x1550], R19 ;  /* 0x0015501301007387 */ /* 0x0001e60000100800 */
[----:B0-----:R-:W3:Y:S04]  /*65cd0*/  LDL R19, [R1+0x1c] ;  /* 0x00001c0001137983 */ /* 0x001ee80000100800 */
[----:B---3--:R0:W-:Y:S04]  /*65ce0*/  STL [R1+0x158c], R19 ;  /* 0x00158c1301007387 */ /* 0x0081e80000100800 */
[----:B0-----:R-:W3:Y:S04]  /*65cf0*/  LDL R19, [R1+0x29c] ;  /* 0x00029c0001137983 */ /* 0x001ee80000100800 */
[----:B---3--:R-:W-:Y:S01]  /*65d00*/  STL [R1+0x15a8], R19 ;  /* 0x0015a81301007387 */ /* 0x008fe20000100800 */
[----:B------:R0:W-:Y:S03]  /*65d10*/  STL [R1+0x1554], R22 ;  /* 0x0015541601007387 */ /* 0x0001e60000100800 */
[----:B0-----:R-:W3:Y:S04]  /*65d20*/  LDL.LU R22, [R1+0x2d8] ;  /* 0x0002d80001167983 */ /* 0x001ee80000300800 */
[----:B---3--:R0:W-:Y:S04]  /*65d30*/  STL [R1+0x1590], R22 ;  /* 0x0015901601007387 */ /* 0x0081e80000100800 */
[----:B0-----:R-:W3:Y:S04]  /*65d40*/  LDL R22, [R1+0x2b4] ;  /* 0x0002b40001167983 */ /* 0x001ee80000100800 */
[----:B---3--:R0:W-:Y:S01]  /*65d50*/  STL [R1+0x15ac], R22 ;  /* 0x0015ac1601007387 */ /* 0x0081e20000100800 */
[----:B------:R-:W-:Y:S02]  /*65d60*/  STL [R1+0x1558], R15 ;  /* 0x0015580f01007387 */ /* 0x000fe40000100800 */
[----:B------:R1:W-:Y:S02]  /*65d70*/  STL [R1+0x15b0], R14 ;  /* 0x0015b00e01007387 */ /* 0x0003e40000100800 */
[----:B------:R-:W3:Y:S01]  /*65d80*/  LDL R18, [R1+0x274] ;  /* 0x0002740001127983 */ /* 0x000ee20000100800 */
[----:B------:R-:W2:Y:S04]  /*65d90*/  LDL R19, [R1+0x284] ;  /* 0x0002840001137983 */ /* 0x000ea80000100800 */
[----:B------:R-:W4:Y:S04]  /*65da0*/  LDL R4, [R1+0x28c] ;  /* 0x00028c0001047983 */ /* 0x000f280000100800 */
[----:B0-----:R-:W4:Y:S04]  /*65db0*/  LDL R22, [R1+0x26c] ;  /* 0x00026c0001167983 */ /* 0x001f280000100800 */
[----:B-1----:R-:W4:Y:S01]  /*65dc0*/  LDL R14, [R1+0x264] ;  /* 0x00026400010e7983 */ /* 0x002f220000100800 */
[----:B------:R-:W-:-:S02]  /*65dd0*/  IMAD.MOV.U32 R15, RZ, RZ, R26 ;  /* 0x000000ffff0f7224 */ /* 0x000fc400078e001a */
[----:B------:R-:W4:Y:S03]  /*65de0*/  LDL R26, [R1+0x294] ;  /* 0x00029400011a7983 */ /* 0x000f260000100800 */
[----:B------:R-:W-:Y:S01]  /*65df0*/  FSETP.GEU.AND P0, PT, |R15|, 1.175494350822287508e-38, PT ;  /* 0x008000000f00780b */ /* 0x000fe20003f0e200 */
[----:B------:R0:W-:Y:S04]  /*65e00*/  STL [R1+0x1598], R15 ;  /* 0x0015980f01007387 */ /* 0x0001e80000100800 */
[----:B0-----:R-:W4:Y:S01]  /*65e10*/  LDL R15, [R1+0x27c] ;  /* 0x00027c00010f7983 */ /* 0x001f220000100800 */
[----:B---3--:R-:W-:Y:S02]  /*65e20*/  @P1 FMUL R18, R18, 0.25 ;  /* 0x3e80000012121820 */ /* 0x008fe40000400000 */
[----:B--2---:R-:W-:-:S02]  /*65e30*/  @P1 FMUL R19, R19, 0.25 ;  /* 0x3e80000013131820 */ /* 0x004fc40000400000 */
[----:B----4-:R-:W-:Y:S02]  /*65e40*/  @P1 FMUL R14, R14, 0.25 ;  /* 0x3e8000000e0e1820 */ /* 0x010fe40000400000 */
[----:B------:R-:W-:Y:S02]  /*65e50*/  @P1 FMUL R22, R22, 0.25 ;  /* 0x3e80000016161820 */ /* 0x000fe40000400000 */
[----:B------:R-:W-:Y:S01]  /*65e60*/  @P1 FMUL R4, R4, 0.25 ;  /* 0x3e80000004041820 */ /* 0x000fe20000400000 */
[----:B------:R0:W-:Y:S01]  /*65e70*/  @P1 STL [R1+0x264], R14 ;  /* 0x0002640e01001387 */ /* 0x0001e20000100800 */
[----:B------:R-:W-:-:S03]  /*65e80*/  @P1 FMUL R26, R26, 0.25 ;  /* 0x3e8000001a1a1820 */ /* 0x000fc60000400000 */
[----:B0-----:R-:W2:Y:S01]  /*65e90*/  LDL.LU R14, [R1+0x15b0] ;  /* 0x0015b000010e7983 */ /* 0x001ea20000300800 */
[----:B------:R0:W-:Y:S02]  /*65ea0*/  @P1 STL [R1+0x26c], R22 ;  /* 0x00026c1601001387 */ /* 0x0001e40000100800 */
[----:B------:R-:W-:Y:S01]  /*65eb0*/  @P1 FMUL R15, R15, 0.25 ;  /* 0x3e8000000f0f1820 */ /* 0x000fe20000400000 */
[----:B0-----:R-:W3:Y:S01]  /*65ec0*/  LDL.LU R22, [R1+0x15ac] ;  /* 0x0015ac0001167983 */ /* 0x001ee20000300800 */
[----:B------:R0:W-:Y:S03]  /*65ed0*/  @P1 STL [R1+0x274], R18 ;  /* 0x0002741201001387 */ /* 0x0001e60000100800 */
[----:B0-----:R-:W4:Y:S01]  /*65ee0*/  LDL R18, [R1+0x2a4] ;  /* 0x0002a40001127983 */ /* 0x001f220000100800 */
[----:B------:R0:W-:Y:S03]  /*65ef0*/  @P1 STL [R1+0x284], R19 ;  /* 0x0002841301001387 */ /* 0x0001e60000100800 */
[----:B0-----:R-:W2:Y:S01]  /*65f00*/  LDL.LU R19, [R1+0x15a8] ;  /* 0x0015a80001137983 */ /* 0x001ea20000300800 */
[----:B------:R0:W-:Y:S03]  /*65f10*/  @P1 STL [R1+0x28c], R4 ;  /* 0x00028c0401001387 */ /* 0x0001e60000100800 */
[----:B0-----:R-:W3:Y:S01]  /*65f20*/  LDL.LU R4, [R1+0x15a4] ;  /* 0x0015a40001047983 */ /* 0x001ee20000300800 */
[----:B------:R0:W-:Y:S03]  /*65f30*/  @P1 STL [R1+0x294], R26 ;  /* 0x0002941a01001387 */ /* 0x0001e60000100800 */
[----:B0-----:R-:W3:Y:S01]  /*65f40*/  LDL.LU R26, [R1+0x15a0] ;  /* 0x0015a000011a7983 */ /* 0x001ee20000300800 */
[----:B------:R-:W-:Y:S02]  /*65f50*/  @P1 STL [R1+0x27c], R15 ;  /* 0x00027c0f01001387 */ /* 0x000fe40000100800 */
[----:B------:R0:W-:Y:S02]  /*65f60*/  STL [R1+0x159c], R15 ;  /* 0x00159c0f01007387 */ /* 0x0001e40000100800 */
[----:B0-----:R-:W3:Y:S01]  /*65f70*/  LDL R15, [R1+0x2c4] ;  /* 0x0002c400010f7983 */ /* 0x001ee20000100800 */
[----:B----4-:R-:W-:-:S05]  /*65f80*/  @P1 FMUL R18, R18, 0.25 ;  /* 0x3e80000012121820 */ /* 0x010fca0000400000 */
[----:B------:R0:W-:Y:S01]  /*65f90*/  @P1 STL [R1+0x2a4], R18 ;  /* 0x0002a41201001387 */ /* 0x0001e20000100800 */
[----:B--2---:R-:W-:-:S03]  /*65fa0*/  @P1 FMUL R19, R19, 0.25 ;  /* 0x3e80000013131820 */ /* 0x004fc60000400000 */
[----:B0-----:R-:W2:Y:S02]  /*65fb0*/  LDL R18, [R1+0x2cc] ;  /* 0x0002cc0001127983 */ /* 0x001ea40000100800 */
[----:B------:R-:W-:Y:S02]  /*65fc0*/  @P1 STL [R1+0x29c], R19 ;  /* 0x00029c1301001387 */ /* 0x000fe40000100800 */
[----:B---3--:R-:W-:-:S05]  /*65fd0*/  @P1 FMUL R15, R15, 0.25 ;  /* 0x3e8000000f0f1820 */ /* 0x008fca0000400000 */
[----:B------:R0:W-:Y:S04]  /*65fe0*/  @P1 STL [R1+0x2c4], R15 ;  /* 0x0002c40f01001387 */ /* 0x0001e80000100800 */
[----:B0-----:R-:W3:Y:S01]  /*65ff0*/  LDL.LU R15, [R1+0x159c] ;  /* 0x00159c00010f7983 */ /* 0x001ee20000300800 */
[----:B------:R-:W-:Y:S02]  /*66000*/  @P1 FMUL R22, R22, 0.25 ;  /* 0x3e80000016161820 */ /* 0x000fe40000400000 */
[----:B------:R-:W-:-:S03]  /*66010*/  @P1 FMUL R26, R26, 0.25 ;  /* 0x3e8000001a1a1820 */ /* 0x000fc60000400000 */
[----:B------:R-:W-:Y:S02]  /*66020*/  @P1 STL [R1+0x2b4], R22 ;  /* 0x0002b41601001387 */ /* 0x000fe40000100800 */
[----:B------:R-:W-:Y:S02]  /*66030*/  @P1 STL [R1+0x2ac], R26 ;  /* 0x0002ac1a01001387 */ /* 0x000fe40000100800 */
[----:B------:R3:W-:Y:S02]  /*66040*/  STL [R1+0x157c], R26 ;  /* 0x00157c1a01007387 */ /* 0x0007e40000100800 */
[----:B--2---:R-:W-:Y:S01]  /*66050*/  @P1 FMUL R18, R18, 0.25 ;  /* 0x3e80000012121820 */ /* 0x004fe20000400000 */
[----:B---3--:R-:W-:Y:S02]  /*66060*/  MOV R26, R15 ;  /* 0x0000000f001a7202 */ /* 0x008fe40000000f00 */
[----:B------:R-:W2:Y:S02]  /*66070*/  LDL.LU R15, [R1+0x1598] ;  /* 0x00159800010f7983 */ /* 0x000ea40000300800 */
[----:B------:R0:W-:Y:S02]  /*66080*/  @P1 STL [R1+0x2cc], R18 ;  /* 0x0002cc1201001387 */ /* 0x0001e40000100800 */
[----:B0-----:R-:W3:Y:S01]  /*66090*/  LDL.LU R18, [R1+0x1594] ;  /* 0x0015940001127983 */ /* 0x001ee20000300800 */
[----:B------:R-:W-:-:S05]  /*660a0*/  @P1 FMUL R4, R4, 0.25 ;  /* 0x3e80000004041820 */ /* 0x000fca0000400000 */
[----:B------:R-:W-:Y:S01]  /*660b0*/  @P1 STL [R1+0x2bc], R4 ;  /* 0x0002bc0401001387 */ /* 0x000fe20000100800 */
[----:B------:R0:W-:Y:S03]  /*660c0*/  STL [R1+0x1578], R4 ;  /* 0x0015780401007387 */ /* 0x0001e60000100800 */
[----:B0-----:R-:W4:Y:S01]  /*660d0*/  LDL R4, [R1+0x28c] ;  /* 0x00028c0001047983 */ /* 0x001f220000100800 */
[----:B--2---:R-:W-:Y:S02]  /*660e0*/  @P1 FMUL R15, R15, 0.25 ;  /* 0x3e8000000f0f1820 */ /* 0x004fe40000400000 */
[----:B---3--:R-:W-:-:S05]  /*660f0*/  @P1 FMUL R18, R18, 0.25 ;  /* 0x3e80000012121820 */ /* 0x008fca0000400000 */
[----:B------:R0:W-:Y:S02]  /*66100*/  STL [R1+0x1560], R18 ;  /* 0x0015601201007387 */ /* 0x0001e40000100800 */
[----:B0-----:R-:W-:Y:S02]  /*66110*/  MOV R18, R22 ;  /* 0x0000001600127202 */ /* 0x001fe40000000f00 */
[----:B------:R-:W2:Y:S01]  /*66120*/  LDL.LU R22, [R1+0x1590] ;  /* 0x0015900001167983 */ /* 0x000ea20000300800 */
[----:B------:R0:W-:Y:S02]  /*66130*/  STL [R1+0x1564], R15 ;  /* 0x0015640f01007387 */ /* 0x0001e40000100800 */
[----:B0-----:R-:W-:Y:S02]  /*66140*/  MOV R15, R19 ;  /* 0x00000013000f7202 */ /* 0x001fe40000000f00 */
[----:B------:R-:W3:Y:S03]  /*66150*/  LDL.LU R19, [R1+0x158c] ;  /* 0x00158c0001137983 */ /* 0x000ee60000300800 */
[----:B------:R0:W-:Y:S02]  /*66160*/  STL [R1+0x1588], R15 ;  /* 0x0015880f01007387 */ /* 0x0001e40000100800 */
[----:B0-----:R-:W4:Y:S01]  /*66170*/  LDL R15, [R1+0x264] ;  /* 0x00026400010f7983 */ /* 0x001f220000100800 */
[----:B--2---:R-:W-:-:S05]  /*66180*/  @P1 FMUL R22, R22, 0.25 ;  /* 0x3e80000016161820 */ /* 0x004fca0000400000 */
[----:B------:R0:W-:Y:S01]  /*66190*/  STL [R1+0x1568], R22 ;  /* 0x0015681601007387 */ /* 0x0001e20000100800 */
[----:B---3--:R-:W-:-:S03]  /*661a0*/  FSETP.GT.AND P1, PT, |R19|, 8.50705917302346158658e+37, PT ;  /* 0x7e8000001300780b */ /* 0x008fc60003f24200 */
[----:B0-----:R-:W2:Y:S01]  /*661b0*/  LDL R22, [R1+0x2a4] ;  /* 0x0002a40001167983 */ /* 0x001ea20000100800 */
[----:B------:R0:W-:Y:S02]  /*661c0*/  STL [R1+0x156c], R19 ;  /* 0x00156c1301007387 */ /* 0x0001e40000100800 */
[----:B----4-:R-:W-:Y:S01]  /*661d0*/  @!P0 FMUL R15, R15, 16777216 ;  /* 0x4b8000000f0f8820 */ /* 0x010fe20000400000 */
[----:B0-----:R-:W3:Y:S04]  /*661e0*/  LDL R19, [R1+0x26c] ;  /* 0x00026c0001137983 */ /* 0x001ee80000100800 */
[----:B------:R0:W-:Y:S02]  /*661f0*/  @!P0 STL [R1+0x264], R15 ;  /* 0x0002640f01008387 */ /* 0x0001e40000100800 */
[----:B0-----:R-:W4:Y:S01]  /*66200*/  LDL.LU R15, [R1+0x1588] ;  /* 0x00158800010f7983 */ /* 0x001f220000300800 */
[----:B------:R-:W-:Y:S02]  /*66210*/  STL [R1+0x1584], R29 ;  /* 0x0015841d01007387 */ /* 0x000fe40000100800 */
[----:B------:R0:W-:Y:S02]  /*66220*/  STL [R1+0x1580], R26 ;  /* 0x0015801a01007387 */ /* 0x0001e40000100800 */
[----:B0-----:R-:W2:Y:S01]  /*66230*/  LDL R26, [R1+0x274] ;  /* 0x00027400011a7983 */ /* 0x001ea20000100800 */
[----:B---3--:R-:W-:-:S03]  /*66240*/  MOV R29, R19 ;  /* 0x00000013001d7202 */ /* 0x008fc60000000f00 */
[----:B------:R-:W3:Y:S02]  /*66250*/  LDL R19, [R1+0x284] ;  /* 0x0002840001137983 */ /* 0x000ee40000100800 */
        /* <DEDUP_REMOVED lines=10> */
[----:B------:R0:W-:Y:S02]  /*66300*/  @!P0 STL [R1+0x284], R19 ;  /* 0x0002841301008387 */ /* 0x0001e40000100800 */
[----:B0-----:R-:W-:Y:S01]  /*66310*/  IMAD.MOV.U32 R19, RZ, RZ, R22 ;  /* 0x000000ffff137224 */ /* 0x001fe200078e0016 */
[----:B----4-:R-:W-:Y:S02]  /*66320*/  MOV R22, R15 ;  /* 0x0000000f00167202 */ /* 0x010fe40000000f00 */
[----:B--2---:R-:W-:Y:S02]  /*66330*/  MOV R15, R26 ;  /* 0x0000001a000f7202 */ /* 0x004fe40000000f00 */
[----:B------:R-:W2:Y:S01]  /*66340*/  LDL.LU R26, [R1+0x20] ;  /* 0x00002000011a7983 */ /* 0x000ea20000300800 */
[----:B------:R-:W-:-:S03]  /*66350*/  @!P0 FMUL R4, R4, 16777216 ;  /* 0x4b80000004048820 */ /* 0x000fc60000400000 */
[----:B--2---:R0:W-:Y:S04]  /*66360*/  STL [R1+0x1544], R26 ;  /* 0x0015441a01007387 */ /* 0x0041e80000100800 */
[----:B0-----:R-:W2:Y:S01]  /*66370*/  LDL R26, [R1+0x294] ;  /* 0x00029400011a7983 */ /* 0x001ea20000100800 */
[----:B------:R0:W-:Y:S03]  /*66380*/  @!P0 STL [R1+0x28c], R4 ;  /* 0x00028c0401008387 */ /* 0x0001e60000100800 */
[----:B0-----:R-:W3:Y:S01]  /*66390*/  LDL.LU R4, [R1+0x1578] ;  /* 0x0015780001047983 */ /* 0x001ee20000300800 */
[----:B------:R0:W-:Y:S02]  /*663a0*/  STL [R1+0x1570], R8 ;  /* 0x0015700801007387 */ /* 0x0001e40000100800 */
[----:B0-----:R-:W-:Y:S01]  /*663b0*/  MOV R8, R19 ;  /* 0x0000001300087202 */ /* 0x001fe20000000f00 */
[----:B------:R-:W-:-:S02]  /*663c0*/  IMAD.MOV.U32 R19, RZ, RZ, R15 ;  /* 0x000000ffff137224 */ /* 0x000fc400078e000f */
[----:B--2---:R-:W-:-:S05]  /*663d0*/  @!P0 FMUL R26, R26, 16777216 ;  /* 0x4b8000001a1a8820 */ /* 0x004fca0000400000 */
[----:B------:R-:W-:Y:S01]  /*663e0*/  @!P0 STL [R1+0x294], R26 ;  /* 0x0002941a01008387 */ /* 0x000fe20000100800 */
[----:B------:R0:W-:Y:S01]  /*663f0*/  STL [R1+0x1574], R8 ;  /* 0x0015740801007387 */ /* 0x0001e20000100800 */
[----:B---3--:R-:W-:Y:S02]  /*66400*/  MOV R15, R4 ;  /* 0x00000004000f7202 */ /* 0x008fe40000000f00 */
[----:B0-----:R-:W-:Y:S01]  /*66410*/  MOV R8, R22 ;  /* 0x0000001600087202 */ /* 0x001fe20000000f00 */
[----:B------:R-:W-:Y:S01]  /*66420*/  MOV R4, R17 ;  /* 0x0000001100047202 */ /* 0x000fe20000000f00 */
[----:B------:R-:W-:Y:S01]  /*66430*/  MOV R17, R7 ;  /* 0x0000000700117202 */ /* 0x000fe20000000f00 */
[----:B------:R-:W2:Y:S02]  /*66440*/  LDL R26, [R1+0x2cc] ;  /* 0x0002cc00011a7983 */ /* 0x000ea40000100800 */
[----:B------:R-:W-:Y:S01]  /*66450*/  @!P0 FMUL R8, R8, 16777216 ;  /* 0x4b80000008088820 */ /* 0x000fe20000400000 */
[----:B------:R-:W-:Y:S01]  /*66460*/  MOV R22, R18 ;  /* 0x0000001200167202 */ /* 0x000fe20000000f00 */
[----:B------:R-:W-:Y:S01]  /*66470*/  IMAD.MOV.U32 R7, RZ, RZ, R16 ;  /* 0x000000ffff077224 */ /* 0x000fe200078e0010 */
[----:B------:R-:W3:Y:S04]  /*66480*/  LDL R18, [R1+0x2c4] ;  /* 0x0002c40001127983 */ /* 0x000ee80000100800 */
[----:B------:R-:W4:Y:S01]  /*66490*/  LDL R16, [R1+0x798] ;  /* 0x0007980001107983 */ /* 0x000f220000100800 */
[----:B------:R0:W-:Y:S03]  /*664a0*/  @!P0 STL [R1+0x29c], R8 ;  /* 0x00029c0801008387 */ /* 0x0001e60000100800 */
[----:B0-----:R-:W2:Y:S01]  /*664b0*/  LDL.LU R8, [R1+0x1574] ;  /* 0x0015740001087983 */ /* 0x001ea20000300800 */
[----:B------:R-:W-:-:S02]  /*664c0*/  @!P0 FMUL R19, R19, 16777216 ;  /* 0x4b80000013138820 */ /* 0x000fc40000400000 */
[----:B------:R-:W-:Y:S02]  /*664d0*/  @!P0 FMUL R22, R22, 16777216 ;  /* 0x4b80000016168820 */ /* 0x000fe40000400000 */
[----:B------:R-:W-:Y:S02]  /*664e0*/  @!P0 FMUL R15, R15, 16777216 ;  /* 0x4b8000000f0f8820 */ /* 0x000fe40000400000 */
[----:B---3--:R-:W-:Y:S02]  /*664f0*/  @!P0 FMUL R18, R18, 16777216 ;  /* 0x4b80000012128820 */ /* 0x008fe40000400000 */
[----:B--2---:R-:W-:-:S05]  /*66500*/  @!P0 FMUL R8, R8, 16777216 ;  /* 0x4b80000008088820 */ /* 0x004fca0000400000 */
[----:B------:R0:W-:Y:S04]  /*66510*/  @!P0 STL [R1+0x2a4], R8 ;  /* 0x0002a40801008387 */ /* 0x0001e80000100800 */
[----:B0-----:R-:W2:Y:S01]  /*66520*/  LDL.LU R8, [R1+0x1570] ;  /* 0x0015700001087983 */ /* 0x001ea20000300800 */
[----:B------:R0:W-:Y:S03]  /*66530*/  @!P0 STL [R1+0x2ac], R19 ;  /* 0x0002ac1301008387 */ /* 0x0001e60000100800 */
[----:B0-----:R-:W3:Y:S01]  /*66540*/  LDL.LU R19, [R1+0x156c] ;  /* 0x00156c0001137983 */ /* 0x001ee20000300800 */
[----:B------:R0:W-:Y:S03]  /*66550*/  @!P0 STL [R1+0x2b4], R22 ;  /* 0x0002b41601008387 */ /* 0x0001e60000100800 */
[----:B0-----:R-:W2:Y:S01]  /*66560*/  LDL.LU R22, [R1+0x1568] ;  /* 0x0015680001167983 */ /* 0x001ea20000300800 */
[----:B------:R0:W-:Y:S03]  /*66570*/  @!P0 STL [R1+0x2bc], R15 ;  /* 0x0002bc0f01008387 */ /* 0x0001e60000100800 */
[----:B0-----:R-:W3:Y:S01]  /*66580*/  LDL.LU R15, [R1+0x1564] ;  /* 0x00156400010f7983 */ /* 0x001ee20000300800 */
[----:B------:R0:W-:Y:S03]  /*66590*/  @!P0 STL [R1+0x2c4], R18 ;  /* 0x0002c41201008387 */ /* 0x0001e60000100800 */
[----:B0-----:R-:W4:Y:S01]  /*665a0*/  LDL.LU R18, [R1+0x1560] ;  /* 0x0015600001127983 */ /* 0x001f220000300800 */
[----:B------:R-:W-:-:S02]  /*665b0*/  @!P0 FMUL R26, R26, 16777216 ;  /* 0x4b8000001a1a8820 */ /* 0x000fc40000400000 */
[----:B--2---:R-:W-:Y:S02]  /*665c0*/  @!P0 FMUL R22, R22, 16777216 ;  /* 0x4b80000016168820 */ /* 0x004fe40000400000 */
[----:B---3--:R-:W-:Y:S02]  /*665d0*/  @!P0 FMUL R15, R15, 16777216 ;  /* 0x4b8000000f0f8820 */ /* 0x008fe40000400000 */
[----:B----4-:R-:W-:-:S05]  /*665e0*/  @!P0 FMUL R18, R18, 16777216 ;  /* 0x4b80000012128820 */ /* 0x010fca0000400000 */
[----:B------:R0:W-:Y:S04]  /*665f0*/  STL [R1+0x2d4], R18 ;  /* 0x0002d41201007387 */ /* 0x0001e80000100800 */
[----:B0-----:R-:W2:Y:S01]  /*66600*/  LDL R18, [R1+0x2dc] ;  /* 0x0002dc0001127983 */ /* 0x001ea20000100800 */
[----:B------:R0:W-:Y:S02]  /*66610*/  @!P0 STL [R1+0x2cc], R26 ;  /* 0x0002cc1a01008387 */ /* 0x0001e40000100800 */
[----:B------:R1:W-:Y:S02]  /*66620*/  STL [R1+0x18], R15 ;  /* 0x0000180f01007387 */ /* 0x0003e40000100800 */
[----:B------:R-:W-:Y:S01]  /*66630*/  STL [R1+0x2d8], R22 ;  /* 0x0002d81601007387 */ /* 0x000fe20000100800 */
[----:B0-----:R-:W3:Y:S04]  /*66640*/  LDL R26, [R1+0x2e4] ;  /* 0x0002e400011a7983 */ /* 0x001ee80000100800 */
[----:B---3--:R0:W-:Y:S01]  /*66650*/  STL [R1+0x155c], R26 ;  /* 0x00155c1a01007387 */ /* 0x0081e20000100800 */
[----:B--2---:R-:W-:-:S02]  /*66660*/  @P1 FMUL R18, R18, 0.25 ;  /* 0x3e80000012121820 */ /* 0x004fc40000400000 */
[----:B-1----:R-:W2:Y:S01]  /*66670*/  LDL R15, [R1+0x2ec] ;  /* 0x0002ec00010f7983 */ /* 0x002ea20000100800 */
[----:B0-----:R-:W3:Y:S01]  /*66680*/  LDL R26, [R1+0x2e0] ;  /* 0x0002e000011a7983 */ /* 0x001ee20000100800 */
[----:B------:R-:W-:Y:S01]  /*66690*/  FSETP.GEU.AND P0, PT, |R19|, 1.175494350822287508e-38, PT ;  /* 0x008000001300780b */ /* 0x000fe20003f0e200 */
[----:B------:R0:W-:Y:S02]  /*666a0*/  @P1 STL [R1+0x2dc], R18 ;  /* 0x0002dc1201001387 */ /* 0x0001e40000100800 */
[----:B------:R-:W4:Y:S01]  /*666b0*/  LDL R22, [R1+0x2f4] ;  /* 0x0002f40001167983 */ /* 0x000f220000100800 */
[----:B------:R-:W2:Y:S04]  /*666c0*/  LDL R19, [R1+0x2fc] ;  /* 0x0002fc0001137983 */ /* 0x000ea80000100800 */
[----:B0-----:R-:W2:Y:S01]  /*666d0*/  LDL R18, [R1+0x304] ;  /* 0x0003040001127983 */ /* 0x001ea20000100800 */
[----:B---3--:R-:W-:-:S05]  /*666e0*/  @P1 FMUL R26, R26, 0.25 ;  /* 0x3e8000001a1a1820 */ /* 0x008fca0000400000 */
[----:B------:R0:W-:Y:S04]  /*666f0*/  @P1 STL [R1+0x2e0], R26 ;  /* 0x0002e01a01001387 */ /* 0x0001e80000100800 */
[----:B0-----:R-:W3:Y:S01]  /*66700*/  LDL.LU R26, [R1+0x155c] ;  /* 0x00155c00011a7983 */ /* 0x001ee20000300800 */
[----:B--2---:R-:W-:Y:S02]  /*66710*/  @P1 FMUL R15, R15, 0.25 ;  /* 0x3e8000000f0f1820 */ /* 0x004fe40000400000 */
[----:B---3--:R-:W-:-:S05]  /*66720*/  @P1 FMUL R26, R26, 0.25 ;  /* 0x3e8000001a1a1820 */ /* 0x008fca0000400000 */
[----:B------:R0:W-:Y:S04]  /*66730*/  @P1 STL [R1+0x2e4], R26 ;  /* 0x0002e41a01001387 */ /* 0x0001e80000100800 */
[----:B0-----:R-:W2:Y:S01]  /*66740*/  LDL R26, [R1+0x31c] ;  /* 0x00031c00011a7983 */ /* 0x001ea20000100800 */
[----:B----4-:R-:W-:Y:S02]  /*66750*/  @P1 FMUL R22, R22, 0.25 ;  /* 0x3e80000016161820 */ /* 0x010fe40000400000 */
[----:B------:R-:W-:Y:S02]  /*66760*/  @P1 FMUL R19, R19, 0.25 ;  /* 0x3e80000013131820 */ /* 0x000fe40000400000 */
[----:B------:R0:W-:Y:S02]  /*66770*/  @P1 STL [R1+0x2ec], R15 ;  /* 0x0002ec0f01001387 */ /* 0x0001e40000100800 */
[----:B------:R-:W-:Y:S01]  /*66780*/  @P1 FMUL R18, R18, 0.25 ;  /* 0x3e80000012121820 */ /* 0x000fe20000400000 */
[----:B0-----:R-:W3:Y:S01]  /*66790*/  LDL.LU R15, [R1+0x1558] ;  /* 0x00155800010f7983 */ /* 0x001ee20000300800 */
[----:B------:R0:W-:Y:S03]  /*667a0*/  @P1 STL [R1+0x2f4], R22 ;  /* 0x0002f41601001387 */ /* 0x0001e60000100800 */
[----:B0-----:R-:W4:Y:S01]  /*667b0*/  LDL.LU R22, [R1+0x1554] ;  /* 0x0015540001167983 */ /* 0x001f220000300800 */
[----:B------:R0:W-:Y:S03]  /*667c0*/  @P1 STL [R1+0x2fc], R19 ;  /* 0x0002fc1301001387 */ /* 0x0001e60000100800 */
[----:B0-----:R-:W4:Y:S01]  /*667d0*/  LDL.LU R19, [R1+0x1550] ;  /* 0x0015500001137983 */ /* 0x001f220000300800 */
[----:B------:R0:W-:Y:S03]  /*667e0*/  @P1 STL [R1+0x304], R18 ;  /* 0x0003041201001387 */ /* 0x0001e60000100800 */
[----:B0-----:R-:W4:Y:S01]  /*667f0*/  LDL.LU R18, [R1+0x154c] ;  /* 0x00154c0001127983 */ /* 0x001f220000300800 */
[----:B------:R0:W-:Y:S02]  /*66800*/  STL [R1+0x1548], R8 ;  /* 0x0015480801007387 */ /* 0x0001e40000100800 */
[----:B--2---:R-:W-:-:S05]  /*66810*/  @P1 FMUL R26, R26, 0.25 ;  /* 0x3e8000001a1a1820 */ /* 0x004fca0000400000 */
[----:B------:R1:W-:Y:S01]  /*66820*/  @P1 STL [R1+0x31c], R26 ;  /* 0x00031c1a01001387 */ /* 0x0003e20000100800 */
[----:B0-----:R-:W2:Y:S03]  /*66830*/  LDL R8, [R1+0x334] ;  /* 0x0003340001087983 */ /* 0x001ea60000100800 */
[----:B-1----:R-:W2:Y:S01]  /*66840*/  LDL R26, [R1+0x338] ;  /* 0x00033800011a7983 */ /* 0x002ea20000100800 */
[----:B---3--:R-:W-:-:S05]  /*66850*/  @P1 FMUL R15, R15, 0.25 ;  /* 0x3e8000000f0f1820 */ /* 0x008fca0000400000 */
[----:B------:R-:W-:Y:S01]  /*66860*/  @P1 STL [R1+0x30c], R15 ;  /* 0x00030c0f01001387 */ /* 0x000fe20000100800 */
[----:B----4-:R-:W-:-:S03]  /*66870*/  @P1 FMUL R22, R22, 0.25 ;  /* 0x3e80000016161820 */ /* 0x010fc60000400000 */
[----:B------:R0:W-:Y:S04]  /*66880*/  STL [R1+0x1534], R15 ;  /* 0x0015340f01007387 */ /* 0x0001e80000100800 */
[----:B0-----:R-:W3:Y:S01]  /*66890*/  LDL R15, [R1+0x304] ;  /* 0x00030400010f7983 */ /* 0x001ee20000100800 */
[----:B------:R-:W-:Y:S02]  /*668a0*/  @P1 STL [R1+0x314], R22 ;  /* 0x0003141601001387 */ /* 0x000fe40000100800 */
[----:B------:R0:W-:Y:S02]  /*668b0*/  STL [R1+0x1538], R22 ;  /* 0x0015381601007387 */ /* 0x0001e40000100800 */
[----:B------:R-:W-:Y:S02]  /*668c0*/  @P1 FMUL R19, R19, 0.25 ;  /* 0x3e80000013131820 */ /* 0x000fe40000400000 */
[----:B------:R-:W-:Y:S01]  /*668d0*/  @P1 FMUL R18, R18, 0.25 ;  /* 0x3e80000012121820 */ /* 0x000fe20000400000 */
[----:B0-----:R-:W4:Y:S01]  /*668e0*/  LDL R22, [R1+0x1c] ;  /* 0x00001c0001167983 */ /* 0x001f220000100800 */
[----:B--2---:R-:W-:-:S05]  /*668f0*/  @P1 FMUL R8, R8, 0.25 ;  /* 0x3e80000008081820 */ /* 0x004fca0000400000 */
[----:B------:R0:W-:Y:S01]  /*66900*/  @P1 STL [R1+0x334], R8 ;  /* 0x0003340801001387 */ /* 0x0001e20000100800 */
[----:B------:R-:W-:-:S03]  /*66910*/  @P1 FMUL R26, R26, 0.25 ;  /* 0x3e8000001a1a1820 */ /* 0x000fc60000400000 */
[----:B0-----:R-:W2:Y:S02]  /*66920*/  LDL.LU R8, [R1+0x1548] ;  /* 0x0015480001087983 */ /* 0x001ea40000300800 */
[----:B------:R0:W-:Y:S02]  /*66930*/  @P1 STL [R1+0x338], R26 ;  /* 0x0003381a01001387 */ /* 0x0001e40000100800 */
[----:B0-----:R-:W2:Y:S01]  /*66940*/  LDL R26, [R1+0x340] ;  /* 0x00034000011a7983 */ /* 0x001ea20000100800 */
[----:B------:R-:W-:Y:S02]  /*66950*/  @P1 STL [R1+0x324], R18 ;  /* 0x0003241201001387 */ /* 0x000fe40000100800 */
[----:B------:R0:W-:Y:S02]  /*66960*/  STL [R1+0x1524], R18 ;  /* 0x0015241201007387 */ /* 0x0001e40000100800 */
[----:B0-----:R-:W3:Y:S01]  /*66970*/  LDL R18, [R1+0x2fc] ;  /* 0x0002fc0001127983 */ /* 0x001ee20000100800 */
[----:B------:R-:W-:Y:S02]  /*66980*/  @P1 STL [R1+0x32c], R19 ;  /* 0x00032c1301001387 */ /* 0x000fe40000100800 */
[----:B------:R0:W-:Y:S02]  /*66990*/  STL [R1+0x1528], R19 ;  /* 0x0015281301007387 */ /* 0x0001e40000100800 */
[----:B0-----:R-:W3:Y:S01]  /*669a0*/  LDL R19, [R1+0x348] ;  /* 0x0003480001137983 */ /* 0x001ee20000100800 */
[----:B--2---:R-:W-:-:S05]  /*669b0*/  @P1 FMUL R26, R26, 0.25 ;  /* 0x3e8000001a1a1820 */ /* 0x004fca0000400000 */
[----:B------:R0:W-:Y:S04]  /*669c0*/  @P1 STL [R1+0x340], R26 ;  /* 0x0003401a01001387 */ /* 0x0001e80000100800 */
[----:B0-----:R-:W2:Y:S01]  /*669d0*/  LDL.LU R26, [R1+0x1544] ;  /* 0x00154400011a7983 */ /* 0x001ea20000300800 */
[----:B---3--:R-:W-:-:S05]  /*669e0*/  @P1 FMUL R19, R19, 0.25 ;  /* 0x3e80000013131820 */ /* 0x008fca0000400000 */
[----:B------:R0:W-:Y:S01]  /*669f0*/  @P1 STL [R1+0x348], R19 ;  /* 0x0003481301001387 */ /* 0x0001e20000100800 */
[----:B------:R1:W-:Y:S02]  /*66a00*/  STL [R1+0x153c], R25 ;  /* 0x00153c1901007387 */ /* 0x0003e40000100800 */
[----:B------:R3:W-:Y:S01]  /*66a10*/  STL [R1+0x1540], R9 ;  /* 0x0015400901007387 */ /* 0x0007e20000100800 */
[----:B0-----:R-:W-:Y:S01]  /*66a20*/  MOV R19, R18 ;  /* 0x0000001200137202 */ /* 0x001fe20000000f00 */
[----:B-1----:R-:W2:Y:S04]  /*66a30*/  LDL R25, [R1+0x2e0] ;  /* 0x0002e00001197983 */ /* 0x002ea80000100800 */
[----:B---3--:R-:W3:Y:S01]  /*66a40*/  LDL R9, [R1+0x2dc] ;  /* 0x0002dc0001097983 */ /* 0x008ee20000100800 */
[----:B------:R-:W-:-:S02]  /*66a50*/  MOV R18, R15 ;  /* 0x0000000f00127202 */ /* 0x000fc40000000f00 */
[----:B------:R-:W3:Y:S02]  /*66a60*/  LDL R15, [R1+0x2e4] ;  /* 0x0002e400010f7983 */ /* 0x000ee40000100800 */
[----:B----4-:R-:W-:-:S05]  /*66a70*/  @P1 FMUL R22, R22, 0.25 ;  /* 0x3e80000016161820 */ /* 0x010fca0000400000 */
[----:B------:R-:W-:Y:S01]  /*66a80*/  @P1 STL [R1+0x1c], R22 ;  /* 0x00001c1601001387 */ /* 0x000fe20000100800 */
[----:B--2---:R-:W-:-:S03]  /*66a90*/  FSETP.GT.AND P1, PT, |R26|, 8.50705917302346158658e+37, PT ;  /* 0x7e8000001a00780b */ /* 0x004fc60003f24200 */
[----:B------:R0:W-:Y:S04]  /*66aa0*/  STL [R1+0x1514], R26 ;  /* 0x0015141a01007387 */ /* 0x0001e80000100800 */
[----:B0-----:R-:W2:Y:S01]  /*66ab0*/  LDL R26, [R1+0x338] ;  /* 0x00033800011a7983 */ /* 0x001ea20000100800 */
[----:B---3--:R-:W-:Y:S02]  /*66ac0*/  @!P0 FMUL R9, R9, 16777216 ;  /* 0x4b80000009098820 */ /* 0x008fe40000400000 */
[----:B------:R-:W-:Y:S02]  /*66ad0*/  @!P0 FMUL R25, R25, 16777216 ;  /* 0x4b80000019198820 */ /* 0x000fe40000400000 */
[----:B------:R-:W-:Y:S01]  /*66ae0*/  @!P0 FMUL R15, R15, 16777216 ;  /* 0x4b8000000f0f8820 */ /* 0x000fe20000400000 */
[----:B------:R0:W-:Y:S04]  /*66af0*/  @!P0 STL [R1+0x2dc], R9 ;  /* 0x0002dc0901008387 */ /* 0x0001e80000100800 */
[----:B0-----:R-:W3:Y:S01]  /*66b00*/  LDL.LU R9, [R1+0x1540] ;  /* 0x0015400001097983 */ /* 0x001ee20000300800 */
[----:B------:R0:W-:Y:S03]  /*66b10*/  @!P0 STL [R1+0x2e0], R25 ;  /* 0x0002e01901008387 */ /* 0x0001e60000100800 */
[----:B0-----:R-:W4:Y:S01]  /*66b20*/  LDL.LU R25, [R1+0x153c] ;  /* 0x00153c0001197983 */ /* 0x001f220000300800 */
[----:B------:R0:W-:Y:S03]  /*66b30*/  @!P0 STL [R1+0x2e4], R15 ;  /* 0x0002e40f01008387 */ /* 0x0001e60000100800 */
[----:B0-----:R-:W2:Y:S01]  /*66b40*/  LDL R15, [R1+0x2ec] ;  /* 0x0002ec00010f7983 */ /* 0x001ea20000100800 */
[----:B------:R0:W-:Y:S02]  /*66b50*/  STL [R1+0x1500], R2 ;  /* 0x0015000201007387 */ /* 0x0001e40000100800 */
[----:B0-----:R-:W-:-:S02]  /*66b60*/  MOV R2, R22 ;  /* 0x0000001600027202 */ /* 0x001fc40000000f00 */
[----:B------:R-:W3:Y:S01]  /*66b70*/  LDL.LU R22, [R1+0x1538] ;  /* 0x0015380001167983 */ /* 0x000ee20000300800 */
[----:B------:R0:W-:Y:S03]  /*66b80*/  STL [R1+0x1504], R21 ;  /* 0x0015041501007387 */ /* 0x0001e60000100800 */
[----:B0-----:R-:W3:Y:S01]  /*66b90*/  LDL R21, [R1+0x2f4] ;  /* 0x0002f40001157983 */ /* 0x001ee20000100800 */
[----:B--2---:R-:W-:-:S05]  /*66ba0*/  @!P0 FMUL R15, R15, 16777216 ;  /* 0x4b8000000f0f8820 */ /* 0x004fca0000400000 */
[----:B------:R0:W-:Y:S04]  /*66bb0*/  @!P0 STL [R1+0x2ec], R15 ;  /* 0x0002ec0f01008387 */ /* 0x0001e80000100800 */
[----:B0-----:R-:W2:Y:S01]  /*66bc0*/  LDL.LU R15, [R1+0x1534] ;  /* 0x00153400010f7983 */ /* 0x001ea20000300800 */
[----:B---3--:R-:W-:-:S05]  /*66bd0*/  @!P0 FMUL R21, R21, 16777216 ;  /* 0x4b80000015158820 */ /* 0x008fca0000400000 */
[----:B------:R0:W-:Y:S02]  /*66be0*/  @!P0 STL [R1+0x2f4], R21 ;  /* 0x0002f41501008387 */ /* 0x0001e40000100800 */
[----:B0-----:R-:W-:Y:S01]  /*66bf0*/  MOV R21, R2 ;  /* 0x0000000200157202 */ /* 0x001fe20000000f00 */
[----:B------:R-:W-:Y:S01]  /*66c00*/  IMAD.MOV.U32 R2, RZ, RZ, R19 ;  /* 0x000000ffff027224 */ /* 0x000fe200078e0013 */
[----:B------:R-:W-:Y:S02]  /*66c10*/  MOV R19, R18 ;  /* 0x0000001200137202 */ /* 0x000fe40000000f00 */
[----:B--2---:R-:W-:Y:S02]  /*66c20*/  MOV R18, R15 ;  /* 0x0000000f00127202 */ /* 0x004fe40000000f00 */
[----:B------:R-:W2:Y:S04]  /*66c30*/  LDL.LU R15, [R1+0x358] ;  /* 0x00035800010f7983 */ /* 0x000ea80000300800 */
[----:B--2---:R0:W-:Y:S04]  /*66c40*/  STL [R1+0x14f4], R15 ;  /* 0x0014f40f01007387 */ /* 0x0041e80000100800 */
[----:B0-----:R-:W2:Y:S04]  /*66c50*/  LDL R15, [R1+0x310] ;  /* 0x00031000010f7983 */ /* 0x001ea80000100800 */
[----:B--2---:R0:W-:Y:S01]  /*66c60*/  STL [R1+0x1510], R15 ;  /* 0x0015100f01007387 */ /* 0x0041e20000100800 */
[----:B------:R1:W-:Y:S03]  /*66c70*/  STL [R1+0x152c], R21 ;  /* 0x00152c1501007387 */ /* 0x0003e60000100800 */
[----:B0-----:R-:W2:Y:S01]  /*66c80*/  LDL R15, [R1+0x340] ;  /* 0x00034000010f7983 */ /* 0x001ea20000100800 */
[----:B-1----:R-:W-:Y:S01]  /*66c90*/  MOV R21, R19 ;  /* 0x0000001300157202 */ /* 0x002fe20000000f00 */
[----:B------:R-:W-:Y:S01]  /*66ca0*/  IMAD.MOV.U32 R19, RZ, RZ, R18 ;  /* 0x000000ffff137224 */ /* 0x000fe200078e0012 */
[----:B------:R-:W-:Y:S01]  /*66cb0*/  MOV R18, R22 ;  /* 0x0000001600127202 */ /* 0x000fe20000000f00 */
[----:B------:R-:W-:Y:S01]  /*66cc0*/  MOV R22, R17 ;  /* 0x0000001100167202 */ /* 0x000fe20000000f00 */
[----:B------:R-:W-:Y:S01]  /*66cd0*/  MOV R17, R7 ;  /* 0x0000000700117202 */ /* 0x000fe20000000f00 */
[----:B--2---:R0:W-:Y:S01]  /*66ce0*/  STL [R1+0x1530], R15 ;  /* 0x0015300f01007387 */ /* 0x0041e20000100800 */
[----:B------:R-:W2:Y:S01]  /*66cf0*/  LDL R7, [R1+0x28] ;  /* 0x0000280001077983 */ /* 0x000ea20000100800 */
[----:B0-----:R-:W-:-:S02]  /*66d00*/  MOV R15, R2 ;  /* 0x00000002000f7202 */ /* 0x001fc40000000f00 */
[----:B------:R-:W3:Y:S01]  /*66d10*/  LDL R2, [R1+0x348] ;  /* 0x0003480001027983 */ /* 0x000ee20000100800 */
[----:B------:R0:W-:Y:S03]  /*66d20*/  STL [R1+0x14f8], R4 ;  /* 0x0014f80401007387 */ /* 0x0001e60000100800 */
[----:B0-----:R-:W2:Y:S01]  /*66d30*/  LDL R4, [R1+0x2e8] ;  /* 0x0002e80001047983 */ /* 0x001ea20000100800 */
[----:B------:R-:W-:Y:S02]  /*66d40*/  @!P0 FMUL R15, R15, 16777216 ;  /* 0x4b8000000f0f8820 */ /* 0x000fe40000400000 */
[----:B------:R-:W-:Y:S02]  /*66d50*/  @!P0 FMUL R21, R21, 16777216 ;  /* 0x4b80000015158820 */ /* 0x000fe40000400000 */
[----:B------:R-:W-:Y:S02]  /*66d60*/  @!P0 FMUL R19, R19, 16777216 ;  /* 0x4b80000013138820 */ /* 0x000fe40000400000 */
[----:B------:R-:W-:Y:S01]  /*66d70*/  @!P0 FMUL R18, R18, 16777216 ;  /* 0x4b80000012128820 */ /* 0x000fe20000400000 */
[----:B--2---:R0:W-:Y:S04]  /*66d80*/  STL [R1+0x1518], R4 ;  /* 0x0015180401007387 */ /* 0x0041e80000100800 */
[----:B0-----:R-:W2:Y:S01]  /*66d90*/  LDL R4, [R1+0x31c] ;  /* 0x00031c0001047983 */ /* 0x001ea20000100800 */
[----:B------:R0:W-:Y:S03]  /*66da0*/  @!P0 STL [R1+0x2fc], R15 ;  /* 0x0002fc0f01008387 */ /* 0x0001e60000100800 */
[----:B0-----:R-:W3:Y:S01]  /*66db0*/  LDL.LU R15, [R1+0x1530] ;  /* 0x00153000010f7983 */ /* 0x001ee20000300800 */
[----:B------:R0:W-:Y:S03]  /*66dc0*/  @!P0 STL [R1+0x304], R21 ;  /* 0x0003041501008387 */ /* 0x0001e60000100800 */
[----:B0-----:R-:W3:Y:S01]  /*66dd0*/  LDL.LU R21, [R1+0x152c] ;  /* 0x00152c0001157983 */ /* 0x001ee20000300800 */
[----:B------:R0:W-:Y:S03]  /*66de0*/  @!P0 STL [R1+0x30c], R19 ;  /* 0x00030c1301008387 */ /* 0x0001e60000100800 */
[----:B0-----:R-:W3:Y:S01]  /*66df0*/  LDL.LU R19, [R1+0x1528] ;  /* 0x0015280001137983 */ /* 0x001ee20000300800 */
[----:B------:R0:W-:Y:S03]  /*66e00*/  @!P0 STL [R1+0x314], R18 ;  /* 0x0003141201008387 */ /* 0x0001e60000100800 */
[----:B0-----:R-:W4:Y:S01]  /*66e10*/  LDL.LU R18, [R1+0x1524] ;  /* 0x0015240001127983 */ /* 0x001f220000300800 */
[----:B--2---:R-:W-:-:S05]  /*66e20*/  @!P0 FMUL R4, R4, 16777216 ;  /* 0x4b80000004048820 */ /* 0x004fca0000400000 */
[----:B------:R-:W-:Y:S01]  /*66e30*/  @!P0 STL [R1+0x31c], R4 ;  /* 0x00031c0401008387 */ /* 0x000fe20000100800 */
[----:B------:R3:W-:Y:S02]  /*66e40*/  STL [R1+0x151c], R7 ;  /* 0x00151c0701007387 */ /* 0x0007e40000100800 */
[----:B---3--:R-:W-:-:S05]  /*66e50*/  MOV R7, R19 ;  /* 0x0000001300077202 */ /* 0x008fca0000000f00 */
[----:B------:R4:W-:Y:S01]  /*66e60*/  STL [R1+0x1520], R7 ;  /* 0x0015200701007387 */ /* 0x0009e20000100800 */
[----:B------:R-:W-:Y:S01]  /*66e70*/  MOV R19, R17 ;  /* 0x0000001100137202 */ /* 0x000fe20000000f00 */
[----:B------:R-:W-:Y:S01]  /*66e80*/  MOV R17, R8 ;  /* 0x0000000800117202 */ /* 0x000fe20000000f00 */
[----:B------:R-:W-:Y:S01]  /*66e90*/  MOV R8, R27 ;  /* 0x0000001b00087202 */ /* 0x000fe20000000f00 */
[----:B------:R-:W2:Y:S04]  /*66ea0*/  LDL R4, [R1+0x334] ;  /* 0x0003340001047983 */ /* 0x000ea80000100800 */
[----:B------:R-:W3:Y:S01]  /*66eb0*/  LDL R27, [R1+0x854] ;  /* 0x00085400011b7983 */ /* 0x000ee20000100800 */
[----:B----4-:R-:W-:Y:S01]  /*66ec0*/  IMAD.MOV.U32 R7, RZ, RZ, R18 ;  /* 0x000000ffff077224 */ /* 0x010fe200078e0012 */
[----:B------:R-:W-:Y:S01]  /*66ed0*/  MOV R18, R22 ;  /* 0x0000001600127202 */ /* 0x000fe20000000f00 */
[----:B------:R-:W-:-:S02]  /*66ee0*/  MOV R22, R16 ;  /* 0x0000001000167202 */ /* 0x000fc40000000f00 */
[----:B------:R-:W-:Y:S02]  /*66ef0*/  @!P0 FMUL R7, R7, 16777216 ;  /* 0x4b80000007078820 */ /* 0x000fe40000400000 */
[----:B------:R-:W-:Y:S01]  /*66f00*/  IMAD.MOV.U32 R16, RZ, RZ, R23 ;  /* 0x000000ffff107224 */ /* 0x000fe200078e0017 */
[----:B------:R-:W-:Y:S02]  /*66f10*/  MOV R23, R11 ;  /* 0x0000000b00177202 */ /* 0x000fe40000000f00 */
[----:B------:R-:W4:Y:S01]  /*66f20*/  LDL R11, [R1+0x71c] ;  /* 0x00071c00010b7983 */ /* 0x000f220000100800 */
[----:B------:R0:W-:Y:S03]  /*66f30*/  @!P0 STL [R1+0x324], R7 ;  /* 0x0003240701008387 */ /* 0x0001e60000100800 */
[----:B0-----:R-:W3:Y:S01]  /*66f40*/  LDL.LU R7, [R1+0x1520] ;  /* 0x0015200001077983 */ /* 0x001ee20000300800 */
[----:B------:R-:W-:-:S02]  /*66f50*/  @!P0 FMUL R26, R26, 16777216 ;  /* 0x4b8000001a1a8820 */ /* 0x000fc40000400000 */
[----:B--2---:R-:W-:Y:S02]  /*66f60*/  @!P0 FMUL R4, R4, 16777216 ;  /* 0x4b80000004048820 */ /* 0x004fe40000400000 */
[----:B---3--:R-:W-:-:S05]  /*66f70*/  @!P0 FMUL R7, R7, 16777216 ;  /* 0x4b80000007078820 */ /* 0x008fca0000400000 */
[----:B------:R0:W-:Y:S04]  /*66f80*/  @!P0 STL [R1+0x32c], R7 ;  /* 0x00032c0701008387 */ /* 0x0001e80000100800 */
[----:B0-----:R-:W2:Y:S01]  /*66f90*/  LDL.LU R7, [R1+0x151c] ;  /* 0x00151c0001077983 */ /* 0x001ea20000300800 */
[----:B------:R0:W-:Y:S03]  /*66fa0*/  @!P0 STL [R1+0x334], R4 ;  /* 0x0003340401008387 */ /* 0x0001e60000100800 */
[----:B0-----:R-:W3:Y:S01]  /*66fb0*/  LDL.LU R4, [R1+0x1518] ;  /* 0x0015180001047983 */ /* 0x001ee20000300800 */
[----:B------:R0:W-:Y:S03]  /*66fc0*/  @!P0 STL [R1+0x338], R26 ;  /* 0x0003381a01008387 */ /* 0x0001e60000100800 */
[----:B0-----:R-:W2:Y:S01]  /*66fd0*/  LDL.LU R26, [R1+0x1514] ;  /* 0x00151400011a7983 */ /* 0x001ea20000300800 */
[----:B------:R-:W-:-:S02]  /*66fe0*/  @!P0 FMUL R15, R15, 16777216 ;  /* 0x4b8000000f0f8820 */ /* 0x000fc40000400000 */
[----:B------:R-:W-:Y:S02]  /*66ff0*/  @!P0 FMUL R2, R2, 16777216 ;  /* 0x4b80000002028820 */ /* 0x000fe40000400000 */
[----:B------:R-:W-:Y:S01]  /*67000*/  @!P0 FMUL R21, R21, 16777216 ;  /* 0x4b80000015158820 */ /* 0x000fe20000400000 */
[----:B------:R0:W-:Y:S04]  /*67010*/  @!P0 STL [R1+0x340], R15 ;  /* 0x0003400f01008387 */ /* 0x0001e80000100800 */
[----:B0-----:R-:W3:Y:S01]  /*67020*/  LDL R15, [R1+0x2f0] ;  /* 0x0002f000010f7983 */ /* 0x001ee20000100800 */
[----:B------:R0:W-:Y:S02]  /*67030*/  @!P0 STL [R1+0x348], R2 ;  /* 0x0003480201008387 */ /* 0x0001e40000100800 */
[----:B------:R1:W-:Y:S01]  /*67040*/  @!P0 STL [R1+0x1c], R21 ;  /* 0x00001c1501008387 */ /* 0x0003e20000100800 */
[----:B0-----:R-:W4:Y:S04]  /*67050*/  LDL R2, [R1+0x300] ;  /* 0x0003000001027983 */ /* 0x001f280000100800 */
[----:B-1----:R-:W4:Y:S01]  /*67060*/  LDL R21, [R1+0x308] ;  /* 0x0003080001157983 */ /* 0x002f220000100800 */
[----:B--2---:R-:W-:-:S03]  /*67070*/  FSETP.GEU.AND P0, PT, |R26|, 1.175494350822287508e-38, PT ;  /* 0x008000001a00780b */ /* 0x004fc60003f0e200 */
[----:B------:R0:W-:Y:S04]  /*67080*/  STL [R1+0x14fc], R26 ;  /* 0x0014fc1a01007387 */ /* 0x0001e80000100800 */
[----:B0-----:R-:W2:Y:S01]  /*67090*/  LDL R26, [R1+0x2f8] ;  /* 0x0002f800011a7983 */ /* 0x001ea20000100800 */
[----:B---3--:R-:W-:Y:S02]  /*670a0*/  @P1 FMUL R15, R15, 0.25 ;  /* 0x3e8000000f0f1820 */ /* 0x008fe40000400000 */
[----:B------:R-:W-:-:S03]  /*670b0*/  @P1 FMUL R4, R4, 0.25 ;  /* 0x3e80000004041820 */ /* 0x000fc60000400000 */
[----:B------:R0:W-:Y:S01]  /*670c0*/  @P1 STL [R1+0x2f0], R15 ;  /* 0x0002f00f01001387 */ /* 0x0001e20000100800 */
[----:B----4-:R-:W-:-:S03]  /*670d0*/  @P1 FMUL R2, R2, 0.25 ;  /* 0x3e80000002021820 */ /* 0x010fc60000400000 */
[----:B0-----:R-:W3:Y:S01]  /*670e0*/  LDL.LU R15, [R1+0x1510] ;  /* 0x00151000010f7983 */ /* 0x001ee20000300800 */
[----:B--2---:R-:W-:-:S05]  /*670f0*/  @P1 FMUL R26, R26, 0.25 ;  /* 0x3e8000001a1a1820 */ /* 0x004fca0000400000 */
[----:B------:R-:W-:Y:S01]  /*67100*/  @P1 STL [R1+0x2f8], R26 ;  /* 0x0002f81a01001387 */ /* 0x000fe20000100800 */
[----:B------:R0:W-:Y:S03]  /*67110*/  @P1 STL [R1+0x300], R2 ;  /* 0x0003000201001387 */ /* 0x0001e60000100800 */
[----:B0-----:R-:W2:Y:S01]  /*67120*/  LDL R2, [R1+0x318] ;  /* 0x0003180001027983 */ /* 0x001ea20000100800 */
[----:B------:R-:W-:Y:S02]  /*67130*/  @P1 STL [R1+0x2e8], R4 ;  /* 0x0002e80401001387 */ /* 0x000fe40000100800 */
[----:B------:R-:W-:Y:S02]  /*67140*/  STL [R1+0x1508], R4 ;  /* 0x0015080401007387 */ /* 0x000fe40000100800 */
[----:B------:R-:W4:Y:S02]  /*67150*/  LDL R26, [R1+0x328] ;  /* 0x00032800011a7983 */ /* 0x000f240000100800 */
[----:B------:R-:W-:Y:S01]  /*67160*/  @P1 FMUL R21, R21, 0.25 ;  /* 0x3e80000015151820 */ /* 0x000fe20000400000 */
[----:B----4-:R0:W-:Y:S04]  /*67170*/  STL [R1+0x150c], R26 ;  /* 0x00150c1a01007387 */ /* 0x0101e80000100800 */
[----:B0-----:R-:W4:Y:S01]  /*67180*/  LDL R26, [R1+0x320] ;  /* 0x00032000011a7983 */ /* 0x001f220000100800 */
[----:B--2---:R-:W-:-:S02]  /*67190*/  @P1 FMUL R2, R2, 0.25 ;  /* 0x3e80000002021820 */ /* 0x004fc40000400000 */
[----:B------:R0:W-:Y:S02]  /*671a0*/  @P1 STL [R1+0x308], R21 ;  /* 0x0003081501001387 */ /* 0x0001e40000100800 */
[----:B------:R-:W2:Y:S01]  /*671b0*/  LDL R4, [R1+0x330] ;  /* 0x0003300001047983 */ /* 0x000ea20000100800 */
[----:B0-----:R-:W2:Y:S01]  /*671c0*/  LDL R21, [R1+0x33c] ;  /* 0x00033c0001157983 */ /* 0x001ea20000100800 */
[----:B------:R0:W-:Y:S03]  /*671d0*/  @P1 STL [R1+0x318], R2 ;  /* 0x0003180201001387 */ /* 0x0001e60000100800 */
[----:B0-----:R-:W2:Y:S01]  /*671e0*/  LDL R2, [R1+0x344] ;  /* 0x0003440001027983 */ /* 0x001ea20000100800 */
[----:B----4-:R-:W-:-:S05]  /*671f0*/  @P1 FMUL R26, R26, 0.25 ;  /* 0x3e8000001a1a1820 */ /* 0x010fca0000400000 */
[----:B------:R0:W-:Y:S04]  /*67200*/  @P1 STL [R1+0x320], R26 ;  /* 0x0003201a01001387 */ /* 0x0001e80000100800 */
[----:B0-----:R-:W4:Y:S01]  /*67210*/  LDL.LU R26, [R1+0x150c] ;  /* 0x00150c00011a7983 */ /* 0x001f220000300800 */
[----:B---3--:R-:W-:Y:S02]  /*67220*/  @P1 FMUL R15, R15, 0.25 ;  /* 0x3e8000000f0f1820 */ /* 0x008fe40000400000 */
[----:B--2---:R-:W-:Y:S02]  /*67230*/  @P1 FMUL R4, R4, 0.25 ;  /* 0x3e80000004041820 */ /* 0x004fe40000400000 */
[----:B------:R-:W-:Y:S02]  /*67240*/  @P1 FMUL R21, R21, 0.25 ;  /* 0x3e80000015151820 */ /* 0x000fe40000400000 */
[----:B------:R-:W-:-:S02]  /*67250*/  @P1 FMUL R2, R2, 0.25 ;  /* 0x3e80000002021820 */ /* 0x000fc40000400000 */
[----:B----4-:R-:W-:-:S05]  /*67260*/  @P1 FMUL R26, R26, 0.25 ;  /* 0x3e8000001a1a1820 */ /* 0x010fca0000400000 */
[----:B------:R0:W-:Y:S04]  /*67270*/  @P1 STL [R1+0x328], R26 ;  /* 0x0003281a01001387 */ /* 0x0001e80000100800 */
[----:B0-----:R-:W2:Y:S01]  /*67280*/  LDL R26, [R1+0x354] ;  /* 0x00035400011a7983 */ /* 0x001ea20000100800 */
[----:B------:R-:W-:Y:S02]  /*67290*/  @P1 STL [R1+0x310], R15 ;  /* 0x0003100f01001387 */ /* 0x000fe40000100800 */
[----:B------:R0:W-:Y:S02]  /*672a0*/  @P1 STL [R1+0x330], R4 ;  /* 0x0003300401001387 */ /* 0x0001e40000100800 */
[----:B0-----:R-:W3:Y:S01]  /*672b0*/  LDL.LU R4, [R1+0x1508] ;  /* 0x0015080001047983 */ /* 0x001ee20000300800 */
[----:B------:R0:W-:Y:S03]  /*672c0*/  @P1 STL [R1+0x33c], R21 ;  /* 0x00033c1501001387 */ /* 0x0001e60000100800 */
[----:B0-----:R-:W4:Y:S01]  /*672d0*/  LDL.LU R21, [R1+0x1504] ;  /* 0x0015040001157983 */ /* 0x001f220000300800 */
[----:B------:R0:W-:Y:S03]  /*672e0*/  @P1 STL [R1+0x344], R2 ;  /* 0x0003440201001387 */ /* 0x0001e60000100800 */
[----:B0-----:R-:W4:Y:S01]  /*672f0*/  LDL.LU R2, [R1+0x1500] ;  /* 0x0015000001027983 */ /* 0x001f220000300800 */
[----:B--2---:R-:W-:-:S05]  /*67300*/  @P1 FMUL R26, R26, 0.25 ;  /* 0x3e8000001a1a1820 */ /* 0x004fca0000400000 */
[----:B------:R0:W-:Y:S04]  /*67310*/  @P1 STL [R1+0x354], R26 ;  /* 0x0003541a01001387 */ /* 0x0001e80000100800 */
[----:B0-----:R-:W2:Y:S01]  /*67320*/  LDL.LU R26, [R1+0x14fc] ;  /* 0x0014fc00011a7983 */ /* 0x001ea20000300800 */
[----:B------:R3:W-:Y:S02]  /*67330*/  STL [R1+0x14f0], R7 ;  /* 0x0014f00701007387 */ /* 0x0007e40000100800 */
[----:B---3--:R-:W-:Y:S02]  /*67340*/  MOV R7, R4 ;  /* 0x0000000400077202 */ /* 0x008fe40000000f00 */
[----:B------:R-:W3:Y:S01]  /*67350*/  LDL.LU R4, [R1+0x14f8] ;  /* 0x0014f80001047983 */ /* 0x000ee20000300800 */
[----:B------:R0:W-:Y:S02]  /*67360*/  STL [R1+0x14ec], R18 ;  /* 0x0014ec1201007387 */ /* 0x0001e40000100800 */
[----:B----4-:R-:W-:Y:S01]  /*67370*/  @P1 FMUL R2, R2, 0.25 ;  /* 0x3e80000002021820 */ /* 0x010fe20000400000 */
[----:B0-----:R-:W4:Y:S04]  /*67380*/  LDL R18, [R1+0x2f0] ;  /* 0x0002f00001127983 */ /* 0x001f280000100800 */
[----:B------:R-:W-:Y:S02]  /*67390*/  @P1 STL [R1+0x34c], R2 ;  /* 0x00034c0201001387 */ /* 0x000fe40000100800 */
[----:B------:R0:W-:Y:S02]  /*673a0*/  STL [R1+0x14dc], R2 ;  /* 0x0014dc0201007387 */ /* 0x0001e40000100800 */
[----:B0-----:R-:W-:-:S02]  /*673b0*/  MOV R2, R15 ;  /* 0x0000000f00027202 */ /* 0x001fc40000000f00 */
[----:B------:R-:W3:Y:S01]  /*673c0*/  LDL.LU R15, [R1+0x14f4] ;  /* 0x0014f400010f7983 */ /* 0x000ee20000300800 */
[----:B------:R-:W-:Y:S02]  /*673d0*/  @P1 FMUL R21, R21, 0.25 ;  /* 0x3e80000015151820 */ /* 0x000fe40000400000 */
[----:B------:R-:W-:Y:S02]  /*673e0*/  @!P0 FMUL R7, R7, 16777216 ;  /* 0x4b80000007078820 */ /* 0x000fe40000400000 */
[----:B--2---:R-:W-:-:S05]  /*673f0*/  @P1 FMUL R26, R26, 0.25 ;  /* 0x3e8000001a1a1820 */ /* 0x004fca0000400000 */
[----:B------:R0:W-:Y:S04]  /*67400*/  STL [R1+0x14c8], R26 ;  /* 0x0014c81a01007387 */ /* 0x0001e80000100800 */
[----:B0-----:R-:W2:Y:S01]  /*67410*/  LDL R26, [R1+0x344] ;  /* 0x00034400011a7983 */ /* 0x001ea20000100800 */
[----:B------:R-:W-:Y:S02]  /*67420*/  @P1 STL [R1+0x350], R21 ;  /* 0x0003501501001387 */ /* 0x000fe40000100800 */
[----:B------:R0:W-:Y:S02]  /*67430*/  STL [R1+0x14e0], R21 ;  /* 0x0014e01501007387 */ /* 0x0001e40000100800 */
[----:B----4-:R-:W-:Y:S01]  /*67440*/  @!P0 FMUL R18, R18, 16777216 ;  /* 0x4b80000012128820 */ /* 0x010fe20000400000 */
[----:B0-----:R-:W4:Y:S01]  /*67450*/  LDL R21, [R1+0x330] ;  /* 0x0003300001157983 */ /* 0x001f220000100800 */
[----:B---3--:R-:W-:Y:S01]  /*67460*/  @P1 FMUL R15, R15, 0.25 ;  /* 0x3e8000000f0f1820 */ /* 0x008fe20000400000 */
[----:B------:R-:W-:-:S04]  /*67470*/  FSETP.GT.AND P1, PT, |R4|, 8.50705917302346158658e+37, PT ;  /* 0x7e8000000400780b */ /* 0x000fc80003f24200 */
[----:B------:R0:W-:Y:S04]  /*67480*/  STL [R1+0x14cc], R15 ;  /* 0x0014cc0f01007387 */ /* 0x0001e80000100800 */
[----:B0-----:R-:W3:Y:S01]  /*67490*/  LDL R15, [R1+0x33c] ;  /* 0x00033c00010f7983 */ /* 0x001ee20000100800 */
[----:B------:R0:W-:Y:S03]  /*674a0*/  STL [R1+0x14d0], R4 ;  /* 0x0014d00401007387 */ /* 0x0001e60000100800 */
[----:B0-----:R-:W2:Y:S01]  /*674b0*/  LDL R4, [R1+0x2f8] ;  /* 0x0002f80001047983 */ /* 0x001ea20000100800 */
[----:B------:R0:W-:Y:S03]  /*674c0*/  @!P0 STL [R1+0x2e8], R7 ;  /* 0x0002e80701008387 */ /* 0x0001e60000100800 */
[----:B0-----:R-:W2:Y:S01]  /*674d0*/  LDL.LU R7, [R1+0x14f0] ;  /* 0x0014f00001077983 */ /* 0x001ea20000300800 */
[----:B------:R0:W-:Y:S03]  /*674e0*/  @!P0 STL [R1+0x2f0], R18 ;  /* 0x0002f01201008387 */ /* 0x0001e60000100800 */
[----:B0-----:R-:W2:Y:S04]  /*674f0*/  LDL.LU R18, [R1+0x14ec] ;  /* 0x0014ec0001127983 */ /* 0x001ea80000300800 */
[----:B--2---:R0:W-:Y:S02]  /*67500*/  STL [R1+0x14e8], R18 ;  /* 0x0014e81201007387 */ /* 0x0041e40000100800 */
[----:B0-----:R-:W-:Y:S01]  /*67510*/  IMAD.MOV.U32 R18, RZ, RZ, R4 ;  /* 0x000000ffff127224 */ /* 0x001fe200078e0004 */
[----:B---3--:R-:W-:Y:S01]  /*67520*/  MOV R4, R15 ;  /* 0x0000000f00047202 */ /* 0x008fe20000000f00 */
[----:B----4-:R-:W-:Y:S01]  /*67530*/  MOV R15, R21 ;  /* 0x00000015000f7202 */ /* 0x010fe20000000f00 */
[----:B------:R-:W-:-:S02]  /*67540*/  MOV R21, R2 ;  /* 0x0000000200157202 */ /* 0x000fc40000000f00 */
[----:B------:R-:W2:Y:S01]  /*67550*/  LDL R2, [R1+0x308] ;  /* 0x0003080001027983 */ /* 0x000ea20000100800 */
[----:B------:R-:W-:-:S03]  /*67560*/  @!P0 FMUL R18, R18, 16777216 ;  /* 0x4b80000012128820 */ /* 0x000fc60000400000 */
[----:B--2---:R0:W-:Y:S04]  /*67570*/  STL [R1+0x14e4], R2 ;  /* 0x0014e40201007387 */ /* 0x0041e80000100800 */
[----:B0-----:R-:W2:Y:S01]  /*67580*/  LDL R2, [R1+0x300] ;  /* 0x0003000001027983 */ /* 0x001ea20000100800 */
[----:B------:R0:W-:Y:S03]  /*67590*/  @!P0 STL [R1+0x2f8], R18 ;  /* 0x0002f81201008387 */ /* 0x0001e60000100800 */
[----:B0-----:R-:W3:Y:S01]  /*675a0*/  LDL.LU R18, [R1+0x14e8] ;  /* 0x0014e80001127983 */ /* 0x001ee20000300800 */
[----:B--2---:R-:W-:-:S05]  /*675b0*/  @!P0 FMUL R2, R2, 16777216 ;  /* 0x4b80000002028820 */ /* 0x004fca0000400000 */
[----:B------:R0:W-:Y:S04]  /*675c0*/  @!P0 STL [R1+0x300], R2 ;  /* 0x0003000201008387 */ /* 0x0001e80000100800 */
[----:B0-----:R-:W2:Y:S01]  /*675d0*/  LDL.LU R2, [R1+0x14e4] ;  /* 0x0014e40001027983 */ /* 0x001ea20000300800 */
[----:B------:R-:W-:Y:S02]  /*675e0*/  @!P0 FMUL R21, R21, 16777216 ;  /* 0x4b80000015158820 */ /* 0x000fe40000400000 */
[----:B--2---:R-:W-:-:S05]  /*675f0*/  @!P0 FMUL R2, R2, 16777216 ;  /* 0x4b80000002028820 */ /* 0x004fca0000400000 */
[----:B------:R0:W-:Y:S04]  /*67600*/  @!P0 STL [R1+0x308], R2 ;  /* 0x0003080201008387 */ /* 0x0001e80000100800 */
[----:B0-----:R-:W2:Y:S01]  /*67610*/  LDL R2, [R1+0x318] ;  /* 0x0003180001027983 */ /* 0x001ea20000100800 */
[----:B------:R0:W-:Y:S03]  /*67620*/  @!P0 STL [R1+0x310], R21 ;  /* 0x0003101501008387 */ /* 0x0001e60000100800 */
[----:B0-----:R-:W4:Y:S01]  /*67630*/  LDL.LU R21, [R1+0x14e0] ;  /* 0x0014e00001157983 */ /* 0x001f220000300800 */
[----:B------:R0:W-:Y:S03]  /*67640*/  STL [R1+0x14ac], R7 ;  /* 0x0014ac0701007387 */ /* 0x0001e60000100800 */
[----:B0-----:R-:W3:Y:S01]  /*67650*/  LDL R7, [R1+0x320] ;  /* 0x0003200001077983 */ /* 0x001ee20000100800 */
[----:B--2---:R-:W-:-:S05]  /*67660*/  @!P0 FMUL R2, R2, 16777216 ;  /* 0x4b80000002028820 */ /* 0x004fca0000400000 */
[----:B------:R0:W-:Y:S04]  /*67670*/  @!P0 STL [R1+0x318], R2 ;  /* 0x0003180201008387 */ /* 0x0001e80000100800 */
[----:B0-----:R-:W2:Y:S01]  /*67680*/  LDL.LU R2, [R1+0x14dc] ;  /* 0x0014dc0001027983 */ /* 0x001ea20000300800 */
[----:B---3--:R-:W-:-:S05]  /*67690*/  @!P0 FMUL R7, R7, 16777216 ;  /* 0x4b80000007078820 */ /* 0x008fca0000400000 */
[----:B------:R0:W-:Y:S04]  /*676a0*/  @!P0 STL [R1+0x320], R7 ;  /* 0x0003200701008387 */ /* 0x0001e80000100800 */
[----:B0-----:R-:W3:Y:S04]  /*676b0*/  LDL R7, [R1+0x370] ;  /* 0x0003700001077983 */ /* 0x001ee80000100800 */
[----:B---3--:R0:W-:Y:S04]  /*676c0*/  STL [R1+0x14c4], R7 ;  /* 0x0014c40701007387 */ /* 0x0081e80000100800 */
[----:B0-----:R-:W3:Y:S01]  /*676d0*/  LDL R7, [R1+0x328] ;  /* 0x0003280001077983 */ /* 0x001ee20000100800 */
[----:B------:R0:W-:Y:S02]  /*676e0*/  STL [R1+0x14d4], R18 ;  /* 0x0014d41201007387 */ /* 0x0001e40000100800 */
[----:B0-----:R-:W-:Y:S01]  /*676f0*/  MOV R18, R4 ;  /* 0x0000000400127202 */ /* 0x001fe20000000f00 */
[----:B------:R-:W-:Y:S01]  /*67700*/  MOV R4, R26 ;  /* 0x0000001a00047202 */ /* 0x000fe20000000f00 */
[----:B----4-:R-:W-:Y:S01]  /*67710*/  MOV R26, R21 ;  /* 0x00000015001a7202 */ /* 0x010fe20000000f00 */
[----:B------:R-:W-:Y:S01]  /*67720*/  MOV R21, R14 ;  /* 0x0000000e00157202 */ /* 0x000fe20000000f00 */
[----:B------:R-:W-:Y:S01]  /*67730*/  MOV R14, R13 ;  /* 0x0000000d000e7202 */ /* 0x000fe20000000f00 */
[----:B---3--:R-:W-:-:S05]  /*67740*/  @!P0 FMUL R7, R7, 16777216 ;  /* 0x4b80000007078820 */ /* 0x008fca0000400000 */
[----:B------:R0:W-:Y:S01]  /*67750*/  @!P0 STL [R1+0x328], R7 ;  /* 0x0003280701008387 */ /* 0x0001e20000100800 */
[----:B------:R1:W-:Y:S02]  /*67760*/  STL [R1+0x14d8], R18 ;  /* 0x0014d81201007387 */ /* 0x0003e40000100800 */
[----:B------:R-:W3:Y:S01]  /*67770*/  LDL R13, [R1+0x84c] ;  /* 0x00084c00010d7983 */ /* 0x000ee20000100800 */
[----:B0-----:R-:W4:Y:S01]  /*67780*/  LDL R7, [R1+0x354] ;  /* 0x0003540001077983 */ /* 0x001f220000100800 */
[----:B-1----:R-:W-:Y:S01]  /*67790*/  IMAD.MOV.U32 R18, RZ, RZ, R15 ;  /* 0x000000ffff127224 */ /* 0x002fe200078e000f */
[----:B--2---:R-:W-:Y:S01]  /*677a0*/  MOV R15, R2 ;  /* 0x00000002000f7202 */ /* 0x004fe20000000f00 */
[----:B------:R-:W-:Y:S01]  /*677b0*/  MOV R2, R19 ;  /* 0x0000001300027202 */ /* 0x000fe20000000f00 */
[----:B------:R-:W-:Y:S01]  /*677c0*/  MOV R19, R17 ;  /* 0x0000001100137202 */ /* 0x000fe20000000f00 */
[----:B------:R-:W-:Y:S02]  /*677d0*/  @!P0 FMUL R18, R18, 16777216 ;  /* 0x4b80000012128820 */ /* 0x000fe40000400000 */
[----:B------:R-:W-:Y:S01]  /*677e0*/  IMAD.MOV.U32 R17, RZ, RZ, R16 ;  /* 0x000000ffff117224 */ /* 0x000fe200078e0010 */
[----:B------:R-:W-:Y:S01]  /*677f0*/  MOV R16, R11 ;  /* 0x0000000b00107202 */ /* 0x000fe20000000f00 */
[----:B------:R-:W-:-:S02]  /*67800*/  IMAD.MOV.U32 R11, RZ, RZ, R6 ;  /* 0x000000ffff0b7224 */ /* 0x000fc400078e0006 */
[----:B------:R-:W2:Y:S01]  /*67810*/  LDL R6, [R1+0x8c0] ;  /* 0x0008c00001067983 */ /* 0x000ea20000100800 */
[----:B------:R0:W-:Y:S03]  /*67820*/  @!P0 STL [R1+0x330], R18 ;  /* 0x0003301201008387 */ /* 0x0001e60000100800 */
        /* <DEDUP_REMOVED lines=13> */
[----:B----4-:R-:W-:-:S05]  /*67900*/  @!P0 FMUL R7, R7, 16777216 ;  /* 0x4b80000007078820 */ /* 0x010fca0000400000 */
[----:B------:R-:W-:Y:S04]  /*67910*/  @!P0 STL [R1+0x354], R7 ;  /* 0x0003540701008387 */ /* 0x000fe80000100800 */
[----:B--2---:R3:W-:Y:S02]  /*67920*/  STL [R1+0x1478], R18 ;  /* 0x0014781201007387 */ /* 0x0047e40000100800 */
[----:B---3--:R-:W-:Y:S01]  /*67930*/  MOV R18, R4 ;  /* 0x0000000400127202 */ /* 0x008fe20000000f00 */
[----:B------:R-:W-:Y:S02]  /*67940*/  MOV R4, R2 ;  /* 0x0000000200047202 */ /* 0x000fe40000000f00 */
[----:B------:R-:W-:Y:S02]  /*67950*/  @!P0 FMUL R15, R15, 16777216 ;  /* 0x4b8000000f0f8820 */ /* 0x000fe40000400000 */
[----:B------:R-:W-:-:S05]  /*67960*/  @!P0 FMUL R26, R26, 16777216 ;  /* 0x4b8000001a1a8820 */ /* 0x000fca0000400000 */
[----:B------:R-:W-:Y:S01]  /*67970*/  STL [R1+0x20], R26 ;  /* 0x0000201a01007387 */ /* 0x000fe20000100800 */
[----:B------:R-:W-:Y:S02]  /*67980*/  STL [R1+0x358], R15 ;  /* 0x0003580f01007387 */ /* 0x000fe40000100800 */
[----:B------:R-:W2:Y:S02]  /*67990*/  LDL R7, [R1+0x35c] ;  /* 0x00035c0001077983 */ /* 0x000ea40000100800 */
[----:B------:R0:W-:Y:S02]  /*679a0*/  STL [R1+0x147c], R4 ;  /* 0x00147c0401007387 */ /* 0x0001e40000100800 */
[----:B0-----:R-:W3:Y:S04]  /*679b0*/  LDL.LU R4, [R1+0x680] ;  /* 0x0006800001047983 */ /* 0x001ee80000300800 */
[----:B---3--:R0:W-:Y:S04]  /*679c0*/  STL [R1+0x14b4], R4 ;  /* 0x0014b40401007387 */ /* 0x0081e80000100800 */
[----:B0-----:R-:W3:Y:S01]  /*679d0*/  LDL R4, [R1+0x368] ;  /* 0x0003680001047983 */ /* 0x001ee20000100800 */
[----:B------:R-:W4:Y:S03]  /*679e0*/  LDL.LU R26, [R1+0x37c] ;  /* 0x00037c00011a7983 */ /* 0x000f260000300800 */
[----:B----4-:R0:W-:Y:S04]  /*679f0*/  STL [R1+0x1480], R26 ;  /* 0x0014801a01007387 */ /* 0x0101e80000100800 */
[----:B0-----:R-:W4:Y:S04]  /*67a00*/  LDL.LU R26, [R1+0x678] ;  /* 0x00067800011a7983 */ /* 0x001f280000300800 */
[----:B----4-:R0:W-:Y:S04]  /*67a10*/  STL [R1+0x14b8], R26 ;  /* 0x0014b81a01007387 */ /* 0x0101e80000100800 */
[----:B0-----:R-:W4:Y:S01]  /*67a20*/  LDL R26, [R1+0x364] ;  /* 0x00036400011a7983 */ /* 0x001f220000100800 */
[----:B------:R-:W2:Y:S01]  /*67a30*/  LDL.LU R15, [R1+0x384] ;  /* 0x00038400010f7983 */ /* 0x000ea20000300800 */
[----:B------:R-:W-:-:S02]  /*67a40*/  MOV R2, R17 ;  /* 0x0000001100027202 */ /* 0x000fc40000000f00 */
[----:B--2---:R0:W-:Y:S04]  /*67a50*/  STL [R1+0x1484], R15 ;  /* 0x0014840f01007387 */ /* 0x0041e80000100800 */
[----:B0-----:R-:W2:Y:S01]  /*67a60*/  LDL.LU R15, [R1+0x670] ;  /* 0x00067000010f7983 */ /* 0x001ea20000300800 */
[----:B------:R-:W-:Y:S01]  /*67a70*/  MOV R17, R16 ;  /* 0x0000001000117202 */ /* 0x000fe20000000f00 */
[----:B------:R-:W-:Y:S01]  /*67a80*/  IMAD.MOV.U32 R16, RZ, RZ, R21 ;  /* 0x000000ffff107224 */ /* 0x000fe200078e0015 */
[----:B------:R-:W-:Y:S01]  /*67a90*/  MOV R21, R11 ;  /* 0x0000000b00157202 */ /* 0x000fe20000000f00 */
[----:B--2---:R0:W-:Y:S04]  /*67aa0*/  STL [R1+0x14bc], R15 ;  /* 0x0014bc0f01007387 */ /* 0x0041e80000100800 */
[----:B0-----:R-:W2:Y:S01]  /*67ab0*/  LDL R15, [R1+0x360] ;  /* 0x00036000010f7983 */ /* 0x001ea20000100800 */
[----:B------:R-:W2:Y:S02]  /*67ac0*/  LDL.LU R11, [R1+0x394] ;  /* 0x00039400010b7983 */ /* 0x000ea40000300800 */
[----:B------:R-:W-:Y:S01]  /*67ad0*/  @P1 FMUL R7, R7, 0.25 ;  /* 0x3e80000007071820 */ /* 0x000fe20000400000 */
[----:B--2---:R0:W-:Y:S04]  /*67ae0*/  STL [R1+0x1488], R11 ;  /* 0x0014880b01007387 */ /* 0x0041e80000100800 */
[----:B0-----:R-:W2:Y:S01]  /*67af0*/  LDL.LU R11, [R1+0x3a4] ;  /* 0x0003a400010b7983 */ /* 0x001ea20000300800 */
[----:B------:R-:W-:Y:S01]  /*67b00*/  FSETP.GEU.AND P0, PT, |R18|, 1.175494350822287508e-38, PT ;  /* 0x008000001200780b */ /* 0x000fe20003f0e200 */
[----:B------:R-:W-:-:S02]  /*67b10*/  @P1 FMUL R15, R15, 0.25 ;  /* 0x3e8000000f0f1820 */ /* 0x000fc40000400000 */
[----:B--2---:R-:W-:Y:S01]  /*67b20*/  STL [R1+0x14c0], R11 ;  /* 0x0014c00b01007387 */ /* 0x004fe20000100800 */
[----:B------:R0:W-:Y:S03]  /*67b30*/  STL [R1+0x14b0], R18 ;  /* 0x0014b01201007387 */ /* 0x0001e60000100800 */
[----:B0-----:R-:W2:Y:S01]  /*67b40*/  LDL R18, [R1+0x388] ;  /* 0x0003880001127983 */ /* 0x001ea20000100800 */
[----:B------:R0:W-:Y:S02]  /*67b50*/  @P1 STL [R1+0x35c], R7 ;  /* 0x00035c0701001387 */ /* 0x0001e40000100800 */
[----:B------:R-:W2:Y:S01]  /*67b60*/  LDL R11, [R1+0x378] ;  /* 0x00037800010b7983 */ /* 0x000ea20000100800 */
[----:B0-----:R-:W2:Y:S01]  /*67b70*/  LDL R7, [R1+0x36c] ;  /* 0x00036c0001077983 */ /* 0x001ea20000100800 */
[----:B----4-:R-:W-:Y:S02]  /*67b80*/  @P1 FMUL R26, R26, 0.25 ;  /* 0x3e8000001a1a1820 */ /* 0x010fe40000400000 */
[----:B---3--:R-:W-:-:S02]  /*67b90*/  @P1 FMUL R4, R4, 0.25 ;  /* 0x3e80000004041820 */ /* 0x008fc40000400000 */
[----:B------:R0:W-:Y:S02]  /*67ba0*/  @P1 STL [R1+0x360], R15 ;  /* 0x0003600f01001387 */ /* 0x0001e40000100800 */
[----:B0-----:R-:W3:Y:S01]  /*67bb0*/  LDL R15, [R1+0x380] ;  /* 0x00038000010f7983 */ /* 0x001ee20000100800 */
[----:B------:R0:W-:Y:S03]  /*67bc0*/  @P1 STL [R1+0x364], R26 ;  /* 0x0003641a01001387 */ /* 0x0001e60000100800 */
[----:B0-----:R-:W4:Y:S01]  /*67bd0*/  LDL R26, [R1+0x390] ;  /* 0x00039000011a7983 */ /* 0x001f220000100800 */
[----:B------:R0:W-:Y:S03]  /*67be0*/  @P1 STL [R1+0x368], R4 ;  /* 0x0003680401001387 */ /* 0x0001e60000100800 */
[----:B0-----:R-:W4:Y:S01]  /*67bf0*/  LDL R4, [R1+0x39c] ;  /* 0x00039c0001047983 */ /* 0x001f220000100800 */
[----:B--2---:R-:W-:-:S02]  /*67c00*/  @P1 FMUL R11, R11, 0.25 ;  /* 0x3e8000000b0b1820 */ /* 0x004fc40000400000 */
[----:B------:R-:W-:-:S05]  /*67c10*/  @P1 FMUL R7, R7, 0.25 ;  /* 0x3e80000007071820 */ /* 0x000fca0000400000 */
[----:B------:R0:W-:Y:S04]  /*67c20*/  @P1 STL [R1+0x36c], R7 ;  /* 0x00036c0701001387 */ /* 0x0001e80000100800 */
[----:B0-----:R-:W2:Y:S01]  /*67c30*/  LDL.LU R7, [R1+0x14c4] ;  /* 0x0014c40001077983 */ /* 0x001ea20000300800 */
[----:B------:R0:W-:Y:S03]  /*67c40*/  @P1 STL [R1+0x378], R11 ;  /* 0x0003780b01001387 */ /* 0x0001e60000100800 */
[----:B0-----:R-:W2:Y:S01]  /*67c50*/  LDL.LU R11, [R1+0x14c0] ;  /* 0x0014c000010b7983 */ /* 0x001ea20000300800 */
[----:B---3--:R-:W-:Y:S02]  /*67c60*/  @P1 FMUL R15, R15, 0.25 ;  /* 0x3e8000000f0f1820 */ /* 0x008fe40000400000 */
[----:B----4-:R-:W-:-:S02]  /*67c70*/  @P1 FMUL R26, R26, 0.25 ;  /* 0x3e8000001a1a1820 */ /* 0x010fc40000400000 */
[----:B------:R-:W-:Y:S01]  /*67c80*/  @P1 FMUL R18, R18, 0.25 ;  /* 0x3e80000012121820 */ /* 0x000fe20000400000 */
[----:B------:R0:W-:Y:S01]  /*67c90*/  @P1 STL [R1+0x380], R15 ;  /* 0x0003800f01001387 */ /* 0x0001e20000100800 */
[----:B------:R-:W-:-:S03]  /*67ca0*/  @P1 FMUL R4, R4, 0.25 ;  /* 0x3e80000004041820 */ /* 0x000fc60000400000 */
[----:B0-----:R-:W3:Y:S01]  /*67cb0*/  LDL.LU R15, [R1+0x14bc] ;  /* 0x0014bc00010f7983 */ /* 0x001ee20000300800 */
[----:B--2---:R-:W-:-:S05]  /*67cc0*/  @P1 FMUL R7, R7, 0.25 ;  /* 0x3e80000007071820 */ /* 0x004fca0000400000 */
[----:B------:R-:W-:Y:S01]  /*67cd0*/  @P1 STL [R1+0x370], R7 ;  /* 0x0003700701001387 */ /* 0x000fe20000100800 */
[----:B------:R0:W-:Y:S02]  /*67ce0*/  @P1 STL [R1+0x390], R26 ;  /* 0x0003901a01001387 */ /* 0x0001e40000100800 */
[----:B------:R-:W-:Y:S01]  /*67cf0*/  @P1 FMUL R11, R11, 0.25 ;  /* 0x3e8000000b0b1820 */ /* 0x000fe20000400000 */
[----:B0-----:R-:W2:Y:S01]  /*67d00*/  LDL.LU R26, [R1+0x14b8] ;  /* 0x0014b800011a7983 */ /* 0x001ea20000300800 */
[----:B------:R0:W-:Y:S03]  /*67d10*/  @P1 STL [R1+0x39c], R4 ;  /* 0x00039c0401001387 */ /* 0x0001e60000100800 */
[----:B0-----:R-:W4:Y:S01]  /*67d20*/  LDL.LU R4, [R1+0x14b4] ;  /* 0x0014b40001047983 */ /* 0x001f220000300800 */
[----:B------:R-:W-:Y:S02]  /*67d30*/  @P1 STL [R1+0x388], R18 ;  /* 0x0003881201001387 */ /* 0x000fe40000100800 */
[----:B------:R0:W-:Y:S02]  /*67d40*/  STL [R1+0x148c], R11 ;  /* 0x00148c0b01007387 */ /* 0x0001e40000100800 */
[----:B0-----:R-:W-:-:S02]  /*67d50*/  MOV R11, R18 ;  /* 0x00000012000b7202 */ /* 0x001fc40000000f00 */
[----:B------:R-:W4:Y:S01]  /*67d60*/  LDL.LU R18, [R1+0x14b0] ;  /* 0x0014b00001127983 */ /* 0x000f220000300800 */
[----:B---3--:R-:W-:-:S05]  /*67d70*/  @P1 FMUL R15, R15, 0.25 ;  /* 0x3e8000000f0f1820 */ /* 0x008fca0000400000 */
[----:B------:R0:W-:Y:S04]  /*67d80*/  STL [R1+0x1490], R15 ;  /* 0x0014900f01007387 */ /* 0x0001e80000100800 */
[----:B0-----:R-:W3:Y:S01]  /*67d90*/  LDL R15, [R1+0x380] ;  /* 0x00038000010f7983 */ /* 0x001ee20000100800 */
[----:B--2---:R-:W-:-:S05]  /*67da0*/  @P1 FMUL R26, R26, 0.25 ;  /* 0x3e8000001a1a1820 */ /* 0x004fca0000400000 */
[----:B------:R0:W-:Y:S01]  /*67db0*/  STL [R1+0x1494], R26 ;  /* 0x0014941a01007387 */ /* 0x0001e20000100800 */
[----:B----4-:R-:W-:-:S03]  /*67dc0*/  @P1 FMUL R4, R4, 0.25 ;  /* 0x3e80000004041820 */ /* 0x010fc60000400000 */
[----:B0-----:R-:W2:Y:S04]  /*67dd0*/  LDL R26, [R1+0x378] ;  /* 0x00037800011a7983 */ /* 0x001ea80000100800 */
[----:B------:R0:W-:Y:S01]  /*67de0*/  STL [R1+0x1498], R4 ;  /* 0x0014980401007387 */ /* 0x0001e20000100800 */
[----:B------:R-:W-:Y:S01]  /*67df0*/  @P1 FMUL R18, R18, 0.25 ;  /* 0x3e80000012121820 */ /* 0x000fe20000400000 */
[----:B0-----:R-:W-:Y:S02]  /*67e00*/  MOV R4, R7 ;  /* 0x0000000700047202 */ /* 0x001fe40000000f00 */
[----:B------:R-:W4:Y:S02]  /*67e10*/  LDL.LU R7, [R1+0x14ac] ;  /* 0x0014ac0001077983 */ /* 0x000f240000300800 */
[----:B------:R0:W-:Y:S02]  /*67e20*/  STL [R1+0x149c], R18 ;  /* 0x00149c1201007387 */ /* 0x0001e40000100800 */
[----:B0-----:R-:W2:Y:S02]  /*67e30*/  LDL R18, [R1+0x688] ;  /* 0x0006880001127983 */ /* 0x001ea40000100800 */
[----:B--2---:R-:W-:-:S05]  /*67e40*/  @P1 FMUL R18, R18, 0.25 ;  /* 0x3e80000012121820 */ /* 0x004fca0000400000 */
[----:B------:R-:W-:Y:S01]  /*67e50*/  @P1 STL [R1+0x688], R18 ;  /* 0x0006881201001387 */ /* 0x000fe20000100800 */
[----:B------:R0:W-:Y:S03]  /*67e60*/  STL [R1+0x14a4], R12 ;  /* 0x0014a40c01007387 */ /* 0x0001e60000100800 */
[----:B0-----:R-:W2:Y:S04]  /*67e70*/  LDL R12, [R1+0x360] ;  /* 0x00036000010c7983 */ /* 0x001ea80000100800 */
[----:B--2---:R0:W-:Y:S04]  /*67e80*/  STL [R1+0x14a8], R12 ;  /* 0x0014a80c01007387 */ /* 0x0041e80000100800 */
[----:B0-----:R-:W2:Y:S01]  /*67e90*/  LDL R12, [R1+0x35c] ;  /* 0x00035c00010c7983 */ /* 0x001ea20000100800 */
[----:B------:R0:W-:Y:S02]  /*67ea0*/  STL [R1+0x14a0], R16 ;  /* 0x0014a01001007387 */ /* 0x0001e40000100800 */
[----:B------:R-:W3:Y:S01]  /*67eb0*/  LDL R18, [R1+0x368] ;  /* 0x0003680001127983 */ /* 0x000ee20000100800 */
[----:B0-----:R-:W3:Y:S01]  /*67ec0*/  LDL R16, [R1+0x364] ;  /* 0x0003640001107983 */ /* 0x001ee20000100800 */
[----:B--2---:R-:W-:-:S05]  /*67ed0*/  @!P0 FMUL R12, R12, 16777216 ;  /* 0x4b8000000c0c8820 */ /* 0x004fca0000400000 */
[----:B------:R0:W-:Y:S04]  /*67ee0*/  @!P0 STL [R1+0x35c], R12 ;  /* 0x00035c0c01008387 */ /* 0x0001e80000100800 */
[----:B0-----:R-:W2:Y:S01]  /*67ef0*/  LDL.LU R12, [R1+0x14a8] ;  /* 0x0014a800010c7983 */ /* 0x001ea20000300800 */
[----:B---3--:R-:W-:Y:S02]  /*67f00*/  @!P0 FMUL R16, R16, 16777216 ;  /* 0x4b80000010108820 */ /* 0x008fe40000400000 */
[----:B------:R-:W-:Y:S02]  /*67f10*/  @!P0 FMUL R18, R18, 16777216 ;  /* 0x4b80000012128820 */ /* 0x000fe40000400000 */
[----:B--2---:R-:W-:-:S05]  /*67f20*/  @!P0 FMUL R12, R12, 16777216 ;  /* 0x4b8000000c0c8820 */ /* 0x004fca0000400000 */
[----:B------:R0:W-:Y:S04]  /*67f30*/  @!P0 STL [R1+0x360], R12 ;  /* 0x0003600c01008387 */ /* 0x0001e80000100800 */
[----:B0-----:R-:W2:Y:S01]  /*67f40*/  LDL.LU R12, [R1+0x14a4] ;  /* 0x0014a400010c7983 */ /* 0x001ea20000300800 */
[----:B------:R0:W-:Y:S03]  /*67f50*/  @!P0 STL [R1+0x364], R16 ;  /* 0x0003641001008387 */ /* 0x0001e60000100800 */
[----:B0-----:R-:W3:Y:S01]  /*67f60*/  LDL.LU R16, [R1+0x14a0] ;  /* 0x0014a00001107983 */ /* 0x001ee20000300800 */
[----:B------:R0:W-:Y:S03]  /*67f70*/  @!P0 STL [R1+0x368], R18 ;  /* 0x0003681201008387 */ /* 0x0001e60000100800 */
[----:B0-----:R-:W2:Y:S01]  /*67f80*/  LDL.LU R18, [R1+0x149c] ;  /* 0x00149c0001127983 */ /* 0x001ea20000300800 */
[----:B------:R0:W-:Y:S03]  /*67f90*/  STL [R1+0x1460], R17 ;  /* 0x0014601101007387 */ /* 0x0001e60000100800 */
[----:B0-----:R-:W2:Y:S01]  /*67fa0*/  LDL R17, [R1+0x36c] ;  /* 0x00036c0001117983 */ /* 0x001ea20000100800 */
[----:B------:R-:W-:-:S02]  /*67fb0*/  @!P0 FMUL R4, R4, 16777216 ;  /* 0x4b80000004048820 */ /* 0x000fc40000400000 */
[----:B------:R-:W-:Y:S02]  /*67fc0*/  @!P0 FMUL R26, R26, 16777216 ;  /* 0x4b8000001a1a8820 */ /* 0x000fe40000400000 */
[----:B------:R-:W-:Y:S02]  /*67fd0*/  @!P0 FMUL R15, R15, 16777216 ;  /* 0x4b8000000f0f8820 */ /* 0x000fe40000400000 */
[----:B------:R-:W-:Y:S02]  /*67fe0*/  @!P0 FMUL R11, R11, 16777216 ;  /* 0x4b8000000b0b8820 */ /* 0x000fe40000400000 */
[----:B--2---:R-:W-:-:S05]  /*67ff0*/  @!P0 FMUL R17, R17, 16777216 ;  /* 0x4b80000011118820 */ /* 0x004fca0000400000 */
[----:B------:R0:W-:Y:S04]  /*68000*/  @!P0 STL [R1+0x36c], R17 ;  /* 0x00036c1101008387 */ /* 0x0001e80000100800 */
[----:B0-----:R-:W2:Y:S01]  /*68010*/  LDL R17, [R1+0x39c] ;  /* 0x00039c0001117983 */ /* 0x001ea20000100800 */
[----:B------:R0:W-:Y:S03]  /*68020*/  STL [R1+0x1464], R8 ;  /* 0x0014640801007387 */ /* 0x0001e60000100800 */
[----:B0-----:R-:W4:Y:S01]  /*68030*/  LDL R8, [R1+0x390] ;  /* 0x0003900001087983 */ /* 0x001f220000100800 */
[----:B---3--:R0:W-:Y:S03]  /*68040*/  STL [R1+0x1468], R16 ;  /* 0x0014681001007387 */ /* 0x0081e60000100800 */
[----:B0-----:R-:W3:Y:S01]  /*68050*/  LDL R16, [R1+0x688] ;  /* 0x0006880001107983 */ /* 0x001ee20000100800 */
[----:B------:R0:W-:Y:S03]  /*68060*/  @!P0 STL [R1+0x370], R4 ;  /* 0x0003700401008387 */ /* 0x0001e60000100800 */
[----:B0-----:R-:W3:Y:S01]  /*68070*/  LDL.LU R4, [R1+0x1498] ;  /* 0x0014980001047983 */ /* 0x001ee20000300800 */
[----:B------:R0:W-:Y:S03]  /*68080*/  @!P0 STL [R1+0x378], R26 ;  /* 0x0003781a01008387 */ /* 0x0001e60000100800 */
[----:B0-----:R-:W3:Y:S01]  /*68090*/  LDL.LU R26, [R1+0x1494] ;  /* 0x00149400011a7983 */ /* 0x001ee20000300800 */
[----:B------:R0:W-:Y:S03]  /*680a0*/  @!P0 STL [R1+0x380], R15 ;  /* 0x0003800f01008387 */ /* 0x0001e60000100800 */
[----:B0-----:R-:W3:Y:S01]  /*680b0*/  LDL.LU R15, [R1+0x1490] ;  /* 0x00149000010f7983 */ /* 0x001ee20000300800 */
[----:B------:R0:W-:Y:S03]  /*680c0*/  @!P0 STL [R1+0x388], R11 ;  /* 0x0003880b01008387 */ /* 0x0001e60000100800 */
[----:B0-----:R-:W3:Y:S01]  /*680d0*/  LDL.LU R11, [R1+0x148c] ;  /* 0x00148c00010b7983 */ /* 0x001ee20000300800 */
[----:B--2---:R-:W-:-:S02]  /*680e0*/  @!P0 FMUL R17, R17, 16777216 ;  /* 0x4b80000011118820 */ /* 0x004fc40000400000 */
[----:B----4-:R-:W-:-:S05]  /*680f0*/  @!P0 FMUL R8, R8, 16777216 ;  /* 0x4b80000008088820 */ /* 0x010fca0000400000 */
[----:B------:R0:W-:Y:S04]  /*68100*/  @!P0 STL [R1+0x390], R8 ;  /* 0x0003900801008387 */ /* 0x0001e80000100800 */
[----:B0-----:R-:W2:Y:S01]  /*68110*/  LDL R8, [R1+0x374] ;  /* 0x0003740001087983 */ /* 0x001ea20000100800 */
[----:B---3--:R-:W-:Y:S02]  /*68120*/  @!P0 FMUL R26, R26, 16777216 ;  /* 0x4b8000001a1a8820 */ /* 0x008fe40000400000 */
[----:B------:R-:W-:Y:S02]  /*68130*/  @!P0 FMUL R15, R15, 16777216 ;  /* 0x4b8000000f0f8820 */ /* 0x000fe40000400000 */
[----:B------:R-:W-:-:S05]  /*68140*/  @!P0 FMUL R11, R11, 16777216 ;  /* 0x4b8000000b0b8820 */ /* 0x000fca0000400000 */
[----:B------:R0:W-:Y:S04]  /*68150*/  STL [R1+0x3a4], R11 ;  /* 0x0003a40b01007387 */ /* 0x0001e80000100800 */
[----:B0-----:R-:W3:Y:S01]  /*68160*/  LDL.LU R11, [R1+0x1488] ;  /* 0x00148800010b7983 */ /* 0x001ee20000300800 */
[----:B------:R-:W-:Y:S02]  /*68170*/  @!P0 STL [R1+0x39c], R17 ;  /* 0x00039c1101008387 */ /* 0x000fe40000100800 */
[----:B------:R0:W-:Y:S02]  /*68180*/  STL [R1+0x670], R15 ;  /* 0x0006700f01007387 */ /* 0x0001e40000100800 */
[----:B0-----:R-:W4:Y:S01]  /*68190*/  LDL.LU R15, [R1+0x1484] ;  /* 0x00148400010f7983 */ /* 0x001f220000300800 */
[----:B------:R0:W-:Y:S03]  /*681a0*/  STL [R1+0x678], R26 ;  /* 0x0006781a01007387 */ /* 0x0001e60000100800 */
[----:B0-----:R-:W3:Y:S01]  /*681b0*/  LDL.LU R26, [R1+0x1480] ;  /* 0x00148000011a7983 */ /* 0x001ee20000300800 */
[----:B------:R-:W3:Y:S01]  /*681c0*/  LDL R17, [R1+0x38c] ;  /* 0x00038c0001117983 */ /* 0x000ee20000100800 */
[----:B------:R-:W-:Y:S01]  /*681d0*/  FSETP.GT.AND P1, PT, |R7|, 8.50705917302346158658e+37, PT ;  /* 0x7e8000000700780b */ /* 0x000fe20003f24200 */
[----:B------:R-:W-:-:S02]  /*681e0*/  @!P0 FMUL R4, R4, 16777216 ;  /* 0x4b80000004048820 */ /* 0x000fc40000400000 */
[----:B------:R-:W-:Y:S02]  /*681f0*/  @!P0 FMUL R18, R18, 16777216 ;  /* 0x4b80000012128820 */ /* 0x000fe40000400000 */
[----:B------:R-:W-:Y:S01]  /*68200*/  @!P0 FMUL R16, R16, 16777216 ;  /* 0x4b80000010108820 */ /* 0x000fe20000400000 */
[----:B------:R0:W-:Y:S04]  /*68210*/  STL [R1+0x680], R4 ;  /* 0x0006800401007387 */ /* 0x0001e80000100800 */
[----:B0-----:R-:W3:Y:S01]  /*68220*/  LDL.LU R4, [R1+0x147c] ;  /* 0x00147c0001047983 */ /* 0x001ee20000300800 */
[----:B------:R0:W-:Y:S03]  /*68230*/  STL [R1+0x24], R18 ;  /* 0x0000241201007387 */ /* 0x0001e60000100800 */
[----:B0-----:R-:W3:Y:S01]  /*68240*/  LDL.LU R18, [R1+0x1478] ;  /* 0x0014780001127983 */ /* 0x001ee20000300800 */
[----:B------:R-:W-:Y:S02]  /*68250*/  @!P0 STL [R1+0x688], R16 ;  /* 0x0006881001008387 */ /* 0x000fe40000100800 */
[----:B------:R-:W-:Y:S01]  /*68260*/  STL [R1+0x146c], R7 ;  /* 0x00146c0701007387 */ /* 0x000fe20000100800 */
[----:B------:R-:W-:Y:S01]  /*68270*/  FSETP.GEU.AND P0, PT, |R7|, 1.175494350822287508e-38, PT ;  /* 0x008000000700780b */ /* 0x000fe20003f0e200 */
[----:B--2---:R-:W-:-:S05]  /*68280*/  @P1 FMUL R8, R8, 0.25 ;  /* 0x3e80000008081820 */ /* 0x004fca0000400000 */
[----:B------:R-:W-:Y:S01]  /*68290*/  @P1 STL [R1+0x374], R8 ;  /* 0x0003740801001387 */ /* 0x000fe20000100800 */
[----:B----4-:R-:W-:Y:S02]  /*682a0*/  @P1 FMUL R15, R15, 0.25 ;  /* 0x3e8000000f0f1820 */ /* 0x010fe40000400000 */
[----:B---3--:R-:W-:Y:S02]  /*682b0*/  @P1 FMUL R26, R26, 0.25 ;  /* 0x3e8000001a1a1820 */ /* 0x008fe40000400000 */
[----:B------:R-:W-:-:S03]  /*682c0*/  @P1 FMUL R17, R17, 0.25 ;  /* 0x3e80000011111820 */ /* 0x000fc60000400000 */
[----:B------:R0:W-:Y:S01]  /*682d0*/  STL [R1+0x1470], R26 ;  /* 0x0014701a01007387 */ /* 0x0001e20000100800 */
[----:B------:R1:W-:Y:S03]  /*682e0*/  STL [R1+0x1474], R15 ;  /* 0x0014740f01007387 */ /* 0x0003e60000100800 */
[----:B0-----:R-:W2:Y:S04]  /*682f0*/  LDL R26, [R1+0x3ac] ;  /* 0x0003ac00011a7983 */ /* 0x001ea80000100800 */
[----:B-1----:R-:W3:Y:S01]  /*68300*/  LDL R15, [R1+0x3a8] ;  /* 0x0003a800010f7983 */ /* 0x002ee20000100800 */
[----:B------:R0:W-:Y:S02]  /*68310*/  @P1 STL [R1+0x38c], R17 ;  /* 0x00038c1101001387 */ /* 0x0001e40000100800 */
[----:B------:R-:W4:Y:S02]  /*68320*/  LDL R7, [R1+0x674] ;  /* 0x0006740001077983 */ /* 0x000f240000100800 */
[----:B------:R-:W4:Y:S01]  /*68330*/  LDL R16, [R1+0x67c] ;  /* 0x00067c0001107983 */ /* 0x000f220000100800 */
[----:B------:R-:W4:Y:S04]  /*68340*/  LDL R8, [R1+0x684] ;  /* 0x0006840001087983 */ /* 0x000f280000100800 */
[----:B0-----:R-:W4:Y:S01]  /*68350*/  LDL R17, [R1+0x718] ;  /* 0x0007180001117983 */ /* 0x001f220000100800 */
[----:B------:R-:W-:-:S02]  /*68360*/  @P1 FMUL R11, R11, 0.25 ;  /* 0x3e8000000b0b1820 */ /* 0x000fc40000400000 */
[----:B------:R-:W-:-:S03]  /*68370*/  @P1 FMUL R4, R4, 0.25 ;  /* 0x3e80000004041820 */ /* 0x000fc60000400000 */
[----:B------:R0:W-:Y:S01]  /*68380*/  STL [R1+0x145c], R11 ;  /* 0x00145c0b01007387 */ /* 0x0001e20000100800 */
[----:B------:R-:W-:-:S03]  /*68390*/  @P1 FMUL R18, R18, 0.25 ;  /* 0x3e80000012121820 */ /* 0x000fc60000400000 */
[----:B0-----:R-:W4:Y:S01]  /*683a0*/  LDL R11, [R1+0x68c] ;  /* 0x00068c00010b7983 */ /* 0x001f220000100800 */
[----:B---3--:R-:W-:Y:S02]  /*683b0*/  @P1 FMUL R15, R15, 0.25 ;  /* 0x3e8000000f0f1820 */ /* 0x008fe40000400000 */
[----:B--2---:R-:W-:Y:S02]  /*683c0*/  @P1 FMUL R26, R26, 0.25 ;  /* 0x3e8000001a1a1820 */ /* 0x004fe40000400000 */
[----:B----4-:R-:W-:Y:S01]  /*683d0*/  @P1 FMUL R7, R7, 0.25 ;  /* 0x3e80000007071820 */ /* 0x010fe20000400000 */
[----:B------:R0:W-:Y:S01]  /*683e0*/  @P1 STL [R1+0x3a8], R15 ;  /* 0x0003a80f01001387 */ /* 0x0001e20000100800 */
[----:B------:R-:W-:Y:S02]  /*683f0*/  @P1 FMUL R16, R16, 0.25 ;  /* 0x3e80000010101820 */ /* 0x000fe40000400000 */
[----:B------:R-:W-:Y:S01]  /*68400*/  @P1 FMUL R8, R8, 0.25 ;  /* 0x3e80000008081820 */ /* 0x000fe20000400000 */
[----:B0-----:R-:W2:Y:S01]  /*68410*/  LDL.LU R15, [R1+0x1474] ;  /* 0x00147400010f7983 */ /* 0x001ea20000300800 */
[----:B------:R0:W-:Y:S02]  /*68420*/  @P1 STL [R1+0x3ac], R26 ;  /* 0x0003ac1a01001387 */ /* 0x0001e40000100800 */
[----:B------:R-:W-:Y:S01]  /*68430*/  @P1 FMUL R17, R17, 0.25 ;  /* 0x3e80000011111820 */ /* 0x000fe20000400000 */
[----:B0-----:R-:W3:Y:S01]  /*68440*/  LDL.LU R26, [R1+0x1470] ;  /* 0x00147000011a7983 */ /* 0x001ee20000300800 */
[----:B------:R-:W-:Y:S02]  /*68450*/  @P1 STL [R1+0x398], R4 ;  /* 0x0003980401001387 */ /* 0x000fe40000100800 */
[----:B------:R0:W-:Y:S02]  /*68460*/  @P1 STL [R1+0x674], R7 ;  /* 0x0006740701001387 */ /* 0x0001e40000100800 */
[----:B0-----:R-:W4:Y:S01]  /*68470*/  LDL.LU R7, [R1+0x146c] ;  /* 0x00146c0001077983 */ /* 0x001f220000300800 */
[----:B------:R-:W-:Y:S02]  /*68480*/  @P1 STL [R1+0x3a0], R18 ;  /* 0x0003a01201001387 */ /* 0x000fe40000100800 */
[----:B------:R0:W-:Y:S02]  /*68490*/  @P1 STL [R1+0x67c], R16 ;  /* 0x00067c1001001387 */ /* 0x0001e40000100800 */
[----:B0-----:R-:W2:Y:S01]  /*684a0*/  LDL.LU R16, [R1+0x1468] ;  /* 0x0014680001107983 */ /* 0x001ea20000300800 */
[----:B------:R0:W-:Y:S03]  /*684b0*/  @P1 STL [R1+0x684], R8 ;  /* 0x0006840801001387 */ /* 0x0001e60000100800 */
[----:B0-----:R-:W2:Y:S01]  /*684c0*/  LDL.LU R8, [R1+0x1464] ;  /* 0x0014640001087983 */ /* 0x001ea20000300800 */
[----:B------:R0:W-:Y:S03]  /*684d0*/  @P1 STL [R1+0x718], R17 ;  /* 0x0007181101001387 */ /* 0x0001e60000100800 */
[----:B0-----:R-:W3:Y:S01]  /*684e0*/  LDL.LU R17, [R1+0x1460] ;  /* 0x0014600001117983 */ /* 0x001ee20000300800 */
[----:B------:R-:W-:-:S05]  /*684f0*/  @P1 FMUL R11, R11, 0.25 ;  /* 0x3e8000000b0b1820 */ /* 0x000fca0000400000 */
[----:B------:R-:W-:Y:S01]  /*68500*/  @P1 STL [R1+0x68c], R11 ;  /* 0x00068c0b01001387 */ /* 0x000fe20000100800 */
[----:B----4-:R-:W-:Y:S02]  /*68510*/  @P1 FMUL R7, R7, 0.25 ;  /* 0x3e80000007071820 */ /* 0x010fe40000400000 */
[----:B--2---:R-:W-:-:S05]  /*68520*/  @P1 FMUL R8, R8, 0.25 ;  /* 0x3e80000008081820 */ /* 0x004fca0000400000 */
[----:B------:R-:W-:Y:S01]  /*68530*/  @P1 STL [R1+0x720], R8 ;  /* 0x0007200801001387 */ /* 0x000fe20000100800 */
[----:B---3--:R-:W-:-:S05]  /*68540*/  @P1 FMUL R17, R17, 0.25 ;  /* 0x3e80000011111820 */ /* 0x008fca0000400000 */
[----:B------:R-:W-:Y:S01]  /*68550*/  @P1 STL [R1+0x71c], R17 ;  /* 0x00071c1101001387 */ /* 0x000fe20000100800 */
[----:B------:R-:W-:Y:S01]  /*68560*/  @P1 STL [R1+0x28], R7 ;  /* 0x0000280701001387 */ /* 0x000fe20000100800 */
[----:B------:R-:W-:Y:S01]  /*68570*/  FSETP.GT.AND P1, PT, |R16|, 8.50705917302346158658e+37, PT ;  /* 0x7e8000001000780b */ /* 0x000fe20003f24200 */
[----:B------:R0:W-:Y:S02]  /*68580*/  STL [R1+0x142c], R16 ;  /* 0x00142c1001007387 */ /* 0x0001e40000100800 */
[----:B0-----:R-:W2:Y:S01]  /*68590*/  LDL R16, [R1+0x374] ;  /* 0x0003740001107983 */ /* 0x001ea20000100800 */
[----:B------:R-:W-:Y:S02]  /*685a0*/  @!P0 FMUL R26, R26, 16777216 ;  /* 0x4b8000001a1a8820 */ /* 0x000fe40000400000 */
[----:B------:R-:W-:Y:S02]  /*685b0*/  @!P0 FMUL R15, R15, 16777216 ;  /* 0x4b8000000f0f8820 */ /* 0x000fe40000400000 */
[----:B--2---:R-:W-:-:S05]  /*685c0*/  @!P0 FMUL R16, R16, 16777216 ;  /* 0x4b80000010108820 */ /* 0x004fca0000400000 */
[----:B------:R-:W-:Y:S01]  /*685d0*/  @!P0 STL [R1+0x374], R16 ;  /* 0x0003741001008387 */ /* 0x000fe20000100800 */
[----:B------:R0:W-:Y:S02]  /*685e0*/  STL [R1+0x37c], R26 ;  /* 0x00037c1a01007387 */ /* 0x0001e40000100800 */
[----:B------:R1:W-:Y:S01]  /*685f0*/  STL [R1+0x384], R15 ;  /* 0x0003840f01007387 */ /* 0x0003e20000100800 */
[----:B0-----:R-:W-:Y:S02]  /*68600*/  MOV R26, R19 ;  /* 0x00000013001a7202 */ /* 0x001fe40000000f00 */
[----:B------:R-:W2:Y:S01]  /*68610*/  LDL.LU R19, [R1+0x724] ;  /* 0x0007240001137983 */ /* 0x000ea20000300800 */
[----:B------:R-:W-:Y:S01]  /*68620*/  MOV R16, R4 ;  /* 0x0000000400107202 */ /* 0x000fe20000000f00 */
[----:B------:R-:W-:Y:S02]  /*68630*/  MOV R4, R22 ;  /* 0x0000001600047202 */ /* 0x000fe40000000f00 */
[----:B--2---:R-:W-:Y:S01]  /*68640*/  STL [R1+0x1430], R19 ;  /* 0x0014301301007387 */ /* 0x004fe20000100800 */
[----:B------:R-:W2:Y:S02]  /*68650*/  LDL.LU R22, [R1+0x728] ;  /* 0x0007280001167983 */ /* 0x000ea40000300800 */
[----:B-1----:R-:W-:Y:S01]  /*68660*/  IMAD.MOV.U32 R15, RZ, RZ, R2 ;  /* 0x000000ffff0f7224 */ /* 0x002fe200078e0002 */
[----:B------:R-:W-:Y:S01]  /*68670*/  MOV R2, R20 ;  /* 0x0000001400027202 */ /* 0x000fe20000000f00 */
[----:B--2---:R0:W-:Y:S04]  /*68680*/  STL [R1+0x1434], R22 ;  /* 0x0014341601007387 */ /* 0x0041e80000100800 */
[----:B0-----:R-:W2:Y:S01]  /*68690*/  LDL R22, [R1+0x38c] ;  /* 0x00038c0001167983 */ /* 0x001ea20000100800 */
[----:B------:R-:W3:Y:S01]  /*686a0*/  LDL.LU R20, [R1+0x72c] ;  /* 0x00072c0001147983 */ /* 0x000ee20000300800 */
[----:B------:R-:W-:Y:S01]  /*686b0*/  MOV R19, R18 ;  /* 0x0000001200137202 */ /* 0x000fe20000000f00 */
[----:B------:R-:W-:Y:S01]  /*686c0*/  IMAD.MOV.U32 R18, RZ, RZ, R21 ;  /* 0x000000ffff127224 */ /* 0x000fe200078e0015 */
[----:B---3--:R-:W-:Y:S01]  /*686d0*/  STL [R1+0x1438], R20 ;  /* 0x0014381401007387 */ /* 0x008fe20000100800 */
[----:B------:R-:W3:Y:S02]  /*686e0*/  LDL.LU R21, [R1+0x740] ;  /* 0x0007400001157983 */ /* 0x000ee40000300800 */
[----:B--2---:R-:W-:Y:S01]  /*686f0*/  @!P0 FMUL R22, R22, 16777216 ;  /* 0x4b80000016168820 */ /* 0x004fe20000400000 */
[----:B---3--:R0:W-:Y:S01]  /*68700*/  STL [R1+0x143c], R21 ;  /* 0x00143c1501007387 */ /* 0x0081e20000100800 */
[----:B------:R-:W-:Y:S03]  /*68710*/  STL [R1+0x1428], R23 ;  /* 0x0014281701007387 */ /* 0x000fe60000100800 */
[----:B------:R-:W-:Y:S02]  /*68720*/  @!P0 STL [R1+0x38c], R22 ;  /* 0x00038c1601008387 */ /* 0x000fe40000100800 */
[----:B------:R-:W-:Y:S01]  /*68730*/  STL [R1+0x1440], R9 ;  /* 0x0014400901007387 */ /* 0x000fe20000100800 */
[----:B------:R-:W-:Y:S01]  /*68740*/  STL [R1+0x1444], R26 ;  /* 0x0014441a01007387 */ /* 0x000fe20000100800 */
[----:B------:R-:W-:Y:S02]  /*68750*/  STL [R1+0x1448], R15 ;  /* 0x0014480f01007387 */ /* 0x000fe40000100800 */
[----:B------:R-:W-:Y:S02]  /*68760*/  STL [R1+0x144c], R4 ;  /* 0x00144c0401007387 */ /* 0x000fe40000100800 */
[----:B------:R-:W-:Y:S01]  /*68770*/  STL [R1+0x1450], R2 ;  /* 0x0014500201007387 */ /* 0x000fe20000100800 */
[----:B------:R1:W-:Y:S01]  /*68780*/  STL [R1+0x1454], R18 ;  /* 0x0014541201007387 */ /* 0x0003e20000100800 */
[----:B0-----:R-:W-:-:S02]  /*68790*/  MOV R21, R11 ;  /* 0x0000000b00157202 */ /* 0x001fc40000000f00 */
[----:B-1----:R-:W-:-:S05]  /*687a0*/  MOV R18, R19 ;  /* 0x0000001300127202 */ /* 0x002fca0000000f00 */
[----:B------:R0:W-:Y:S01]  /*687b0*/  STL [R1+0x1458], R18 ;  /* 0x0014581201007387 */ /* 0x0001e20000100800 */
[----:B------:R-:W2:Y:S02]  /*687c0*/  LDL R2, [R1+0x3a8] ;  /* 0x0003a80001027983 */ /* 0x000ea40000100800 */
[----:B------:R-:W3:Y:S02]  /*687d0*/  LDL R4, [R1+0x3ac] ;  /* 0x0003ac0001047983 */ /* 0x000ee40000100800 */
[----:B------:R-:W4:Y:S01]  /*687e0*/  LDL R15, [R1+0x674] ;  /* 0x00067400010f7983 */ /* 0x000f220000100800 */
[----:B------:R-:W2:Y:S04]  /*687f0*/  LDL R26, [R1+0x67c] ;  /* 0x00067c00011a7983 */ /* 0x000ea80000100800 */
[----:B------:R-:W2:Y:S01]  /*68800*/  LDL R9, [R1+0x684] ;  /* 0x0006840001097983 */ /* 0x000ea20000100800 */
[----:B------:R-:W2:Y:S01]  /*68810*/  LDL.LU R11, [R1+0x145c] ;  /* 0x00145c00010b7983 */ /* 0x000ea20000300800 */
[----:B------:R-:W-:Y:S01]  /*68820*/  MOV R22, R17 ;  /* 0x0000001100167202 */ /* 0x000fe20000000f00 */
[----:B------:R-:W-:Y:S01]  /*68830*/  IMAD.MOV.U32 R19, RZ, RZ, R7 ;  /* 0x000000ffff137224 */ /* 0x000fe200078e0007 */
[----:B------:R-:W3:Y:S01]  /*68840*/  LDL R20, [R1+0x718] ;  /* 0x0007180001147983 */ /* 0x000ee20000100800 */
[----:B0-----:R-:W-:Y:S01]  /*68850*/  MOV R18, R16 ;  /* 0x0000001000127202 */ /* 0x001fe20000000f00 */
[----:B------:R-:W-:-:S02]  /*68860*/  MOV R16, R8 ;  /* 0x0000000800107202 */ /* 0x000fc40000000f00 */
[----:B------:R-:W3:Y:S04]  /*68870*/  LDL R17, [R1+0x7bc] ;  /* 0x0007bc0001117983 */ /* 0x000ee80000100800 */
[----:B------:R-:W3:Y:S04]  /*68880*/  LDL R8, [R1+0x74c] ;  /* 0x00074c0001087983 */ /* 0x000ee80000100800 */
[----:B------:R-:W3:Y:S01]  /*68890*/  LDL R7, [R1+0x7c4] ;  /* 0x0007c40001077983 */ /* 0x000ee20000100800 */
[----:B------:R-:W-:-:S03]  /*688a0*/  @!P0 FMUL R18, R18, 16777216 ;  /* 0x4b80000012128820 */ /* 0x000fc60000400000 */
[----:B------:R-:W3:Y:S01]  /*688b0*/  LDL R23, [R1+0x748] ;  /* 0x0007480001177983 */ /* 0x000ee20000100800 */
[----:B--2---:R-:W-:-:S05]  /*688c0*/  @!P0 FMUL R11, R11, 16777216 ;  /* 0x4b8000000b0b8820 */ /* 0x004fca0000400000 */
[----:B------:R0:W-:Y:S04]  /*688d0*/  STL [R1+0x394], R11 ;  /* 0x0003940b01007387 */ /* 0x0001e80000100800 */
[----:B0-----:R-:W2:Y:S01]  /*688e0*/  LDL.LU R11, [R1+0x30] ;  /* 0x00003000010b7983 */ /* 0x001ea20000300800 */
[----:B------:R0:W-:Y:S03]  /*688f0*/  @!P0 STL [R1+0x398], R18 ;  /* 0x0003981201008387 */ /* 0x0001e60000100800 */
[----:B0-----:R-:W2:Y:S01]  /*68900*/  LDL.LU R18, [R1+0x1458] ;  /* 0x0014580001127983 */ /* 0x001ea20000300800 */
[----:B------:R-:W-:Y:S02]  /*68910*/  @!P0 FMUL R2, R2, 16777216 ;  /* 0x4b80000002028820 */ /* 0x000fe40000400000 */
[----:B---3--:R-:W-:-:S02]  /*68920*/  @!P0 FMUL R4, R4, 16777216 ;  /* 0x4b80000004048820 */ /* 0x008fc40000400000 */
[----:B----4-:R-:W-:Y:S02]  /*68930*/  @!P0 FMUL R15, R15, 16777216 ;  /* 0x4b8000000f0f8820 */ /* 0x010fe40000400000 */
[----:B------:R-:W-:Y:S02]  /*68940*/  @!P0 FMUL R26, R26, 16777216 ;  /* 0x4b8000001a1a8820 */ /* 0x000fe40000400000 */
[----:B------:R-:W-:Y:S02]  /*68950*/  @!P0 FMUL R9, R9, 16777216 ;  /* 0x4b80000009098820 */ /* 0x000fe40000400000 */
[----:B------:R-:W-:Y:S02]  /*68960*/  @!P0 FMUL R21, R21, 16777216 ;  /* 0x4b80000015158820 */ /* 0x000fe40000400000 */
[----:B------:R-:W-:Y:S02]  /*68970*/  @!P0 FMUL R20, R20, 16777216 ;  /* 0x4b80000014148820 */ /* 0x000fe40000400000 */
[----:B------:R-:W-:-:S02]  /*68980*/  @!P0 FMUL R22, R22, 16777216 ;  /* 0x4b80000016168820 */ /* 0x000fc40000400000 */
[----:B------:R-:W-:Y:S02]  /*68990*/  @!P0 FMUL R19, R19, 16777216 ;  /* 0x4b80000013138820 */ /* 0x000fe40000400000 */
[----:B------:R-:W-:Y:S02]  /*689a0*/  @!P0 FMUL R16, R16, 16777216 ;  /* 0x4b80000010108820 */ /* 0x000fe40000400000 */
[----:B------:R-:W-:Y:S02]  /*689b0*/  @P1 FMUL R23, R23, 0.25 ;  /* 0x3e80000017171820 */ /* 0x000fe40000400000 */
[----:B--2---:R-:W-:-:S05]  /*689c0*/  @!P0 FMUL R18, R18, 16777216 ;  /* 0x4b80000012128820 */ /* 0x004fca0000400000 */
[----:B------:R0:W-:Y:S04]  /*689d0*/  @!P0 STL [R1+0x3a0], R18 ;  /* 0x0003a01201008387 */ /* 0x0001e80000100800 */
[----:B0-----:R-:W2:Y:S01]  /*689e0*/  LDL.LU R18, [R1+0x1454] ;  /* 0x0014540001127983 */ /* 0x001ea20000300800 */
[----:B------:R0:W-:Y:S03]  /*689f0*/  @!P0 STL [R1+0x3a8], R2 ;  /* 0x0003a80201008387 */ /* 0x0001e60000100800 */
[----:B0-----:R-:W3:Y:S01]  /*68a00*/  LDL.LU R2, [R1+0x1450] ;  /* 0x0014500001027983 */ /* 0x001ee20000300800 */
[----:B------:R0:W-:Y:S03]  /*68a10*/  @!P0 STL [R1+0x3ac], R4 ;  /* 0x0003ac0401008387 */ /* 0x0001e60000100800 */
[----:B0-----:R-:W4:Y:S01]  /*68a20*/  LDL.LU R4, [R1+0x144c] ;  /* 0x00144c0001047983 */ /* 0x001f220000300800 */
        /* <DEDUP_REMOVED lines=16> */
[----:B------:R0:W-:Y:S03]  /*68b30*/  @P1 STL [R1+0x748], R23 ;  /* 0x0007481701001387 */ /* 0x0001e60000100800 */
[----:B0-----:R-:W4:Y:S01]  /*68b40*/  LDL.LU R23, [R1+0x1428] ;  /* 0x0014280001177983 */ /* 0x001f220000300800 */
[----:B------:R-:W-:-:S02]  /*68b50*/  @P1 FMUL R8, R8, 0.25 ;  /* 0x3e80000008081820 */ /* 0x000fc40000400000 */
[----:B------:R-:W-:-:S03]  /*68b60*/  @P1 FMUL R17, R17, 0.25 ;  /* 0x3e80000011111820 */ /* 0x000fc60000400000 */
[----:B------:R-:W-:Y:S01]  /*68b70*/  @P1 STL [R1+0x74c], R8 ;  /* 0x00074c0801001387 */ /* 0x000fe20000100800 */
[----:B------:R-:W-:Y:S02]  /*68b80*/  @P1 FMUL R14, R14, 0.25 ;  /* 0x3e8000000e0e1820 */ /* 0x000fe40000400000 */
[----:B------:R-:W-:Y:S02]  /*68b90*/  @P1 FMUL R7, R7, 0.25 ;  /* 0x3e80000007071820 */ /* 0x000fe40000400000 */
[----:B--2---:R-:W-:Y:S02]  /*68ba0*/  @P1 FMUL R18, R18, 0.25 ;  /* 0x3e80000012121820 */ /* 0x004fe40000400000 */
[----:B---3--:R-:W-:Y:S02]  /*68bb0*/  @P1 FMUL R2, R2, 0.25 ;  /* 0x3e80000002021820 */ /* 0x008fe40000400000 */
[----:B----4-:R-:W-:Y:S02]  /*68bc0*/  @P1 FMUL R4, R4, 0.25 ;  /* 0x3e80000004041820 */ /* 0x010fe40000400000 */
[----:B------:R-:W-:-:S02]  /*68bd0*/  @P1 FMUL R15, R15, 0.25 ;  /* 0x3e8000000f0f1820 */ /* 0x000fc40000400000 */
[----:B------:R-:W-:Y:S02]  /*68be0*/  @P1 FMUL R26, R26, 0.25 ;  /* 0x3e8000001a1a1820 */ /* 0x000fe40000400000 */
[----:B------:R-:W-:Y:S02]  /*68bf0*/  @P1 FMUL R9, R9, 0.25 ;  /* 0x3e80000009091820 */ /* 0x000fe40000400000 */
[----:B------:R-:W-:Y:S02]  /*68c00*/  @P1 FMUL R21, R21, 0.25 ;  /* 0x3e80000015151820 */ /* 0x000fe40000400000 */
[----:B------:R-:W-:Y:S02]  /*68c10*/  @P1 FMUL R20, R20, 0.25 ;  /* 0x3e80000014141820 */ /* 0x000fe40000400000 */
[----:B------:R-:W-:Y:S02]  /*68c20*/  @P1 FMUL R22, R22, 0.25 ;  /* 0x3e80000016161820 */ /* 0x000fe40000400000 */
[----:B------:R-:W-:Y:S01]  /*68c30*/  @P1 FMUL R19, R19, 0.25 ;  /* 0x3e80000013131820 */ /* 0x000fe20000400000 */
[C---:B------:R-:W-:Y:S01]  /*68c40*/  FSETP.GEU.AND P0, PT, |R16|.reuse, 1.175494350822287508e-38, PT ;  /* 0x008000001000780b */ /* 0x040fe20003f0e200 */
[----:B------:R-:W-:-:S02]  /*68c50*/  @P1 FMUL R16, R16, 0.25 ;  /* 0x3e80000010101820 */ /* 0x000fc40000400000 */
[----:B------:R-:W-:-:S05]  /*68c60*/  @P1 FMUL R23, R23, 0.25 ;  /* 0x3e80000017171820 */ /* 0x000fca0000400000 */
[----:B------:R-:W-:Y:S01]  /*68c70*/  @P1 STL [R1+0x75c], R23 ;  /* 0x00075c1701001387 */ /* 0x000fe20000100800 */
[----:B------:R-:W-:Y:S02]  /*68c80*/  @P1 STL [R1+0x770], R9 ;  /* 0x0007700901001387 */ /* 0x000fe40000100800 */
[----:B------:R-:W-:Y:S02]  /*68c90*/  @P1 STL [R1+0x77c], R26 ;  /* 0x00077c1a01001387 */ /* 0x000fe40000100800 */
[----:B------:R-:W-:Y:S01]  /*68ca0*/  @P1 STL [R1+0x788], R15 ;  /* 0x0007880f01001387 */ /* 0x000fe20000100800 */
[----:B------:R-:W-:Y:S01]  /*68cb0*/  @P1 STL [R1+0x798], R4 ;  /* 0x0007980401001387 */ /* 0x000fe20000100800 */
[----:B------:R-:W-:Y:S02]  /*68cc0*/  @P1 STL [R1+0x7a0], R2 ;  /* 0x0007a00201001387 */ /* 0x000fe40000100800 */
[----:B------:R-:W-:Y:S02]  /*68cd0*/  @P1 STL [R1+0x7b0], R18 ;  /* 0x0007b01201001387 */ /* 0x000fe40000100800 */
[----:B------:R-:W-:Y:S02]  /*68ce0*/  @P1 STL [R1+0x7bc], R17 ;  /* 0x0007bc1101001387 */ /* 0x000fe40000100800 */
[----:B------:R-:W-:Y:S01]  /*68cf0*/  @!P0 FMUL R19, R19, 16777216 ;  /* 0x4b80000013138820 */ /* 0x000fe20000400000 */
[----:B------:R-:W-:Y:S01]  /*68d00*/  @P1 STL [R1+0x7d0], R14 ;  /* 0x0007d00e01001387 */ /* 0x000fe20000100800 */
[----:B------:R-:W-:-:S02]  /*68d10*/  @!P0 FMUL R22, R22, 16777216 ;  /* 0x4b80000016168820 */ /* 0x000fc40000400000 */
[----:B------:R-:W-:Y:S02]  /*68d20*/  @P1 STL [R1+0x7c4], R7 ;  /* 0x0007c40701001387 */ /* 0x000fe40000100800 */
[----:B------:R-:W-:Y:S01]  /*68d30*/  @!P0 FMUL R20, R20, 16777216 ;  /* 0x4b80000014148820 */ /* 0x000fe20000400000 */
[----:B------:R-:W-:Y:S01]  /*68d40*/  @P1 STL [R1+0x2c], R16 ;  /* 0x00002c1001001387 */ /* 0x000fe20000100800 */
[----:B------:R-:W-:Y:S02]  /*68d50*/  @!P0 FMUL R21, R21, 16777216 ;  /* 0x4b80000015158820 */ /* 0x000fe40000400000 */
[----:B------:R-:W-:Y:S02]  /*68d60*/  STL [R1+0x13f8], R11 ;  /* 0x0013f80b01007387 */ /* 0x000fe40000100800 */
[----:B------:R-:W-:Y:S01]  /*68d70*/  STL [R1+0x724], R19 ;  /* 0x0007241301007387 */ /* 0x000fe20000100800 */
[----:B------:R-:W-:Y:S01]  /*68d80*/  STL [R1+0x728], R22 ;  /* 0x0007281601007387 */ /* 0x000fe20000100800 */
[----:B------:R0:W-:Y:S02]  /*68d90*/  STL [R1+0x72c], R20 ;  /* 0x00072c1401007387 */ /* 0x0001e40000100800 */
[----:B------:R-:W-:Y:S01]  /*68da0*/  STL [R1+0x740], R21 ;  /* 0x0007401501007387 */ /* 0x000fe20000100800 */
[----:B0-----:R-:W2:Y:S04]  /*68db0*/  LDL.LU R20, [R1+0x7ac] ;  /* 0x0007ac0001147983 */ /* 0x001ea80000300800 */
[----:B--2---:R-:W-:Y:S01]  /*68dc0*/  STL [R1+0x13fc], R20 ;  /* 0x0013fc1401007387 */ /* 0x004fe20000100800 */
[----:B------:R-:W2:Y:S03]  /*68dd0*/  LDL.LU R19, [R1+0x7b4] ;  /* 0x0007b40001137983 */ /* 0x000ea60000300800 */
[----:B--2---:R-:W-:Y:S01]  /*68de0*/  STL [R1+0x1400], R19 ;  /* 0x0014001301007387 */ /* 0x004fe20000100800 */
[----:B------:R-:W2:Y:S03]  /*68df0*/  LDL.LU R22, [R1+0x7c0] ;  /* 0x0007c00001167983 */ /* 0x000ea60000300800 */
[----:B--2---:R0:W-:Y:S04]  /*68e00*/  STL [R1+0x1404], R22 ;  /* 0x0014041601007387 */ /* 0x0041e80000100800 */
[----:B0-----:R-:W2:Y:S01]  /*68e10*/  LDL R22, [R1+0x748] ;  /* 0x0007480001167983 */ /* 0x001ea20000100800 */
[----:B------:R-:W3:Y:S01]  /*68e20*/  LDL.LU R21, [R1+0x7cc] ;  /* 0x0007cc0001157983 */ /* 0x000ee20000300800 */
[----:B------:R-:W-:Y:S01]  /*68e30*/  FSETP.GT.AND P1, PT, |R11|, 8.50705917302346158658e+37, PT ;  /* 0x7e8000000b00780b */ /* 0x000fe20003f24200 */
[----:B------:R-:W-:Y:S01]  /*68e40*/  MOV R11, R8 ;  /* 0x00000008000b7202 */ /* 0x000fe20000000f00 */
[----:B---3--:R0:W-:Y:S01]  /*68e50*/  STL [R1+0x1408], R21 ;  /* 0x0014081501007387 */ /* 0x0081e20000100800 */
[----:B------:R-:W3:Y:S01]  /*68e60*/  LDL.LU R8, [R1+0x7d4] ;  /* 0x0007d40001087983 */ /* 0x000ee20000300800 */
[----:B------:R-:W-:-:S02]  /*68e70*/  MOV R20, R23 ;  /* 0x0000001700147202 */ /* 0x000fc40000000f00 */
[----:B---3--:R1:W-:Y:S01]  /*68e80*/  STL [R1+0x140c], R8 ;  /* 0x00140c0801007387 */ /* 0x0083e20000100800 */
[----:B------:R-:W3:Y:S01]  /*68e90*/  LDL.LU R23, [R1+0x7d8] ;  /* 0x0007d80001177983 */ /* 0x000ee20000300800 */
[----:B------:R-:W-:Y:S01]  /*68ea0*/  MOV R19, R9 ;  /* 0x0000000900137202 */ /* 0x000fe20000000f00 */
[----:B--2---:R-:W-:Y:S01]  /*68eb0*/  @!P0 FMUL R22, R22, 16777216 ;  /* 0x4b80000016168820 */ /* 0x004fe20000400000 */
[----:B---3--:R2:W-:Y:S01]  /*68ec0*/  STL [R1+0x1410], R23 ;  /* 0x0014101701007387 */ /* 0x0085e20000100800 */
[----:B------:R-:W3:Y:S01]  /*68ed0*/  LDL.LU R9, [R1+0x7dc] ;  /* 0x0007dc0001097983 */ /* 0x000ee20000300800 */
[----:B0-----:R-:W-:Y:S02]  /*68ee0*/  MOV R21, R18 ;  /* 0x0000001200157202 */ /* 0x001fe40000000f00 */
[----:B-1----:R-:W-:Y:S01]  /*68ef0*/  MOV R8, R2 ;  /* 0x0000000200087202 */ /* 0x002fe20000000f00 */
[----:B--2---:R-:W-:Y:S01]  /*68f00*/  IMAD.MOV.U32 R23, RZ, RZ, R4 ;  /* 0x000000ffff177224 */ /* 0x004fe200078e0004 */
[----:B---3--:R-:W-:Y:S01]  /*68f10*/  STL [R1+0x1414], R9 ;  /* 0x0014140901007387 */ /* 0x008fe20000100800 */
[----:B------:R-:W-:Y:S02]  /*68f20*/  STL [R1+0x1418], R3 ;  /* 0x0014180301007387 */ /* 0x000fe40000100800 */
[----:B------:R-:W-:Y:S02]  /*68f30*/  @!P0 STL [R1+0x748], R22 ;  /* 0x0007481601008387 */ /* 0x000fe40000100800 */
[----:B------:R0:W-:Y:S02]  /*68f40*/  STL [R1+0x141c], R10 ;  /* 0x00141c0a01007387 */ /* 0x0001e40000100800 */
[----:B0-----:R-:W-:-:S05]  /*68f50*/  IMAD.MOV.U32 R10, RZ, RZ, R19 ;  /* 0x000000ffff0a7224 */ /* 0x001fca00078e0013 */
[----:B------:R0:W-:Y:S01]  /*68f60*/  STL [R1+0x1420], R10 ;  /* 0x0014200a01007387 */ /* 0x0001e20000100800 */
[----:B------:R-:W-:Y:S02]  /*68f70*/  MOV R3, R26 ;  /* 0x0000001a00037202 */ /* 0x000fe40000000f00 */
[----:B------:R-:W-:Y:S02]  /*68f80*/  MOV R9, R15 ;  /* 0x0000000f00097202 */ /* 0x000fe40000000f00 */
[----:B0-----:R-:W-:-:S05]  /*68f90*/  MOV R10, R20 ;  /* 0x00000014000a7202 */ /* 0x001fca0000000f00 */
[----:B------:R0:W-:Y:S01]  /*68fa0*/  STL [R1+0x1424], R10 ;  /* 0x0014240a01007387 */ /* 0x0001e20000100800 */
[----:B------:R-:W2:Y:S02]  /*68fb0*/  LDL.LU R26, [R1+0x768] ;  /* 0x00076800011a7983 */ /* 0x000ea40000300800 */
[----:B------:R-:W3:Y:S02]  /*68fc0*/  LDL.LU R15, [R1+0x774] ;  /* 0x00077400010f7983 */ /* 0x000ee40000300800 */
[----:B------:R-:W4:Y:S01]  /*68fd0*/  LDL.LU R4, [R1+0x780] ;  /* 0x0007800001047983 */ /* 0x000f220000300800 */
[----:B------:R-:W2:Y:S01]  /*68fe0*/  LDL.LU R18, [R1+0x78c] ;  /* 0x00078c0001127983 */ /* 0x000ea20000300800 */
[----:B------:R-:W-:Y:S01]  /*68ff0*/  MOV R22, R17 ;  /* 0x0000001100167202 */ /* 0x000fe20000000f00 */
[----:B------:R-:W2:Y:S01]  /*69000*/  LDL.LU R2, [R1+0x794] ;  /* 0x0007940001027983 */ /* 0x000ea20000300800 */
[----:B------:R-:W-:Y:S01]  /*69010*/  MOV R19, R7 ;  /* 0x0000000700137202 */ /* 0x000fe20000000f00 */
[----:B------:R-:W2:Y:S01]  /*69020*/  LDL.LU R17, [R1+0x79c] ;  /* 0x00079c0001117983 */ /* 0x000ea20000300800 */
[----:B------:R-:W2:Y:S01]  /*69030*/  LDL.LU R7, [R1+0x7a4] ;  /* 0x0007a40001077983 */ /* 0x000ea20000300800 */
[----:B0-----:R-:W-:Y:S01]  /*69040*/  MOV R10, R11 ;  /* 0x0000000b000a7202 */ /* 0x001fe20000000f00 */
[----:B------:R-:W-:-:S02]  /*69050*/  MOV R11, R14 ;  /* 0x0000000e000b7202 */ /* 0x000fc40000000f00 */
[----:B------:R-:W-:Y:S01]  /*69060*/  IMAD.MOV.U32 R20, RZ, RZ, R16 ;  /* 0x000000ffff147224 */ /* 0x000fe200078e0010 */
[----:B------:R-:W2:Y:S01]  /*69070*/  LDL.LU R14, [R1+0x7e0] ;  /* 0x0007e000010e7983 */ /* 0x000ea20000300800 */
[----:B------:R-:W2:Y:S02]  /*69080*/  LDL.LU R16, [R1+0x34] ;  /* 0x0000340001107983 */ /* 0x000ea40000300800 */
[----:B------:R-:W-:-:S05]  /*69090*/  @!P0 FMUL R10, R10, 16777216 ;  /* 0x4b8000000a0a8820 */ /* 0x000fca0000400000 */
[----:B------:R0:W-:Y:S04]  /*690a0*/  @!P0 STL [R1+0x74c], R10 ;  /* 0x00074c0a01008387 */ /* 0x0001e80000100800 */
[----:B0-----:R-:W2:Y:S02]  /*690b0*/  LDL.LU R10, [R1+0x1424] ;  /* 0x00142400010a7983 */ /* 0x001ea40000300800 */
[----:B--2---:R-:W-:-:S05]  /*690c0*/  @!P0 FMUL R10, R10, 16777216 ;  /* 0x4b8000000a0a8820 */ /* 0x004fca0000400000 */
[----:B------:R0:W-:Y:S04]  /*690d0*/  @!P0 STL [R1+0x75c], R10 ;  /* 0x00075c0a01008387 */ /* 0x0001e80000100800 */
[----:B0-----:R-:W2:Y:S01]  /*690e0*/  LDL.LU R10, [R1+0x1420] ;  /* 0x00142000010a7983 */ /* 0x001ea20000300800 */
[----:B------:R-:W-:Y:S02]  /*690f0*/  @!P0 FMUL R3, R3, 16777216 ;  /* 0x4b80000003038820 */ /* 0x000fe40000400000 */
[----:B------:R-:W-:Y:S02]  /*69100*/  @!P0 FMUL R9, R9, 16777216 ;  /* 0x4b80000009098820 */ /* 0x000fe40000400000 */
[----:B------:R-:W-:Y:S02]  /*69110*/  @!P0 FMUL R23, R23, 16777216 ;  /* 0x4b80000017178820 */ /* 0x000fe40000400000 */
[----:B------:R-:W-:-:S02]  /*69120*/  @!P0 FMUL R8, R8, 16777216 ;  /* 0x4b80000008088820 */ /* 0x000fc40000400000 */
[----:B------:R-:W-:Y:S02]  /*69130*/  @!P0 FMUL R21, R21, 16777216 ;  /* 0x4b80000015158820 */ /* 0x000fe40000400000 */
[----:B------:R-:W-:Y:S02]  /*69140*/  @!P0 FMUL R22, R22, 16777216 ;  /* 0x4b80000016168820 */ /* 0x000fe40000400000 */
[----:B------:R-:W-:Y:S02]  /*69150*/  @!P0 FMUL R19, R19, 16777216 ;  /* 0x4b80000013138820 */ /* 0x000fe40000400000 */
[----:B------:R-:W-:Y:S02]  /*69160*/  @!P0 FMUL R20, R20, 16777216 ;  /* 0x4b80000014148820 */ /* 0x000fe40000400000 */
[----:B------:R-:W-:Y:S02]  /*69170*/  @!P0 FMUL R11, R11, 16777216 ;  /* 0x4b8000000b0b8820 */ /* 0x000fe40000400000 */
[----:B--2---:R-:W-:-:S05]  /*69180*/  @!P0 FMUL R10, R10, 16777216 ;  /* 0x4b8000000a0a8820 */ /* 0x004fca0000400000 */
[----:B------:R0:W-:Y:S04]  /*69190*/  @!P0 STL [R1+0x770], R10 ;  /* 0x0007700a01008387 */ /* 0x0001e80000100800 */
[----:B0-----:R-:W2:Y:S01]  /*691a0*/  LDL.LU R10, [R1+0x141c] ;  /* 0x00141c00010a7983 */ /* 0x001ea20000300800 */
[----:B------:R0:W-:Y:S03]  /*691b0*/  @!P0 STL [R1+0x77c], R3 ;  /* 0x00077c0301008387 */ /* 0x0001e60000100800 */
        /* <DEDUP_REMOVED lines=17> */
[----:B------:R0:W-:Y:S03]  /*692d0*/  STL [R1+0x13f4], R12 ;  /* 0x0013f40c01007387 */ /* 0x0001e60000100800 */
[----:B0-----:R-:W2:Y:S01]  /*692e0*/  LDL.LU R12, [R1+0x750] ;  /* 0x00075000010c7983 */ /* 0x001ea20000300800 */
[----:B------:R-:W-:-:S02]  /*692f0*/  @P1 FMUL R26, R26, 0.25 ;  /* 0x3e8000001a1a1820 */ /* 0x000fc40000400000 */
[----:B---3--:R-:W-:Y:S02]  /*69300*/  @P1 FMUL R15, R15, 0.25 ;  /* 0x3e8000000f0f1820 */ /* 0x008fe40000400000 */
[----:B------:R-:W-:Y:S02]  /*69310*/  @P1 FMUL R18, R18, 0.25 ;  /* 0x3e80000012121820 */ /* 0x000fe40000400000 */
[----:B----4-:R-:W-:Y:S02]  /*69320*/  @P1 FMUL R4, R4, 0.25 ;  /* 0x3e80000004041820 */ /* 0x010fe40000400000 */
[----:B------:R-:W-:Y:S02]  /*69330*/  @P1 FMUL R2, R2, 0.25 ;  /* 0x3e80000002021820 */ /* 0x000fe40000400000 */
[----:B------:R-:W-:Y:S02]  /*69340*/  @P1 FMUL R17, R17, 0.25 ;  /* 0x3e80000011111820 */ /* 0x000fe40000400000 */
[----:B------:R-:W-:-:S02]  /*69350*/  @P1 FMUL R7, R7, 0.25 ;  /* 0x3e80000007071820 */ /* 0x000fc40000400000 */
[----:B------:R-:W-:Y:S02]  /*69360*/  @P1 FMUL R14, R14, 0.25 ;  /* 0x3e8000000e0e1820 */ /* 0x000fe40000400000 */
[----:B--2---:R-:W-:Y:S02]  /*69370*/  @P1 FMUL R9, R9, 0.25 ;  /* 0x3e80000009091820 */ /* 0x004fe40000400000 */
[----:B------:R-:W-:Y:S02]  /*69380*/  @P1 FMUL R23, R23, 0.25 ;  /* 0x3e80000017171820 */ /* 0x000fe40000400000 */
[----:B------:R-:W-:Y:S02]  /*69390*/  @P1 FMUL R8, R8, 0.25 ;  /* 0x3e80000008081820 */ /* 0x000fe40000400000 */
[----:B------:R-:W-:Y:S02]  /*693a0*/  @P1 FMUL R21, R21, 0.25 ;  /* 0x3e80000015151820 */ /* 0x000fe40000400000 */
[----:B------:R-:W-:Y:S01]  /*693b0*/  @P1 FMUL R22, R22, 0.25 ;  /* 0x3e80000016161820 */ /* 0x000fe20000400000 */
[----:B------:R-:W-:Y:S01]  /*693c0*/  FSETP.GEU.AND P0, PT, |R11|, 1.175494350822287508e-38, PT ;  /* 0x008000000b00780b */ /* 0x000fe20003f0e200 */
[----:B------:R-:W-:-:S12]  /*693d0*/  @P1 FMUL R12, R12, 0.25 ;  /* 0x3e8000000c0c1820 */ /* 0x000fd80000400000 */
[----:B------:R-:W-:Y:S02]  /*693e0*/  @!P0 FMUL R26, R26, 16777216 ;  /* 0x4b8000001a1a8820 */ /* 0x000fe40000400000 */
[----:B------:R-:W-:Y:S02]  /*693f0*/  @!P0 FMUL R12, R12, 16777216 ;  /* 0x4b8000000c0c8820 */ /* 0x000fe40000400000 */
[----:B------:R-:W-:Y:S02]  /*69400*/  @!P0 FMUL R15, R15, 16777216 ;  /* 0x4b8000000f0f8820 */ /* 0x000fe40000400000 */
[----:B------:R-:W-:Y:S02]  /*69410*/  @!P0 FMUL R18, R18, 16777216 ;  /* 0x4b80000012128820 */ /* 0x000fe40000400000 */
[----:B------:R-:W-:Y:S01]  /*69420*/  @!P0 FMUL R4, R4, 16777216 ;  /* 0x4b80000004048820 */ /* 0x000fe20000400000 */
[----:B------:R0:W-:Y:S01]  /*69430*/  STL [R1+0x750], R12 ;  /* 0x0007500c01007387 */ /* 0x0001e20000100800 */
[----:B------:R-:W-:-:S02]  /*69440*/  @!P0 FMUL R2, R2, 16777216 ;  /* 0x4b80000002028820 */ /* 0x000fc40000400000 */
[----:B------:R-:W-:Y:S02]  /*69450*/  @P1 FMUL R20, R20, 0.25 ;  /* 0x3e80000014141820 */ /* 0x000fe40000400000 */
[----:B------:R-:W-:Y:S02]  /*69460*/  @!P0 FMUL R17, R17, 16777216 ;  /* 0x4b80000011118820 */ /* 0x000fe40000400000 */
[----:B------:R-:W-:Y:S02]  /*69470*/  @!P0 FMUL R7, R7, 16777216 ;  /* 0x4b80000007078820 */ /* 0x000fe40000400000 */
[----:B------:R-:W-:Y:S01]  /*69480*/  @P1 FMUL R19, R19, 0.25 ;  /* 0x3e80000013131820 */ /* 0x000fe20000400000 */
[----:B0-----:R-:W2:Y:S01]  /*69490*/  LDL.LU R12, [R1+0x13f4] ;  /* 0x0013f400010c7983 */ /* 0x001ea20000300800 */
[----:B------:R-:W-:Y:S02]  /*694a0*/  STL [R1+0x768], R26 ;  /* 0x0007681a01007387 */ /* 0x000fe40000100800 */
[----:B------:R-:W-:Y:S02]  /*694b0*/  STL [R1+0x774], R15 ;  /* 0x0007740f01007387 */ /* 0x000fe40000100800 */
[----:B------:R0:W-:Y:S01]  /*694c0*/  STL [R1+0x78c], R18 ;  /* 0x00078c1201007387 */ /* 0x0001e20000100800 */
[----:B------:R-:W-:Y:S01]  /*694d0*/  STL [R1+0x780], R4 ;  /* 0x0007800401007387 */ /* 0x000fe20000100800 */
[----:B------:R-:W-:-:S02]  /*694e0*/  @!P0 FMUL R20, R20, 16777216 ;  /* 0x4b80000014148820 */ /* 0x000fc40000400000 */
[----:B------:R-:W-:Y:S02]  /*694f0*/  @!P0 FMUL R19, R19, 16777216 ;  /* 0x4b80000013138820 */ /* 0x000fe40000400000 */
[----:B------:R-:W-:Y:S02]  /*69500*/  @!P0 FMUL R22, R22, 16777216 ;  /* 0x4b80000016168820 */ /* 0x000fe40000400000 */
[----:B------:R-:W-:Y:S01]  /*69510*/  @!P0 FMUL R21, R21, 16777216 ;  /* 0x4b80000015158820 */ /* 0x000fe20000400000 */
[----:B0-----:R-:W3:Y:S01]  /*69520*/  LDL.LU R18, [R1+0x38] ;  /* 0x0000380001127983 */ /* 0x001ee20000300800 */
[----:B------:R-:W-:Y:S02]  /*69530*/  STL [R1+0x794], R2 ;  /* 0x0007940201007387 */ /* 0x000fe40000100800 */
[----:B------:R0:W-:Y:S02]  /*69540*/  STL [R1+0x79c], R17 ;  /* 0x00079c1101007387 */ /* 0x0001e40000100800 */
[----:B------:R1:W-:Y:S02]  /*69550*/  STL [R1+0x7a4], R7 ;  /* 0x0007a40701007387 */ /* 0x0003e40000100800 */
[----:B------:R-:W-:-:S02]  /*69560*/  @!P0 FMUL R8, R8, 16777216 ;  /* 0x4b80000008088820 */ /* 0x000fc40000400000 */
[----:B------:R-:W-:Y:S02]  /*69570*/  @P1 FMUL R11, R11, 0.25 ;  /* 0x3e8000000b0b1820 */ /* 0x000fe40000400000 */
[----:B------:R-:W-:Y:S02]  /*69580*/  @!P0 FMUL R23, R23, 16777216 ;  /* 0x4b80000017178820 */ /* 0x000fe40000400000 */
[----:B------:R-:W-:Y:S01]  /*69590*/  @!P0 FMUL R14, R14, 16777216 ;  /* 0x4b8000000e0e8820 */ /* 0x000fe20000400000 */
[----:B0-----:R-:W4:Y:S01]  /*695a0*/  LDL.LU R17, [R1+0x858] ;  /* 0x0008580001117983 */ /* 0x001f220000300800 */
[----:B-1----:R-:W2:Y:S02]  /*695b0*/  LDL.LU R7, [R1+0x860] ;  /* 0x0008600001077983 */ /* 0x002ea40000300800 */
[----:B------:R0:W-:Y:S02]  /*695c0*/  STL [R1+0x7ac], R20 ;  /* 0x0007ac1401007387 */ /* 0x0001e40000100800 */
[----:B------:R-:W-:-:S02]  /*695d0*/  @!P0 FMUL R9, R9, 16777216 ;  /* 0x4b80000009098820 */ /* 0x000fc40000400000 */
[----:B------:R-:W-:Y:S01]  /*695e0*/  @!P0 FMUL R11, R11, 16777216 ;  /* 0x4b8000000b0b8820 */ /* 0x000fe20000400000 */
[----:B0-----:R-:W2:Y:S01]  /*695f0*/  LDL.LU R20, [R1+0x868] ;  /* 0x0008680001147983 */ /* 0x001ea20000300800 */
[----:B------:R-:W-:Y:S02]  /*69600*/  STL [R1+0x7b4], R19 ;  /* 0x0007b41301007387 */ /* 0x000fe40000100800 */
[----:B------:R-:W-:Y:S02]  /*69610*/  STL [R1+0x7c0], R22 ;  /* 0x0007c01601007387 */ /* 0x000fe40000100800 */
[----:B------:R-:W-:Y:S01]  /*69620*/  STL [R1+0x7cc], R21 ;  /* 0x0007cc1501007387 */ /* 0x000fe20000100800 */
[----:B------:R-:W-:Y:S01]  /*69630*/  STL [R1+0x7d4], R8 ;  /* 0x0007d40801007387 */ /* 0x000fe20000100800 */
[----:B------:R-:W-:Y:S02]  /*69640*/  STL [R1+0x7d8], R23 ;  /* 0x0007d81701007387 */ /* 0x000fe40000100800 */
[----:B------:R0:W-:Y:S02]  /*69650*/  STL [R1+0x7e0], R14 ;  /* 0x0007e00e01007387 */ /* 0x0001e40000100800 */
[----:B------:R-:W-:Y:S01]  /*69660*/  STL [R1+0x7dc], R9 ;  /* 0x0007dc0901007387 */ /* 0x000fe20000100800 */
[----:B0-----:R-:W2:Y:S01]  /*69670*/  LDL.LU R14, [R1+0x800] ;  /* 0x00080000010e7983 */ /* 0x001ea20000300800 */
[----:B------:R-:W-:Y:S02]  /*69680*/  STL [R1+0x30], R11 ;  /* 0x0000300b01007387 */ /* 0x000fe40000100800 */
[----:B------:R0:W-:Y:S01]  /*69690*/  STL [R1+0x13dc], R24 ;  /* 0x0013dc1801007387 */ /* 0x0001e20000100800 */
[----:B------:R-:W-:Y:S01]  /*696a0*/  MOV R21, R27 ;  /* 0x0000001b00157202 */ /* 0x000fe20000000f00 */
[----:B0-----:R-:W2:Y:S01]  /*696b0*/  LDL.LU R24, [R1+0x83c] ;  /* 0x00083c0001187983 */ /* 0x001ea20000300800 */
[----:B------:R0:W-:Y:S01]  /*696c0*/  STL [R1+0x13e0], R28 ;  /* 0x0013e01c01007387 */ /* 0x0001e20000100800 */
[----:B------:R-:W-:Y:S01]  /*696d0*/  MOV R8, R13 ;  /* 0x0000000d00087202 */ /* 0x000fe20000000f00 */
[----:B------:R-:W-:Y:S01]  /*696e0*/  IMAD.MOV.U32 R13, RZ, RZ, R29 ;  /* 0x000000ffff0d7224 */ /* 0x000fe200078e001d */
[----:B0-----:R-:W2:Y:S01]  /*696f0*/  LDL.LU R28, [R1+0x830] ;  /* 0x00083000011c7983 */ /* 0x001ea20000300800 */
[----:B------:R-:W2:Y:S02]  /*69700*/  LDL.LU R4, [R1+0x7e4] ;  /* 0x0007e40001047983 */ /* 0x000ea40000300800 */
[----:B------:R-:W2:Y:S02]  /*69710*/  LDL.LU R2, [R1+0x7ec] ;  /* 0x0007ec0001027983 */ /* 0x000ea40000300800 */
[----:B------:R-:W2:Y:S01]  /*69720*/  LDL.LU R19, [R1+0x7f4] ;  /* 0x0007f40001137983 */ /* 0x000ea20000300800 */
[----:B------:R-:W2:Y:S01]  /*69730*/  LDL.LU R22, [R1+0x7f8] ;  /* 0x0007f80001167983 */ /* 0x000ea20000300800 */
[----:B------:R0:W-:Y:S03]  /*69740*/  STL [R1+0x13e8], R21 ;  /* 0x0013e81501007387 */ /* 0x0001e60000100800 */
[----:B0-----:R-:W2:Y:S01]  /*69750*/  LDL.LU R21, [R1+0x820] ;  /* 0x0008200001157983 */ /* 0x001ea20000300800 */
[----:B------:R0:W-:Y:S03]  /*69760*/  STL [R1+0x13e4], R0 ;  /* 0x0013e40001007387 */ /* 0x0001e60000100800 */
[----:B0-----:R-:W2:Y:S01]  /*69770*/  LDL.LU R0, [R1+0x828] ;  /* 0x0008280001007983 */ /* 0x001ea20000300800 */
[----:B------:R-:W2:Y:S01]  /*69780*/  LDL.LU R29, [R1+0x814] ;  /* 0x00081400011d7983 */ /* 0x000ea20000300800 */
[----:B------:R-:W-:Y:S01]  /*69790*/  MOV R23, R25 ;  /* 0x0000001900177202 */ /* 0x000fe20000000f00 */
[----:B------:R-:W-:Y:S01]  /*697a0*/  MOV R25, R3 ;  /* 0x0000000300197202 */ /* 0x000fe20000000f00 */
[----:B--2---:R0:W-:Y:S04]  /*697b0*/  STL [R1+0x13d4], R29 ;  /* 0x0013d41d01007387 */ /* 0x0041e80000100800 */
[----:B0-----:R-:W2:Y:S01]  /*697c0*/  LDL.LU R29, [R1+0x850] ;  /* 0x00085000011d7983 */ /* 0x001ea20000300800 */
[----:B------:R-:W2:Y:S03]  /*697d0*/  LDL.LU R3, [R1+0x81c] ;  /* 0x00081c0001037983 */ /* 0x000ea60000300800 */
[----:B--2---:R0:W-:Y:S04]  /*697e0*/  STL [R1+0x13d8], R3 ;  /* 0x0013d80301007387 */ /* 0x0041e80000100800 */
[----:B0-----:R-:W2:Y:S01]  /*697f0*/  LDL.LU R3, [R1+0x844] ;  /* 0x0008440001037983 */ /* 0x001ea20000300800 */
[----:B------:R-:W2:Y:S03]  /*69800*/  LDL.LU R9, [R1+0x824] ;  /* 0x0008240001097983 */ /* 0x000ea60000300800 */
[----:B--2---:R0:W-:Y:S04]  /*69810*/  STL [R1+0x13ec], R9 ;  /* 0x0013ec0901007387 */ /* 0x0041e80000100800 */
[----:B0-----:R-:W2:Y:S01]  /*69820*/  LDL.LU R9, [R1+0x818] ;  /* 0x0008180001097983 */ /* 0x001ea20000300800 */
[----:B------:R-:W2:Y:S01]  /*69830*/  LDL.LU R11, [R1+0x82c] ;  /* 0x00082c00010b7983 */ /* 0x000ea20000300800 */
[----:B------:R-:W-:-:S02]  /*69840*/  FSETP.GT.AND P1, PT, |R16|, 8.50705917302346158658e+37, PT ;  /* 0x7e8000001000780b */ /* 0x000fc40003f24200 */
[----:B------:R-:W-:Y:S01]  /*69850*/  FSETP.GEU.AND P0, PT, |R16|, 1.175494350822287508e-38, PT ;  /* 0x008000001000780b */ /* 0x000fe20003f0e200 */
[----:B--2---:R0:W-:Y:S04]  /*69860*/  STL [R1+0x13f0], R11 ;  /* 0x0013f00b01007387 */ /* 0x0041e80000100800 */
[----:B0-----:R-:W2:Y:S06]  /*69870*/  LDL.LU R11, [R1+0x810] ;  /* 0x00081000010b7983 */ /* 0x001eac0000300800 */
[----:B------:R-:W-:-:S02]  /*69880*/  @P1 FMUL R4, R4, 0.25 ;  /* 0x3e80000004041820 */ /* 0x000fc40000400000 */
[----:B------:R-:W-:Y:S02]  /*69890*/  @P1 FMUL R2, R2, 0.25 ;  /* 0x3e80000002021820 */ /* 0x000fe40000400000 */
[----:B------:R-:W-:Y:S02]  /*698a0*/  @P1 FMUL R19, R19, 0.25 ;  /* 0x3e80000013131820 */ /* 0x000fe40000400000 */
[----:B------:R-:W-:Y:S02]  /*698b0*/  @P1 FMUL R22, R22, 0.25 ;  /* 0x3e80000016161820 */ /* 0x000fe40000400000 */
[----:B------:R-:W-:Y:S02]  /*698c0*/  @!P0 FMUL R4, R4, 16777216 ;  /* 0x4b80000004048820 */ /* 0x000fe40000400000 */
[----:B------:R-:W-:Y:S02]  /*698d0*/  @!P0 FMUL R2, R2, 16777216 ;  /* 0x4b80000002028820 */ /* 0x000fe40000400000 */
[----:B------:R-:W-:-:S02]  /*698e0*/  @!P0 FMUL R19, R19, 16777216 ;  /* 0x4b80000013138820 */ /* 0x000fc40000400000 */
[----:B------:R-:W-:Y:S01]  /*698f0*/  @!P0 FMUL R22, R22, 16777216 ;  /* 0x4b80000016168820 */ /* 0x000fe20000400000 */
[----:B------:R-:W3:Y:S01]  /*69900*/  LDL.LU R27, [R1+0x834] ;  /* 0x00083400011b7983 */ /* 0x000ee20000300800 */
[----:B------:R0:W-:Y:S02]  /*69910*/  STL [R1+0x7e4], R4 ;  /* 0x0007e40401007387 */ /* 0x0001e40000100800 */
[----:B------:R-:W-:Y:S02]  /*69920*/  @P1 FMUL R14, R14, 0.25 ;  /* 0x3e8000000e0e1820 */ /* 0x000fe40000400000 */
[----:B------:R1:W-:Y:S01]  /*69930*/  STL [R1+0x7ec], R2 ;  /* 0x0007ec0201007387 */ /* 0x0003e20000100800 */
[----:B------:R4:W-:Y:S01]  /*69940*/  STL [R1+0x7f4], R19 ;  /* 0x0007f41301007387 */ /* 0x0009e20000100800 */
[----:B------:R4:W-:Y:S02]  /*69950*/  STL [R1+0x7f8], R22 ;  /* 0x0007f81601007387 */ /* 0x0009e40000100800 */
[----:B------:R-:W3:Y:S02]  /*69960*/  LDL.LU R26, [R1+0x85c] ;  /* 0x00085c00011a7983 */ /* 0x000ee40000300800 */
[----:B------:R-:W-:Y:S01]  /*69970*/  @P1 FMUL R9, R9, 0.25 ;  /* 0x3e80000009091820 */ /* 0x000fe20000400000 */
[----:B------:R-:W3:Y:S01]  /*69980*/  LDL.LU R15, [R1+0x864] ;  /* 0x00086400010f7983 */ /* 0x000ee20000300800 */
[----:B------:R-:W-:-:S02]  /*69990*/  @!P0 FMUL R14, R14, 16777216 ;  /* 0x4b8000000e0e8820 */ /* 0x000fc40000400000 */
[----:B0-----:R-:W3:Y:S02]  /*699a0*/  LDL.LU R4, [R1+0x86c] ;  /* 0x00086c0001047983 */ /* 0x001ee40000300800 */
[----:B------:R-:W-:Y:S01]  /*699b0*/  @P1 FMUL R21, R21, 0.25 ;  /* 0x3e80000015151820 */ /* 0x000fe20000400000 */
[----:B-1----:R-:W3:Y:S01]  /*699c0*/  LDL.LU R2, [R1+0x870] ;  /* 0x0008700001027983 */ /* 0x002ee20000300800 */
[----:B----4-:R-:W4:Y:S02]  /*699d0*/  LDL.LU R19, [R1+0x874] ;  /* 0x0008740001137983 */ /* 0x010f240000300800 */
[----:B------:R-:W3:Y:S02]  /*699e0*/  LDL.LU R22, [R1+0x878] ;  /* 0x0008780001167983 */ /* 0x000ee40000300800 */
[----:B------:R-:W-:Y:S01]  /*699f0*/  @!P0 FMUL R9, R9, 16777216 ;  /* 0x4b80000009098820 */ /* 0x000fe20000400000 */
[----:B------:R0:W-:Y:S01]  /*69a00*/  STL [R1+0x800], R14 ;  /* 0x0008000e01007387 */ /* 0x0001e20000100800 */
[----:B------:R-:W-:-:S02]  /*69a10*/  @!P0 FMUL R21, R21, 16777216 ;  /* 0x4b80000015158820 */ /* 0x000fc40000400000 */
[----:B------:R-:W-:Y:S01]  /*69a20*/  @P1 FMUL R0, R0, 0.25 ;  /* 0x3e80000000001820 */ /* 0x000fe20000400000 */
[----:B0-----:R-:W3:Y:S01]  /*69a30*/  LDL.LU R14, [R1+0x3c] ;  /* 0x00003c00010e7983 */ /* 0x001ee20000300800 */
[----:B------:R-:W-:Y:S02]  /*69a40*/  @P1 FMUL R28, R28, 0.25 ;  /* 0x3e8000001c1c1820 */ /* 0x000fe40000400000 */
[----:B------:R-:W-:Y:S02]  /*69a50*/  @P1 FMUL R24, R24, 0.25 ;  /* 0x3e80000018181820 */ /* 0x000fe40000400000 */
[----:B------:R-:W-:Y:S02]  /*69a60*/  @!P0 FMUL R0, R0, 16777216 ;  /* 0x4b80000000008820 */ /* 0x000fe40000400000 */
[----:B------:R-:W-:Y:S02]  /*69a70*/  @P1 FMUL R3, R3, 0.25 ;  /* 0x3e80000003031820 */ /* 0x000fe40000400000 */
[----:B------:R-:W-:-:S02]  /*69a80*/  @!P0 FMUL R28, R28, 16777216 ;  /* 0x4b8000001c1c8820 */ /* 0x000fc40000400000 */
[----:B------:R-:W-:Y:S02]  /*69a90*/  @P1 FMUL R29, R29, 0.25 ;  /* 0x3e8000001d1d1820 */ /* 0x000fe40000400000 */
[----:B------:R-:W-:Y:S02]  /*69aa0*/  @!P0 FMUL R24, R24, 16777216 ;  /* 0x4b80000018188820 */ /* 0x000fe40000400000 */
[----:B------:R-:W-:Y:S02]  /*69ab0*/  @!P0 FMUL R3, R3, 16777216 ;  /* 0x4b80000003038820 */ /* 0x000fe40000400000 */
[----:B------:R-:W-:Y:S02]  /*69ac0*/  @!P0 FMUL R29, R29, 16777216 ;  /* 0x4b8000001d1d8820 */ /* 0x000fe40000400000 */
[----:B--2---:R-:W-:-:S04]  /*69ad0*/  @P1 FMUL R11, R11, 0.25 ;  /* 0x3e8000000b0b1820 */ /* 0x004fc80000400000 */
[----:B------:R-:W-:-:S05]  /*69ae0*/  @!P0 FMUL R11, R11, 16777216 ;  /* 0x4b8000000b0b8820 */ /* 0x000fca0000400000 */
[----:B------:R0:W-:Y:S04]  /*69af0*/  STL [R1+0x810], R11 ;  /* 0x0008100b01007387 */ /* 0x0001e80000100800 */
[----:B0-----:R-:W2:Y:S01]  /*69b00*/  LDL.LU R11, [R1+0x13f0] ;  /* 0x0013f000010b7983 */ /* 0x001ea20000300800 */
[----:B------:R0:W-:Y:S03]  /*69b10*/  STL [R1+0x818], R9 ;  /* 0x0008180901007387 */ /* 0x0001e60000100800 */
[----:B0-----:R-:W2:Y:S01]  /*69b20*/  LDL.LU R9, [R1+0x13ec] ;  /* 0x0013ec0001097983 */ /* 0x001ea20000300800 */
[----:B------:R0:W-:Y:S03]  /*69b30*/  STL [R1+0x820], R21 ;  /* 0x0008201501007387 */ /* 0x0001e60000100800 */
[----:B0-----:R-:W2:Y:S01]  /*69b40*/  LDL.LU R21, [R1+0x13e8] ;  /* 0x0013e80001157983 */ /* 0x001ea20000300800 */
[----:B------:R0:W-:Y:S03]  /*69b50*/  STL [R1+0x828], R0 ;  /* 0x0008280001007387 */ /* 0x0001e60000100800 */
[----:B0-----:R-:W4:Y:S01]  /*69b60*/  LDL.LU R0, [R1+0x13e4] ;  /* 0x0013e40001007983 */ /* 0x001f220000300800 */
        /* <DEDUP_REMOVED lines=8> */
[----:B------:R-:W-:-:S02]  /*69bf0*/  @P1 FMUL R17, R17, 0.25 ;  /* 0x3e80000011111820 */ /* 0x000fc40000400000 */
[----:B------:R-:W-:Y:S02]  /*69c00*/  @P1 FMUL R7, R7, 0.25 ;  /* 0x3e80000007071820 */ /* 0x000fe40000400000 */
[----:B------:R-:W-:Y:S02]  /*69c10*/  @P1 FMUL R16, R16, 0.25 ;  /* 0x3e80000010101820 */ /* 0x000fe40000400000 */
[----:B------:R-:W-:Y:S01]  /*69c20*/  @P1 FMUL R20, R20, 0.25 ;  /* 0x3e80000014141820 */ /* 0x000fe20000400000 */
[----:B---3--:R-:W-:Y:S01]  /*69c30*/  FSETP.GT.AND P1, PT, |R18|, 8.50705917302346158658e+37, PT ;  /* 0x7e8000001200780b */ /* 0x008fe20003f24200 */
[----:B------:R-:W-:Y:S02]  /*69c40*/  @!P0 FMUL R17, R17, 16777216 ;  /* 0x4b80000011118820 */ /* 0x000fe40000400000 */
[----:B------:R-:W-:Y:S02]  /*69c50*/  @!P0 FMUL R7, R7, 16777216 ;  /* 0x4b80000007078820 */ /* 0x000fe40000400000 */
[----:B------:R-:W-:-:S02]  /*69c60*/  @!P0 FMUL R16, R16, 16777216 ;  /* 0x4b80000010108820 */ /* 0x000fc40000400000 */
[----:B------:R-:W-:Y:S01]  /*69c70*/  @!P0 FMUL R20, R20, 16777216 ;  /* 0x4b80000014148820 */ /* 0x000fe20000400000 */
[----:B------:R-:W-:Y:S01]  /*69c80*/  STL [R1+0x858], R17 ;  /* 0x0008581101007387 */ /* 0x000fe20000100800 */
[----:B------:R-:W-:Y:S02]  /*69c90*/  STL [R1+0x860], R7 ;  /* 0x0008600701007387 */ /* 0x000fe40000100800 */
[----:B------:R-:W-:Y:S02]  /*69ca0*/  STL [R1+0x34], R16 ;  /* 0x0000341001007387 */ /* 0x000fe40000100800 */
[----:B------:R-:W-:Y:S02]  /*69cb0*/  STL [R1+0x868], R20 ;  /* 0x0008681401007387 */ /* 0x000fe40000100800 */
[----:B------:R-:W-:Y:S02]  /*69cc0*/  @P1 FMUL R25, R25, 0.25 ;  /* 0x3e80000019191820 */ /* 0x000fe40000400000 */
[----:B------:R-:W-:-:S02]  /*69cd0*/  @P1 FMUL R13, R13, 0.25 ;  /* 0x3e8000000d0d1820 */ /* 0x000fc40000400000 */
[----:B------:R-:W-:Y:S02]  /*69ce0*/  @P1 FMUL R23, R23, 0.25 ;  /* 0x3e80000017171820 */ /* 0x000fe40000400000 */
[----:B------:R-:W-:Y:S02]  /*69cf0*/  @P1 FMUL R8, R8, 0.25 ;  /* 0x3e80000008081820 */ /* 0x000fe40000400000 */
[----:B------:R-:W-:Y:S01]  /*69d00*/  @P1 FMUL R26, R26, 0.25 ;  /* 0x3e8000001a1a1820 */ /* 0x000fe20000400000 */
[----:B------:R-:W-:Y:S01]  /*69d10*/  @P1 STL [R1+0x838], R25 ;  /* 0x0008381901001387 */ /* 0x000fe20000100800 */
[----:B------:R-:W-:Y:S02]  /*69d20*/  @P1 STL [R1+0x840], R13 ;  /* 0x0008400d01001387 */ /* 0x000fe40000100800 */
[----:B------:R-:W-:Y:S02]  /*69d30*/  @P1 STL [R1+0x848], R23 ;  /* 0x0008481701001387 */ /* 0x000fe40000100800 */
[----:B------:R-:W-:Y:S01]  /*69d40*/  @P1 STL [R1+0x84c], R8 ;  /* 0x00084c0801001387 */ /* 0x000fe20000100800 */
[----:B------:R0:W-:Y:S01]  /*69d50*/  STL [R1+0x13c0], R26 ;  /* 0x0013c01a01007387 */ /* 0x0001e20000100800 */
[----:B------:R-:W-:Y:S01]  /*69d60*/  FSETP.GEU.AND P0, PT, |R18|, 1.175494350822287508e-38, PT ;  /* 0x008000001200780b */ /* 0x000fe20003f0e200 */
[----:B------:R-:W-:-:S12]  /*69d70*/  @P1 FMUL R27, R27, 0.25 ;  /* 0x3e8000001b1b1820 */ /* 0x000fd80000400000 */
[----:B------:R-:W-:Y:S02]  /*69d80*/  @!P0 FMUL R27, R27, 16777216 ;  /* 0x4b8000001b1b8820 */ /* 0x000fe40000400000 */
[----:B--2---:R-:W-:-:S05]  /*69d90*/  @P1 FMUL R21, R21, 0.25 ;  /* 0x3e80000015151820 */ /* 0x004fca0000400000 */
[----:B0-----:R-:W-:Y:S01]  /*69da0*/  MOV R26, R21 ;  /* 0x00000015001a7202 */ /* 0x001fe20000000f00 */
[----:B------:R-:W-:Y:S04]  /*69db0*/  @P1 STL [R1+0x854], R21 ;  /* 0x0008541501001387 */ /* 0x000fe80000100800 */
[----:B------:R0:W-:Y:S02]  /*69dc0*/  STL [R1+0x13c4], R26 ;  /* 0x0013c41a01007387 */ /* 0x0001e40000100800 */
[----:B0-----:R-:W-:-:S05]  /*69dd0*/  MOV R26, R8 ;  /* 0x00000008001a7202 */ /* 0x001fca0000000f00 */
[----:B------:R0:W-:Y:S02]  /*69de0*/  STL [R1+0x13c8], R26 ;  /* 0x0013c81a01007387 */ /* 0x0001e40000100800 */
[----:B0-----:R-:W-:-:S05]  /*69df0*/  MOV R26, R23 ;  /* 0x00000017001a7202 */ /* 0x001fca0000000f00 */
[----:B------:R0:W-:Y:S01]  /*69e00*/  STL [R1+0x13cc], R26 ;  /* 0x0013cc1a01007387 */ /* 0x0001e20000100800 */
[----:B----4-:R-:W-:Y:S02]  /*69e10*/  @P1 FMUL R3, R3, 0.25 ;  /* 0x3e80000003031820 */ /* 0x010fe40000400000 */
[----:B------:R-:W-:Y:S02]  /*69e20*/  @P1 FMUL R9, R9, 0.25 ;  /* 0x3e80000009091820 */ /* 0x000fe40000400000 */
[----:B0-----:R-:W-:Y:S02]  /*69e30*/  IMAD.MOV.U32 R26, RZ, RZ, R13 ;  /* 0x000000ffff1a7224 */ /* 0x001fe400078e000d */
[----:B------:R-:W-:Y:S02]  /*69e40*/  @P1 FMUL R29, R29, 0.25 ;  /* 0x3e8000001d1d1820 */ /* 0x000fe40000400000 */
[----:B------:R-:W-:Y:S02]  /*69e50*/  @!P0 FMUL R3, R3, 16777216 ;  /* 0x4b80000003038820 */ /* 0x000fe40000400000 */
[----:B------:R-:W-:Y:S01]  /*69e60*/  @!P0 FMUL R29, R29, 16777216 ;  /* 0x4b8000001d1d8820 */ /* 0x000fe20000400000 */
[----:B------:R0:W-:Y:S01]  /*69e70*/  STL [R1+0x13d0], R26 ;  /* 0x0013d01a01007387 */ /* 0x0001e20000100800 */
[----:B------:R-:W-:-:S03]  /*69e80*/  @P1 FMUL R11, R11, 0.25 ;  /* 0x3e8000000b0b1820 */ /* 0x000fc60000400000 */
[----:B------:R1:W-:Y:S01]  /*69e90*/  STL [R1+0x814], R29 ;  /* 0x0008141d01007387 */ /* 0x0003e20000100800 */
[----:B------:R-:W-:Y:S02]  /*69ea0*/  @!P0 FMUL R9, R9, 16777216 ;  /* 0x4b80000009098820 */ /* 0x000fe40000400000 */
[----:B------:R-:W-:Y:S01]  /*69eb0*/  @!P0 FMUL R11, R11, 16777216 ;  /* 0x4b8000000b0b8820 */ /* 0x000fe20000400000 */
[----:B0-----:R-:W-:Y:S01]  /*69ec0*/  MOV R26, R25 ;  /* 0x00000019001a7202 */ /* 0x001fe20000000f00 */
[----:B------:R-:W-:Y:S01]  /*69ed0*/  MOV R25, R6 ;  /* 0x0000000600197202 */ /* 0x000fe20000000f00 */
[----:B-1----:R-:W2:Y:S01]  /*69ee0*/  LDL.LU R29, [R1+0x88c] ;  /* 0x00088c00011d7983 */ /* 0x002ea20000300800 */
[----:B------:R0:W-:Y:S02]  /*69ef0*/  STL [R1+0x81c], R3 ;  /* 0x00081c0301007387 */ /* 0x0001e40000100800 */
[----:B0-----:R-:W-:Y:S02]  /*69f00*/  MOV R3, R5 ;  /* 0x0000000500037202 */ /* 0x001fe40000000f00 */
[----:B------:R-:W3:Y:S01]  /*69f10*/  LDL.LU R5, [R1+0x87c] ;  /* 0x00087c0001057983 */ /* 0x000ee20000300800 */
[----:B------:R-:W4:Y:S02]  /*69f20*/  LDL.LU R6, [R1+0x880] ;  /* 0x0008800001067983 */ /* 0x000f240000300800 */
[----:B------:R-:W2:Y:S02]  /*69f30*/  LDL.LU R17, [R1+0x884] ;  /* 0x0008840001117983 */ /* 0x000ea40000300800 */
[----:B------:R-:W2:Y:S01]  /*69f40*/  LDL.LU R13, [R1+0x888] ;  /* 0x00088800010d7983 */ /* 0x000ea20000300800 */
[----:B------:R0:W-:Y:S01]  /*69f50*/  STL [R1+0x824], R9 ;  /* 0x0008240901007387 */ /* 0x0001e20000100800 */
[----:B------:R1:W-:Y:S02]  /*69f60*/  STL [R1+0x82c], R11 ;  /* 0x00082c0b01007387 */ /* 0x0003e40000100800 */
[----:B------:R-:W2:Y:S02]  /*69f70*/  LDL.LU R16, [R1+0x8a8] ;  /* 0x0008a80001107983 */ /* 0x000ea40000300800 */
[----:B------:R-:W2:Y:S01]  /*69f80*/  LDL.LU R20, [R1+0x8b0] ;  /* 0x0008b00001147983 */ /* 0x000ea20000300800 */
[----:B------:R-:W2:Y:S01]  /*69f90*/  LDL.LU R21, [R1+0x8bc] ;  /* 0x0008bc0001157983 */ /* 0x000ea20000300800 */
[----:B------:R-:W2:Y:S02]  /*69fa0*/  LDL.LU R8, [R1+0x8c4] ;  /* 0x0008c40001087983 */ /* 0x000ea40000300800 */
[----:B------:R-:W2:Y:S02]  /*69fb0*/  LDL.LU R23, [R1+0x8d0] ;  /* 0x0008d00001177983 */ /* 0x000ea40000300800 */
[----:B------:R-:W-:Y:S01]  /*69fc0*/  @!P0 FMUL R26, R26, 16777216 ;  /* 0x4b8000001a1a8820 */ /* 0x000fe20000400000 */
[----:B0-----:R-:W2:Y:S01]  /*69fd0*/  LDL.LU R9, [R1+0x8d8] ;  /* 0x0008d80001097983 */ /* 0x001ea20000300800 */
[----:B-1----:R-:W2:Y:S02]  /*69fe0*/  LDL.LU R11, [R1+0x8e0] ;  /* 0x0008e000010b7983 */ /* 0x002ea40000300800 */
[----:B------:R0:W-:Y:S02]  /*69ff0*/  STL [R1+0x834], R27 ;  /* 0x0008341b01007387 */ /* 0x0001e40000100800 */
[----:B0-----:R-:W2:Y:S01]  /*6a000*/  LDL.LU R27, [R1+0x8e8] ;  /* 0x0008e800011b7983 */ /* 0x001ea20000300800 */
[----:B------:R-:W2:Y:S02]  /*6a010*/  LDL.LU R7, [R1+0x40] ;  /* 0x0000400001077983 */ /* 0x000ea40000300800 */
[----:B------:R0:W-:Y:S02]  /*6a020*/  @!P0 STL [R1+0x838], R26 ;  /* 0x0008381a01008387 */ /* 0x0001e40000100800 */
[----:B0-----:R-:W2:Y:S02]  /*6a030*/  LDL.LU R26, [R1+0x13d0] ;  /* 0x0013d000011a7983 */ /* 0x001ea40000300800 */
[----:B--2---:R-:W-:-:S05]  /*6a040*/  @!P0 FMUL R26, R26, 16777216 ;  /* 0x4b8000001a1a8820 */ /* 0x004fca0000400000 */
[----:B------:R0:W-:Y:S04]  /*6a050*/  @!P0 STL [R1+0x840], R26 ;  /* 0x0008401a01008387 */ /* 0x0001e80000100800 */
[----:B0-----:R-:W2:Y:S02]  /*6a060*/  LDL.LU R26, [R1+0x13cc] ;  /* 0x0013cc00011a7983 */ /* 0x001ea40000300800 */
[----:B--2---:R-:W-:-:S05]  /*6a070*/  @!P0 FMUL R26, R26, 16777216 ;  /* 0x4b8000001a1a8820 */ /* 0x004fca0000400000 */
[----:B------:R0:W-:Y:S04]  /*6a080*/  @!P0 STL [R1+0x848], R26 ;  /* 0x0008481a01008387 */ /* 0x0001e80000100800 */
[----:B0-----:R-:W2:Y:S02]  /*6a090*/  LDL.LU R26, [R1+0x13c8] ;  /* 0x0013c800011a7983 */ /* 0x001ea40000300800 */
[----:B--2---:R-:W-:-:S05]  /*6a0a0*/  @!P0 FMUL R26, R26, 16777216 ;  /* 0x4b8000001a1a8820 */ /* 0x004fca0000400000 */
[----:B------:R0:W-:Y:S04]  /*6a0b0*/  @!P0 STL [R1+0x84c], R26 ;  /* 0x00084c1a01008387 */ /* 0x0001e80000100800 */
[----:B0-----:R-:W2:Y:S01]  /*6a0c0*/  LDL.LU R26, [R1+0x13c4] ;  /* 0x0013c400011a7983 */ /* 0x001ea20000300800 */
[----:B------:R-:W-:Y:S02]  /*6a0d0*/  @P1 FMUL R15, R15, 0.25 ;  /* 0x3e8000000f0f1820 */ /* 0x000fe40000400000 */
[----:B--2---:R-:W-:-:S05]  /*6a0e0*/  @!P0 FMUL R26, R26, 16777216 ;  /* 0x4b8000001a1a8820 */ /* 0x004fca0000400000 */
[----:B------:R0:W-:Y:S04]  /*6a0f0*/  @!P0 STL [R1+0x854], R26 ;  /* 0x0008541a01008387 */ /* 0x0001e80000100800 */
[----:B0-----:R-:W2:Y:S01]  /*6a100*/  LDL.LU R26, [R1+0x13c0] ;  /* 0x0013c000011a7983 */ /* 0x001ea20000300800 */
[----:B------:R-:W-:Y:S02]  /*6a110*/  @P1 FMUL R4, R4, 0.25 ;  /* 0x3e80000004041820 */ /* 0x000fe40000400000 */
[----:B------:R-:W-:Y:S02]  /*6a120*/  @P1 FMUL R2, R2, 0.25 ;  /* 0x3e80000002021820 */ /* 0x000fe40000400000 */
[----:B------:R-:W-:Y:S02]  /*6a130*/  @P1 FMUL R19, R19, 0.25 ;  /* 0x3e80000013131820 */ /* 0x000fe40000400000 */
[----:B------:R-:W-:-:S02]  /*6a140*/  @P1 FMUL R18, R18, 0.25 ;  /* 0x3e80000012121820 */ /* 0x000fc40000400000 */
[----:B------:R-:W-:Y:S01]  /*6a150*/  @P1 FMUL R22, R22, 0.25 ;  /* 0x3e80000016161820 */ /* 0x000fe20000400000 */
[----:B------:R-:W-:Y:S01]  /*6a160*/  FSETP.GT.AND P1, PT, |R14|, 8.50705917302346158658e+37, PT ;  /* 0x7e8000000e00780b */ /* 0x000fe20003f24200 */
[----:B------:R-:W-:Y:S02]  /*6a170*/  @!P0 FMUL R15, R15, 16777216 ;  /* 0x4b8000000f0f8820 */ /* 0x000fe40000400000 */
[----:B------:R-:W-:Y:S02]  /*6a180*/  @!P0 FMUL R4, R4, 16777216 ;  /* 0x4b80000004048820 */ /* 0x000fe40000400000 */
[----:B------:R-:W-:Y:S02]  /*6a190*/  @!P0 FMUL R2, R2, 16777216 ;  /* 0x4b80000002028820 */ /* 0x000fe40000400000 */
[----:B------:R-:W-:Y:S02]  /*6a1a0*/  @!P0 FMUL R19, R19, 16777216 ;  /* 0x4b80000013138820 */ /* 0x000fe40000400000 */
[----:B------:R-:W-:-:S02]  /*6a1b0*/  @!P0 FMUL R18, R18, 16777216 ;  /* 0x4b80000012128820 */ /* 0x000fc40000400000 */
[----:B------:R-:W-:Y:S02]  /*6a1c0*/  @!P0 FMUL R22, R22, 16777216 ;  /* 0x4b80000016168820 */ /* 0x000fe40000400000 */
[----:B------:R-:W-:Y:S02]  /*6a1d0*/  @P1 FMUL R0, R0, 0.25 ;  /* 0x3e80000000001820 */ /* 0x000fe40000400000 */
[----:B------:R-:W-:Y:S02]  /*6a1e0*/  @P1 FMUL R28, R28, 0.25 ;  /* 0x3e8000001c1c1820 */ /* 0x000fe40000400000 */
[----:B------:R-:W-:Y:S02]  /*6a1f0*/  @P1 FMUL R24, R24, 0.25 ;  /* 0x3e80000018181820 */ /* 0x000fe40000400000 */
[----:B------:R-:W-:Y:S02]  /*6a200*/  @P1 FMUL R16, R16, 0.25 ;  /* 0x3e80000010101820 */ /* 0x000fe40000400000 */
[----:B---3--:R-:W-:-:S02]  /*6a210*/  @P1 FMUL R5, R5, 0.25 ;  /* 0x3e80000005051820 */ /* 0x008fc40000400000 */
[----:B----4-:R-:W-:Y:S02]  /*6a220*/  @P1 FMUL R6, R6, 0.25 ;  /* 0x3e80000006061820 */ /* 0x010fe40000400000 */
[----:B------:R-:W-:Y:S02]  /*6a230*/  @P1 FMUL R13, R13, 0.25 ;  /* 0x3e8000000d0d1820 */ /* 0x000fe40000400000 */
[----:B------:R-:W-:Y:S02]  /*6a240*/  @P1 FMUL R17, R17, 0.25 ;  /* 0x3e80000011111820 */ /* 0x000fe40000400000 */
[----:B------:R-:W-:Y:S02]  /*6a250*/  @P1 FMUL R29, R29, 0.25 ;  /* 0x3e8000001d1d1820 */ /* 0x000fe40000400000 */
[----:B--2---:R-:W-:-:S05]  /*6a260*/  @!P0 FMUL R26, R26, 16777216 ;  /* 0x4b8000001a1a8820 */ /* 0x004fca0000400000 */
[----:B------:R-:W-:Y:S01]  /*6a270*/  STL [R1+0x85c], R26 ;  /* 0x00085c1a01007387 */ /* 0x000fe20000100800 */
[----:B------:R-:W-:Y:S02]  /*6a280*/  STL [R1+0x864], R15 ;  /* 0x0008640f01007387 */ /* 0x000fe40000100800 */
[----:B------:R-:W-:Y:S02]  /*6a290*/  STL [R1+0x86c], R4 ;  /* 0x00086c0401007387 */ /* 0x000fe40000100800 */
[----:B------:R-:W-:Y:S01]  /*6a2a0*/  STL [R1+0x870], R2 ;  /* 0x0008700201007387 */ /* 0x000fe20000100800 */
[----:B------:R-:W-:Y:S01]  /*6a2b0*/  STL [R1+0x874], R19 ;  /* 0x0008741301007387 */ /* 0x000fe20000100800 */
[----:B------:R-:W-:Y:S01]  /*6a2c0*/  STL [R1+0x38], R18 ;  /* 0x0000381201007387 */ /* 0x000fe20000100800 */
[----:B------:R-:W-:Y:S01]  /*6a2d0*/  FSETP.GEU.AND P0, PT, |R14|, 1.175494350822287508e-38, PT ;  /* 0x008000000e00780b */ /* 0x000fe20003f0e200 */
[----:B------:R-:W-:Y:S01]  /*6a2e0*/  STL [R1+0x878], R22 ;  /* 0x0008781601007387 */ /* 0x000fe20000100800 */
[----:B------:R-:W-:Y:S01]  /*6a2f0*/  @P1 STL [R1+0x890], R0 ;  /* 0x0008900001001387 */ /* 0x000fe20000100800 */
[----:B------:R-:W-:Y:S02]  /*6a300*/  @P1 STL [R1+0x898], R28 ;  /* 0x0008981c01001387 */ /* 0x000fe40000100800 */
[----:B------:R-:W-:Y:S02]  /*6a310*/  @P1 STL [R1+0x8a0], R24 ;  /* 0x0008a01801001387 */ /* 0x000fe40000100800 */
[----:B------:R0:W-:Y:S02]  /*6a320*/  STL [R1+0x13b4], R16 ;  /* 0x0013b41001007387 */ /* 0x0001e40000100800 */
[----:B0-----:R-:W-:-:S04]  /*6a330*/  MOV R16, R24 ;  /* 0x0000001800107202 */ /* 0x001fc80000000f00 */
[----:B------:R-:W-:Y:S01]  /*6a340*/  @!P0 FMUL R5, R5, 16777216 ;  /* 0x4b80000005058820 */ /* 0x000fe20000400000 */
[----:B------:R0:W-:Y:S01]  /*6a350*/  STL [R1+0x13b8], R16 ;  /* 0x0013b81001007387 */ /* 0x0001e20000100800 */
[----:B------:R-:W-:Y:S02]  /*6a360*/  @!P0 FMUL R6, R6, 16777216 ;  /* 0x4b80000006068820 */ /* 0x000fe40000400000 */
[----:B------:R-:W-:Y:S02]  /*6a370*/  @!P0 FMUL R13, R13, 16777216 ;  /* 0x4b8000000d0d8820 */ /* 0x000fe40000400000 */
[----:B0-----:R-:W-:Y:S02]  /*6a380*/  IMAD.MOV.U32 R16, RZ, RZ, R28 ;  /* 0x000000ffff107224 */ /* 0x001fe400078e001c */
[----:B------:R-:W-:-:S03]  /*6a390*/  @!P0 FMUL R17, R17, 16777216 ;  /* 0x4b80000011118820 */ /* 0x000fc60000400000 */
[----:B------:R0:W-:Y:S01]  /*6a3a0*/  STL [R1+0x13bc], R16 ;  /* 0x0013bc1001007387 */ /* 0x0001e20000100800 */
[----:B------:R1:W-:Y:S01]  /*6a3b0*/  STL [R1+0x87c], R5 ;  /* 0x00087c0501007387 */ /* 0x0003e20000100800 */
[----:B0-----:R-:W-:Y:S02]  /*6a3c0*/  MOV R16, R0 ;  /* 0x0000000000107202 */ /* 0x001fe40000000f00 */
[----:B-1----:R-:W2:Y:S01]  /*6a3d0*/  LDL.LU R5, [R1+0x894] ;  /* 0x0008940001057983 */ /* 0x002ea20000300800 */
[----:B------:R0:W-:Y:S01]  /*6a3e0*/  STL [R1+0x880], R6 ;  /* 0x0008800601007387 */ /* 0x0001e20000100800 */
[----:B------:R-:W-:Y:S02]  /*6a3f0*/  MOV R0, R12 ;  /* 0x0000000c00007202 */ /* 0x000fe40000000f00 */
[----:B0-----:R-:W3:Y:S01]  /*6a400*/  LDL.LU R6, [R1+0x89c] ;  /* 0x00089c0001067983 */ /* 0x001ee20000300800 */
[----:B------:R-:W4:Y:S02]  /*6a410*/  LDL.LU R12, [R1+0x8a4] ;  /* 0x0008a400010c7983 */ /* 0x000f240000300800 */
[----:B------:R-:W2:Y:S02]  /*6a420*/  LDL.LU R24, [R1+0x8ac] ;  /* 0x0008ac0001187983 */ /* 0x000ea40000300800 */
[----:B------:R-:W2:Y:S01]  /*6a430*/  LDL.LU R28, [R1+0x8b4] ;  /* 0x0008b400011c7983 */ /* 0x000ea20000300800 */
[----:B------:R-:W-:Y:S01]  /*6a440*/  STL [R1+0x888], R13 ;  /* 0x0008880d01007387 */ /* 0x000fe20000100800 */
[----:B------:R0:W-:Y:S02]  /*6a450*/  STL [R1+0x884], R17 ;  /* 0x0008841101007387 */ /* 0x0001e40000100800 */
[----:B------:R-:W2:Y:S02]  /*6a460*/  LDL.LU R26, [R1+0x8c8] ;  /* 0x0008c800011a7983 */ /* 0x000ea40000300800 */
[----:B------:R-:W2:Y:S01]  /*6a470*/  LDL.LU R15, [R1+0x8cc] ;  /* 0x0008cc00010f7983 */ /* 0x000ea20000300800 */
[----:B------:R-:W2:Y:S01]  /*6a480*/  LDL.LU R4, [R1+0x8d4] ;  /* 0x0008d40001047983 */ /* 0x000ea20000300800 */
[----:B------:R-:W2:Y:S02]  /*6a490*/  LDL.LU R2, [R1+0x8dc] ;  /* 0x0008dc0001027983 */ /* 0x000ea40000300800 */
[----:B------:R-:W-:-:S02]  /*6a4a0*/  @!P0 FMUL R29, R29, 16777216 ;  /* 0x4b8000001d1d8820 */ /* 0x000fc40000400000 */
[----:B------:R-:W2:Y:S01]  /*6a4b0*/  LDL.LU R19, [R1+0x8e4] ;  /* 0x0008e40001137983 */ /* 0x000ea20000300800 */
[----:B------:R-:W2:Y:S01]  /*6a4c0*/  LDL.LU R18, [R1+0x8ec] ;  /* 0x0008ec0001127983 */ /* 0x000ea20000300800 */
[----:B------:R-:W2:Y:S02]  /*6a4d0*/  LDL.LU R22, [R1+0x8f0] ;  /* 0x0008f00001167983 */ /* 0x000ea40000300800 */
[----:B------:R-:W-:Y:S02]  /*6a4e0*/  @!P0 FMUL R16, R16, 16777216 ;  /* 0x4b80000010108820 */ /* 0x000fe40000400000 */
[----:B0-----:R-:W2:Y:S01]  /*6a4f0*/  LDL.LU R17, [R1+0x8f4] ;  /* 0x0008f40001117983 */ /* 0x001ea20000300800 */
[----:B------:R0:W-:Y:S01]  /*6a500*/  STL [R1+0x88c], R29 ;  /* 0x00088c1d01007387 */ /* 0x0001e20000100800 */
[----:B------:R-:W-:-:S03]  /*6a510*/  MOV R13, R25 ;  /* 0x00000019000d7202 */ /* 0x000fc60000000f00 */
        /* <DEDUP_REMOVED lines=11> */
[----:B------:R-:W-:Y:S02]  /*6a5d0*/  @P1 FMUL R21, R21, 0.25 ;  /* 0x3e80000015151820 */ /* 0x000fe40000400000 */
[----:B------:R-:W-:Y:S02]  /*6a5e0*/  @P1 FMUL R8, R8, 0.25 ;  /* 0x3e80000008081820 */ /* 0x000fe40000400000 */
[----:B------:R-:W-:-:S02]  /*6a5f0*/  @P1 FMUL R23, R23, 0.25 ;  /* 0x3e80000017171820 */ /* 0x000fc40000400000 */
[----:B------:R-:W-:Y:S02]  /*6a600*/  @P1 FMUL R9, R9, 0.25 ;  /* 0x3e80000009091820 */ /* 0x000fe40000400000 */
[----:B------:R-:W-:Y:S02]  /*6a610*/  @P1 FMUL R11, R11, 0.25 ;  /* 0x3e8000000b0b1820 */ /* 0x000fe40000400000 */
[----:B------:R-:W-:Y:S02]  /*6a620*/  @P1 FMUL R14, R14, 0.25 ;  /* 0x3e8000000e0e1820 */ /* 0x000fe40000400000 */
[----:B------:R-:W-:Y:S01]  /*6a630*/  @P1 FMUL R27, R27, 0.25 ;  /* 0x3e8000001b1b1820 */ /* 0x000fe20000400000 */
[----:B------:R-:W-:Y:S01]  /*6a640*/  FSETP.GT.AND P1, PT, |R7|, 8.50705917302346158658e+37, PT ;  /* 0x7e8000000700780b */ /* 0x000fe20003f24200 */
[----:B------:R-:W-:Y:S02]  /*6a650*/  @!P0 FMUL R20, R20, 16777216 ;  /* 0x4b80000014148820 */ /* 0x000fe40000400000 */
[----:B------:R-:W-:-:S02]  /*6a660*/  @!P0 FMUL R21, R21, 16777216 ;  /* 0x4b80000015158820 */ /* 0x000fc40000400000 */
[----:B------:R-:W-:Y:S02]  /*6a670*/  @!P0 FMUL R8, R8, 16777216 ;  /* 0x4b80000008088820 */ /* 0x000fe40000400000 */
[----:B------:R-:W-:Y:S02]  /*6a680*/  @!P0 FMUL R23, R23, 16777216 ;  /* 0x4b80000017178820 */ /* 0x000fe40000400000 */
[----:B------:R-:W-:Y:S02]  /*6a690*/  @!P0 FMUL R9, R9, 16777216 ;  /* 0x4b80000009098820 */ /* 0x000fe40000400000 */
[----:B------:R-:W-:Y:S02]  /*6a6a0*/  @!P0 FMUL R11, R11, 16777216 ;  /* 0x4b8000000b0b8820 */ /* 0x000fe40000400000 */
[----:B------:R-:W-:Y:S02]  /*6a6b0*/  @!P0 FMUL R14, R14, 16777216 ;  /* 0x4b8000000e0e8820 */ /* 0x000fe40000400000 */
[----:B------:R-:W-:-:S02]  /*6a6c0*/  @!P0 FMUL R27, R27, 16777216 ;  /* 0x4b8000001b1b8820 */ /* 0x000fc40000400000 */
[----:B------:R-:W-:Y:S02]  /*6a6d0*/  @P1 FMUL R26, R26, 0.25 ;  /* 0x3e8000001a1a1820 */ /* 0x000fe40000400000 */
[----:B------:R-:W-:Y:S02]  /*6a6e0*/  @P1 FMUL R13, R13, 0.25 ;  /* 0x3e8000000d0d1820 */ /* 0x000fe40000400000 */
[----:B------:R-:W-:Y:S02]  /*6a6f0*/  @P1 FMUL R5, R5, 0.25 ;  /* 0x3e80000005051820 */ /* 0x000fe40000400000 */
[----:B---3--:R-:W-:Y:S02]  /*6a700*/  @P1 FMUL R6, R6, 0.25 ;  /* 0x3e80000006061820 */ /* 0x008fe40000400000 */
[----:B------:R-:W-:Y:S02]  /*6a710*/  @P1 FMUL R3, R3, 0.25 ;  /* 0x3e80000003031820 */ /* 0x000fe40000400000 */
[----:B----4-:R-:W-:-:S02]  /*6a720*/  @P1 FMUL R12, R12, 0.25 ;  /* 0x3e8000000c0c1820 */ /* 0x010fc40000400000 */
[----:B------:R-:W-:Y:S02]  /*6a730*/  @P1 FMUL R24, R24, 0.25 ;  /* 0x3e80000018181820 */ /* 0x000fe40000400000 */
[----:B------:R-:W-:Y:S02]  /*6a740*/  @P1 FMUL R28, R28, 0.25 ;  /* 0x3e8000001c1c1820 */ /* 0x000fe40000400000 */
[----:B--2---:R-:W-:Y:S01]  /*6a750*/  @!P0 FMUL R16, R16, 16777216 ;  /* 0x4b80000010108820 */ /* 0x004fe20000400000 */
[----:B------:R-:W-:-:S04]  /*6a760*/  FSETP.GEU.AND P0, PT, |R7|, 1.175494350822287508e-38, PT ;  /* 0x008000000700780b */ /* 0x000fc80003f0e200 */
        /* <DEDUP_REMOVED lines=9> */
[----:B------:R0:W-:Y:S02]  /*6a800*/  STL [R1+0x13ac], R26 ;  /* 0x0013ac1a01007387 */ /* 0x0001e40000100800 */
[----:B------:R-:W-:-:S02]  /*6a810*/  @!P0 FMUL R5, R5, 16777216 ;  /* 0x4b80000005058820 */ /* 0x000fc40000400000 */
[----:B------:R-:W-:Y:S01]  /*6a820*/  @!P0 FMUL R6, R6, 16777216 ;  /* 0x4b80000006068820 */ /* 0x000fe20000400000 */
[----:B------:R-:W-:Y:S01]  /*6a830*/  @P1 STL [R1+0x8b8], R3 ;  /* 0x0008b80301001387 */ /* 0x000fe20000100800 */
[----:B------:R-:W-:Y:S02]  /*6a840*/  @P1 STL [R1+0x8c0], R13 ;  /* 0x0008c00d01001387 */ /* 0x000fe40000100800 */
[----:B------:R-:W-:Y:S01]  /*6a850*/  @!P0 FMUL R12, R12, 16777216 ;  /* 0x4b8000000c0c8820 */ /* 0x000fe20000400000 */
[----:B0-----:R-:W-:-:S05]  /*6a860*/  MOV R26, R13 ;  /* 0x0000000d001a7202 */ /* 0x001fca0000000f00 */
[----:B------:R0:W-:Y:S01]  /*6a870*/  STL [R1+0x13b0], R26 ;  /* 0x0013b01a01007387 */ /* 0x0001e20000100800 */
[----:B------:R-:W-:Y:S02]  /*6a880*/  STL [R1+0x894], R5 ;  /* 0x0008940501007387 */ /* 0x000fe40000100800 */
[----:B------:R1:W-:Y:S02]  /*6a890*/  STL [R1+0x89c], R6 ;  /* 0x00089c0601007387 */ /* 0x0003e40000100800 */
[----:B------:R-:W-:Y:S02]  /*6a8a0*/  @!P0 FMUL R24, R24, 16777216 ;  /* 0x4b80000018188820 */ /* 0x000fe40000400000 */
[----:B0-----:R-:W-:Y:S01]  /*6a8b0*/  IMAD.MOV.U32 R26, RZ, RZ, R3 ;  /* 0x000000ffff1a7224 */ /* 0x001fe200078e0003 */
[----:B-1----:R-:W2:Y:S01]  /*6a8c0*/  LDL.LU R6, [R1+0x8fc] ;  /* 0x0008fc0001067983 */ /* 0x002ea20000300800 */
[----:B------:R0:W-:Y:S01]  /*6a8d0*/  STL [R1+0x8a4], R12 ;  /* 0x0008a40c01007387 */ /* 0x0001e20000100800 */
[----:B------:R-:W-:-:S02]  /*6a8e0*/  MOV R3, R10 ;  /* 0x0000000a00037202 */ /* 0x000fc40000000f00 */
[----:B0-----:R-:W3:Y:S01]  /*6a8f0*/  LDL.LU R12, [R1+0x900] ;  /* 0x00090000010c7983 */ /* 0x001ee20000300800 */
[----:B------:R-:W4:Y:S02]  /*6a900*/  LDL.LU R10, [R1+0x904] ;  /* 0x00090400010a7983 */ /* 0x000f240000300800 */
[----:B------:R-:W2:Y:S02]  /*6a910*/  LDL.LU R20, [R1+0x908] ;  /* 0x0009080001147983 */ /* 0x000ea40000300800 */
[----:B------:R-:W2:Y:S01]  /*6a920*/  LDL.LU R5, [R1+0x90c] ;  /* 0x00090c0001057983 */ /* 0x000ea20000300800 */
[----:B------:R-:W2:Y:S01]  /*6a930*/  LDL.LU R21, [R1+0x918] ;  /* 0x0009180001157983 */ /* 0x000ea20000300800 */
[----:B------:R-:W2:Y:S02]  /*6a940*/  LDL.LU R8, [R1+0x920] ;  /* 0x0009200001087983 */ /* 0x000ea40000300800 */
[----:B------:R0:W-:Y:S02]  /*6a950*/  STL [R1+0x8ac], R24 ;  /* 0x0008ac1801007387 */ /* 0x0001e40000100800 */
[----:B------:R-:W2:Y:S01]  /*6a960*/  LDL.LU R23, [R1+0x928] ;  /* 0x0009280001177983 */ /* 0x000ea20000300800 */
[----:B------:R-:W2:Y:S01]  /*6a970*/  LDL.LU R9, [R1+0x930] ;  /* 0x0009300001097983 */ /* 0x000ea20000300800 */
[----:B------:R-:W2:Y:S02]  /*6a980*/  LDL.LU R11, [R1+0x93c] ;  /* 0x00093c00010b7983 */ /* 0x000ea40000300800 */
[----:B------:R-:W-:-:S02]  /*6a990*/  @!P0 FMUL R28, R28, 16777216 ;  /* 0x4b8000001c1c8820 */ /* 0x000fc40000400000 */
[----:B------:R-:W2:Y:S01]  /*6a9a0*/  LDL.LU R14, [R1+0x944] ;  /* 0x00094400010e7983 */ /* 0x000ea20000300800 */
[----:B------:R-:W2:Y:S01]  /*6a9b0*/  LDL.LU R27, [R1+0x980] ;  /* 0x00098000011b7983 */ /* 0x000ea20000300800 */
[----:B------:R-:W2:Y:S02]  /*6a9c0*/  LDL.LU R13, [R1+0x984] ;  /* 0x00098400010d7983 */ /* 0x000ea40000300800 */
[----:B------:R-:W-:Y:S01]  /*6a9d0*/  @!P0 FMUL R26, R26, 16777216 ;  /* 0x4b8000001a1a8820 */ /* 0x000fe20000400000 */
[----:B0-----:R-:W2:Y:S01]  /*6a9e0*/  LDL.LU R24, [R1+0xa90] ;  /* 0x000a900001187983 */ /* 0x001ea20000300800 */
[----:B------:R0:W-:Y:S03]  /*6a9f0*/  STL [R1+0x8b4], R28 ;  /* 0x0008b41c01007387 */ /* 0x0001e60000100800 */
[----:B0-----:R-:W2:Y:S01]  /*6aa00*/  LDL.LU R28, [R1+0xabc] ;  /* 0x000abc00011c7983 */ /* 0x001ea20000300800 */
[----:B------:R-:W2:Y:S02]  /*6aa10*/  LDL.LU R16, [R1+0x48] ;  /* 0x0000480001107983 */ /* 0x000ea40000300800 */
[----:B------:R0:W-:Y:S02]  /*6aa20*/  @!P0 STL [R1+0x8b8], R26 ;  /* 0x0008b81a01008387 */ /* 0x0001e40000100800 */
        /* <DEDUP_REMOVED lines=11> */
[----:B------:R-:W-:Y:S02]  /*6aae0*/  @P1 FMUL R7, R7, 0.25 ;  /* 0x3e80000007071820 */ /* 0x000fe40000400000 */
[----:B------:R-:W-:Y:S01]  /*6aaf0*/  @P1 FMUL R29, R29, 0.25 ;  /* 0x3e8000001d1d1820 */ /* 0x000fe20000400000 */
[----:B------:R-:W-:Y:S01]  /*6ab00*/  FSETP.GT.AND P1, PT, |R25|, 8.50705917302346158658e+37, PT ;  /* 0x7e8000001900780b */ /* 0x000fe20003f24200 */
[----:B------:R-:W-:-:S02]  /*6ab10*/  @!P0 FMUL R15, R15, 16777216 ;  /* 0x4b8000000f0f8820 */ /* 0x000fc40000400000 */
[----:B------:R-:W-:Y:S02]  /*6ab20*/  @!P0 FMUL R4, R4, 16777216 ;  /* 0x4b80000004048820 */ /* 0x000fe40000400000 */
        /* <DEDUP_REMOVED lines=8> */
[----:B------:R-:W-:Y:S02]  /*6abb0*/  @P1 FMUL R21, R21, 0.25 ;  /* 0x3e80000015151820 */ /* 0x000fe40000400000 */
[----:B---3--:R-:W-:Y:S02]  /*6abc0*/  @P1 FMUL R12, R12, 0.25 ;  /* 0x3e8000000c0c1820 */ /* 0x008fe40000400000 */
[----:B------:R-:W-:-:S02]  /*6abd0*/  @P1 FMUL R0, R0, 0.25 ;  /* 0x3e80000000001820 */ /* 0x000fc40000400000 */
[----:B----4-:R-:W-:Y:S02]  /*6abe0*/  @P1 FMUL R10, R10, 0.25 ;  /* 0x3e8000000a0a1820 */ /* 0x010fe40000400000 */
        /* <DEDUP_REMOVED lines=12> */
[----:B------:R-:W-:Y:S01]  /*6acb0*/  STL [R1+0x8f4], R17 ;  /* 0x0008f41101007387 */ /* 0x000fe20000100800 */
[----:B------:R-:W-:-:S02]  /*6acc0*/  @!P0 FMUL R6, R6, 16777216 ;  /* 0x4b80000006068820 */ /* 0x000fc40000400000 */
[----:B------:R-:W-:Y:S02]  /*6acd0*/  STL [R1+0x40], R7 ;  /* 0x0000400701007387 */ /* 0x000fe40000100800 */
[----:B------:R1:W-:Y:S02]  /*6ace0*/  STL [R1+0x13a8], R21 ;  /* 0x0013a81501007387 */ /* 0x0003e40000100800 */
[----:B------:R-:W-:Y:S01]  /*6acf0*/  @!P0 FMUL R12, R12, 16777216 ;  /* 0x4b8000000c0c8820 */ /* 0x000fe20000400000 */
[----:B------:R2:W-:Y:S01]  /*6ad00*/  @P1 STL [R1+0x910], R0 ;  /* 0x0009100001001387 */ /* 0x0005e20000100800 */
[----:B------:R-:W-:Y:S01]  /*6ad10*/  @!P0 FMUL R10, R10, 16777216 ;  /* 0x4b8000000a0a8820 */ /* 0x000fe20000400000 */
[----:B0-----:R-:W-:Y:S02]  /*6ad20*/  MOV R29, R3 ;  /* 0x00000003001d7202 */ /* 0x001fe40000000f00 */
[----:B------:R-:W3:Y:S01]  /*6ad30*/  LDL.LU R3, [R1+0x914] ;  /* 0x0009140001037983 */ /* 0x000ee20000300800 */
[----:B------:R-:W-:Y:S01]  /*6ad40*/  STL [R1+0x8fc], R6 ;  /* 0x0008fc0601007387 */ /* 0x000fe20000100800 */
[----:B-1----:R-:W-:-:S02]  /*6ad50*/  MOV R21, R0 ;  /* 0x0000000000157202 */ /* 0x002fc40000000f00 */
[----:B--2---:R-:W2:Y:S01]  /*6ad60*/  LDL.LU R0, [R1+0x91c] ;  /* 0x00091c0001007983 */ /* 0x004ea20000300800 */
[----:B------:R0:W-:Y:S02]  /*6ad70*/  STL [R1+0x900], R12 ;  /* 0x0009000c01007387 */ /* 0x0001e40000100800 */
[----:B------:R-:W-:Y:S01]  /*6ad80*/  @!P0 FMUL R20, R20, 16777216 ;  /* 0x4b80000014148820 */ /* 0x000fe20000400000 */
[----:B0-----:R-:W4:Y:S01]  /*6ad90*/  LDL.LU R12, [R1+0x924] ;  /* 0x00092400010c7983 */ /* 0x001f220000300800 */
[----:B------:R0:W-:Y:S02]  /*6ada0*/  STL [R1+0x904], R10 ;  /* 0x0009040a01007387 */ /* 0x0001e40000100800 */
[----:B------:R-:W-:Y:S01]  /*6adb0*/  @!P0 FMUL R5, R5, 16777216 ;  /* 0x4b80000005058820 */ /* 0x000fe20000400000 */
[----:B0-----:R-:W4:Y:S01]  /*6adc0*/  LDL.LU R10, [R1+0x92c] ;  /* 0x00092c00010a7983 */ /* 0x001f220000300800 */
[----:B------:R-:W4:Y:S02]  /*6add0*/  LDL.LU R6, [R1+0x934] ;  /* 0x0009340001067983 */ /* 0x000f240000300800 */
[----:B------:R-:W4:Y:S02]  /*6ade0*/  LDL.LU R26, [R1+0x940] ;  /* 0x00094000011a7983 */ /* 0x000f240000300800 */
[----:B------:R-:W4:Y:S01]  /*6adf0*/  LDL.LU R15, [R1+0x948] ;  /* 0x00094800010f7983 */ /* 0x000f220000300800 */
[----:B------:R0:W-:Y:S01]  /*6ae00*/  STL [R1+0x908], R20 ;  /* 0x0009081401007387 */ /* 0x0001e20000100800 */
[----:B------:R-:W4:Y:S02]  /*6ae10*/  LDL.LU R4, [R1+0x94c] ;  /* 0x00094c0001047983 */ /* 0x000f240000300800 */
[----:B------:R-:W4:Y:S02]  /*6ae20*/  LDL.LU R2, [R1+0x960] ;  /* 0x0009600001027983 */ /* 0x000f240000300800 */
[----:B------:R-:W4:Y:S01]  /*6ae30*/  LDL.LU R19, [R1+0x970] ;  /* 0x0009700001137983 */ /* 0x000f220000300800 */
[----:B------:R-:W4:Y:S01]  /*6ae40*/  LDL.LU R18, [R1+0x988] ;  /* 0x0009880001127983 */ /* 0x000f220000300800 */
[----:B------:R-:W4:Y:S02]  /*6ae50*/  LDL.LU R22, [R1+0xac0] ;  /* 0x000ac00001167983 */ /* 0x000f240000300800 */
[----:B------:R-:W4:Y:S02]  /*6ae60*/  LDL.LU R17, [R1+0xac4] ;  /* 0x000ac40001117983 */ /* 0x000f240000300800 */
[----:B------:R-:W-:Y:S01]  /*6ae70*/  @!P0 FMUL R21, R21, 16777216 ;  /* 0x4b80000015158820 */ /* 0x000fe20000400000 */
[----:B------:R-:W4:Y:S01]  /*6ae80*/  LDL.LU R7, [R1+0xac8] ;  /* 0x000ac80001077983 */ /* 0x000f220000300800 */
[----:B0-----:R-:W4:Y:S02]  /*6ae90*/  LDL.LU R20, [R1+0xacc] ;  /* 0x000acc0001147983 */ /* 0x001f240000300800 */
[----:B------:R0:W-:Y:S02]  /*6aea0*/  STL [R1+0x90c], R5 ;  /* 0x00090c0501007387 */ /* 0x0001e40000100800 */
[----:B0-----:R-:W4:Y:S01]  /*6aeb0*/  LDL.LU R5, [R1+0x4c] ;  /* 0x00004c0001057983 */ /* 0x001f220000300800 */
[----:B------:R0:W-:Y:S03]  /*6aec0*/  @!P0 STL [R1+0x910], R21 ;  /* 0x0009101501008387 */ /* 0x0001e60000100800 */
[----:B0-----:R-:W4:Y:S01]  /*6aed0*/  LDL.LU R21, [R1+0x13a8] ;  /* 0x0013a80001157983 */ /* 0x001f220000300800 */
[----:B------:R-:W-:-:S02]  /*6aee0*/  @P1 FMUL R8, R8, 0.25 ;  /* 0x3e80000008081820 */ /* 0x000fc40000400000 */
[----:B------:R-:W-:Y:S02]  /*6aef0*/  @P1 FMUL R23, R23, 0.25 ;  /* 0x3e80000017171820 */ /* 0x000fe40000400000 */
[----:B------:R-:W-:Y:S02]  /*6af00*/  @P1 FMUL R9, R9, 0.25 ;  /* 0x3e80000009091820 */ /* 0x000fe40000400000 */
[----:B------:R-:W-:Y:S02]  /*6af10*/  @P1 FMUL R11, R11, 0.25 ;  /* 0x3e8000000b0b1820 */ /* 0x000fe40000400000 */
[----:B------:R-:W-:Y:S02]  /*6af20*/  @P1 FMUL R14, R14, 0.25 ;  /* 0x3e8000000e0e1820 */ /* 0x000fe40000400000 */
[----:B------:R-:W-:Y:S02]  /*6af30*/  @P1 FMUL R27, R27, 0.25 ;  /* 0x3e8000001b1b1820 */ /* 0x000fe40000400000 */
[----:B------:R-:W-:-:S02]  /*6af40*/  @P1 FMUL R13, R13, 0.25 ;  /* 0x3e8000000d0d1820 */ /* 0x000fc40000400000 */
[----:B------:R-:W-:Y:S02]  /*6af50*/  @P1 FMUL R24, R24, 0.25 ;  /* 0x3e80000018181820 */ /* 0x000fe40000400000 */
[----:B------:R-:W-:Y:S02]  /*6af60*/  @P1 FMUL R25, R25, 0.25 ;  /* 0x3e80000019191820 */ /* 0x000fe40000400000 */
[----:B------:R-:W-:Y:S01]  /*6af70*/  @P1 FMUL R28, R28, 0.25 ;  /* 0x3e8000001c1c1820 */ /* 0x000fe20000400000 */
[----:B------:R-:W-:Y:S01]  /*6af80*/  FSETP.GT.AND P1, PT, |R16|, 8.50705917302346158658e+37, PT ;  /* 0x7e8000001000780b */ /* 0x000fe20003f24200 */
        /* <DEDUP_REMOVED lines=10> */
[----:B------:R-:W-:Y:S02]  /*6b030*/  @P1 FMUL R29, R29, 0.25 ;  /* 0x3e8000001d1d1820 */ /* 0x000fe40000400000 */
[----:B---3--:R-:W-:Y:S02]  /*6b040*/  @P1 FMUL R3, R3, 0.25 ;  /* 0x3e80000003031820 */ /* 0x008fe40000400000 */
[----:B--2---:R-:W-:Y:S02]  /*6b050*/  @P1 FMUL R0, R0, 0.25 ;  /* 0x3e80000000001820 */ /* 0x004fe40000400000 */
[----:B----4-:R-:W-:Y:S02]  /*6b060*/  @P1 FMUL R12, R12, 0.25 ;  /* 0x3e8000000c0c1820 */ /* 0x010fe40000400000 */
[----:B------:R-:W-:-:S02]  /*6b070*/  @P1 FMUL R26, R26, 0.25 ;  /* 0x3e8000001a1a1820 */ /* 0x000fc40000400000 */
[----:B------:R-:W-:Y:S02]  /*6b080*/  @P1 FMUL R10, R10, 0.25 ;  /* 0x3e8000000a0a1820 */ /* 0x000fe40000400000 */
[----:B------:R-:W-:Y:S02]  /*6b090*/  @P1 FMUL R6, R6, 0.25 ;  /* 0x3e80000006061820 */ /* 0x000fe40000400000 */
[----:B------:R-:W-:Y:S01]  /*6b0a0*/  @!P0 FMUL R21, R21, 16777216 ;  /* 0x4b80000015158820 */ /* 0x000fe20000400000 */
[----:B------:R-:W-:-:S04]  /*6b0b0*/  FSETP.GEU.AND P0, PT, |R16|, 1.175494350822287508e-38, PT ;  /* 0x008000001000780b */ /* 0x000fc80003f0e200 */
[----:B------:R-:W-:Y:S01]  /*6b0c0*/  STL [R1+0x918], R21 ;  /* 0x0009181501007387 */ /* 0x000fe20000100800 */
[----:B------:R0:W-:Y:S02]  /*6b0d0*/  STL [R1+0x920], R8 ;  /* 0x0009200801007387 */ /* 0x0001e40000100800 */
[----:B------:R1:W-:Y:S02]  /*6b0e0*/  STL [R1+0x928], R23 ;  /* 0x0009281701007387 */ /* 0x0003e40000100800 */
[----:B------:R2:W-:Y:S01]  /*6b0f0*/  STL [R1+0x930], R9 ;  /* 0x0009300901007387 */ /* 0x0005e20000100800 */
[----:B------:R3:W-:Y:S01]  /*6b100*/  STL [R1+0x93c], R11 ;  /* 0x00093c0b01007387 */ /* 0x0007e20000100800 */
[----:B------:R-:W-:Y:S02]  /*6b110*/  STL [R1+0x944], R14 ;  /* 0x0009440e01007387 */ /* 0x000fe40000100800 */
[----:B------:R-:W-:Y:S02]  /*6b120*/  STL [R1+0x980], R27 ;  /* 0x0009801b01007387 */ /* 0x000fe40000100800 */
[----:B------:R-:W-:Y:S01]  /*6b130*/  STL [R1+0x984], R13 ;  /* 0x0009840d01007387 */ /* 0x000fe20000100800 */
[----:B------:R-:W-:Y:S01]  /*6b140*/  STL [R1+0xa90], R24 ;  /* 0x000a901801007387 */ /* 0x000fe20000100800 */
[----:B------:R-:W-:-:S02]  /*6b150*/  @!P0 FMUL R3, R3, 16777216 ;  /* 0x4b80000003038820 */ /* 0x000fc40000400000 */
[----:B------:R-:W-:Y:S02]  /*6b160*/  STL [R1+0x44], R25 ;  /* 0x0000441901007387 */ /* 0x000fe40000100800 */
[----:B------:R-:W-:Y:S02]  /*6b170*/  STL [R1+0xabc], R28 ;  /* 0x000abc1c01007387 */ /* 0x000fe40000100800 */
[----:B------:R-:W-:Y:S01]  /*6b180*/  @!P0 FMUL R0, R0, 16777216 ;  /* 0x4b80000000008820 */ /* 0x000fe20000400000 */
[----:B------:R3:W-:Y:S01]  /*6b190*/  STL [R1+0x13a4], R26 ;  /* 0x0013a41a01007387 */ /* 0x0007e20000100800 */
[----:B------:R-:W-:Y:S02]  /*6b1a0*/  @P1 STL [R1+0x938], R29 ;  /* 0x0009381d01001387 */ /* 0x000fe40000100800 */
[----:B------:R-:W-:Y:S02]  /*6b1b0*/  @!P0 FMUL R12, R12, 16777216 ;  /* 0x4b8000000c0c8820 */ /* 0x000fe40000400000 */
[----:B------:R-:W-:Y:S02]  /*6b1c0*/  STL [R1+0x914], R3 ;  /* 0x0009140301007387 */ /* 0x000fe40000100800 */
[----:B------:R-:W-:Y:S01]  /*6b1d0*/  @!P0 FMUL R10, R10, 16777216 ;  /* 0x4b8000000a0a8820 */ /* 0x000fe20000400000 */
[----:B0-----:R-:W4:Y:S01]  /*6b1e0*/  LDL.LU R8, [R1+0xad0] ;  /* 0x000ad00001087983 */ /* 0x001f220000300800 */
[----:B------:R-:W-:Y:S02]  /*6b1f0*/  STL [R1+0x91c], R0 ;  /* 0x00091c0001007387 */ /* 0x000fe40000100800 */
[----:B-1----:R-:W4:Y:S02]  /*6b200*/  LDL.LU R23, [R1+0xad4] ;  /* 0x000ad40001177983 */ /* 0x002f240000300800 */
[----:B------:R0:W-:Y:S01]  /*6b210*/  STL [R1+0x924], R12 ;  /* 0x0009240c01007387 */ /* 0x0001e20000100800 */
[----:B--2---:R-:W2:Y:S01]  /*6b220*/  LDL.LU R9, [R1+0xad8] ;  /* 0x000ad80001097983 */ /* 0x004ea20000300800 */
[----:B------:R1:W-:Y:S02]  /*6b230*/  STL [R1+0x92c], R10 ;  /* 0x00092c0a01007387 */ /* 0x0003e40000100800 */
[----:B---3--:R-:W3:Y:S01]  /*6b240*/  LDL.LU R11, [R1+0xadc] ;  /* 0x000adc00010b7983 */ /* 0x008ee20000300800 */
[----:B------:R-:W-:Y:S01]  /*6b250*/  MOV R26, R29 ;  /* 0x0000001d001a7202 */ /* 0x000fe20000000f00 */
[----:B0-----:R-:W3:Y:S01]  /*6b260*/  LDL.LU R12, [R1+0xae0] ;  /* 0x000ae000010c7983 */ /* 0x001ee20000300800 */
[----:B------:R-:W3:Y:S02]  /*6b270*/  LDL.LU R14, [R1+0xae4] ;  /* 0x000ae400010e7983 */ /* 0x000ee40000300800 */
[----:B------:R-:W3:Y:S02]  /*6b280*/  LDL.LU R27, [R1+0xaec] ;  /* 0x000aec00011b7983 */ /* 0x000ee40000300800 */
[----:B------:R-:W3:Y:S01]  /*6b290*/  LDL.LU R13, [R1+0xaf4] ;  /* 0x000af400010d7983 */ /* 0x000ee20000300800 */
[----:B------:R-:W3:Y:S01]  /*6b2a0*/  LDL.LU R24, [R1+0xafc] ;  /* 0x000afc0001187983 */ /* 0x000ee20000300800 */
[----:B------:R-:W3:Y:S02]  /*6b2b0*/  LDL.LU R25, [R1+0xb04] ;  /* 0x000b040001197983 */ /* 0x000ee40000300800 */
[----:B------:R-:W3:Y:S02]  /*6b2c0*/  LDL.LU R28, [R1+0xb10] ;  /* 0x000b1000011c7983 */ /* 0x000ee40000300800 */
[----:B------:R-:W-:Y:S01]  /*6b2d0*/  @!P0 FMUL R6, R6, 16777216 ;  /* 0x4b80000006068820 */ /* 0x000fe20000400000 */
[----:B------:R-:W3:Y:S01]  /*6b2e0*/  LDL.LU R29, [R1+0xb18] ;  /* 0x000b1800011d7983 */ /* 0x000ee20000300800 */
[----:B-1----:R-:W3:Y:S02]  /*6b2f0*/  LDL.LU R10, [R1+0xb24] ;  /* 0x000b2400010a7983 */ /* 0x002ee40000300800 */
[----:B------:R-:W3:Y:S02]  /*6b300*/  LDL.LU R3, [R1+0xb2c] ;  /* 0x000b2c0001037983 */ /* 0x000ee40000300800 */
[----:B------:R-:W-:Y:S01]  /*6b310*/  @!P0 FMUL R26, R26, 16777216 ;  /* 0x4b8000001a1a8820 */ /* 0x000fe20000400000 */
[----:B------:R-:W3:Y:S01]  /*6b320*/  LDL.LU R0, [R1+0xb34] ;  /* 0x000b340001007983 */ /* 0x000ee20000300800 */
[----:B------:R0:W-:Y:S03]  /*6b330*/  STL [R1+0x934], R6 ;  /* 0x0009340601007387 */ /* 0x0001e60000100800 */
[----:B0-----:R-:W3:Y:S01]  /*6b340*/  LDL.LU R6, [R1+0xb3c] ;  /* 0x000b3c0001067983 */ /* 0x001ee20000300800 */
[----:B------:R-:W3:Y:S02]  /*6b350*/  LDL.LU R21, [R1+0x50] ;  /* 0x0000500001157983 */ /* 0x000ee40000300800 */
[----:B------:R0:W-:Y:S02]  /*6b360*/  @!P0 STL [R1+0x938], R26 ;  /* 0x0009381a01008387 */ /* 0x0001e40000100800 */
[----:B0-----:R-:W3:Y:S01]  /*6b370*/  LDL.LU R26, [R1+0x13a4] ;  /* 0x0013a400011a7983 */ /* 0x001ee20000300800 */
        /* <DEDUP_REMOVED lines=21> */
[----:B----4-:R-:W-:Y:S02]  /*6b4d0*/  @P1 FMUL R8, R8, 0.25 ;  /* 0x3e80000008081820 */ /* 0x010fe40000400000 */
[----:B------:R-:W-:Y:S02]  /*6b4e0*/  @P1 FMUL R23, R23, 0.25 ;  /* 0x3e80000017171820 */ /* 0x000fe40000400000 */
[----:B--2---:R-:W-:Y:S02]  /*6b4f0*/  @P1 FMUL R9, R9, 0.25 ;  /* 0x3e80000009091820 */ /* 0x004fe40000400000 */
[----:B---3--:R-:W-:Y:S02]  /*6b500*/  @P1 FMUL R11, R11, 0.25 ;  /* 0x3e8000000b0b1820 */ /* 0x008fe40000400000 */
        /* <DEDUP_REMOVED lines=9> */
[----:B------:R-:W-:Y:S01]  /*6b5a0*/  @!P0 FMUL R26, R26, 16777216 ;  /* 0x4b8000001a1a8820 */ /* 0x000fe20000400000 */
[----:B------:R-:W-:-:S04]  /*6b5b0*/  FSETP.GEU.AND P0, PT, |R5|, 1.175494350822287508e-38, PT ;  /* 0x008000000500780b */ /* 0x000fc80003f0e200 */
[----:B------:R0:W-:Y:S04]  /*6b5c0*/  STL [R1+0x940], R26 ;  /* 0x0009401a01007387 */ /* 0x0001e80000100800 */
[----:B0-----:R-:W2:Y:S01]  /*6b5d0*/  LDL.LU R26, [R1+0x13a0] ;  /* 0x0013a000011a7983 */ /* 0x001ea20000300800 */
[----:B------:R-:W-:Y:S02]  /*6b5e0*/  STL [R1+0x948], R15 ;  /* 0x0009480f01007387 */ /* 0x000fe40000100800 */
[----:B------:R-:W-:Y:S02]  /*6b5f0*/  STL [R1+0x94c], R4 ;  /* 0x00094c0401007387 */ /* 0x000fe40000100800 */
[----:B------:R-:W-:Y:S01]  /*6b600*/  STL [R1+0x960], R2 ;  /* 0x0009600201007387 */ /* 0x000fe20000100800 */
[----:B------:R-:W-:Y:S01]  /*6b610*/  STL [R1+0x970], R19 ;  /* 0x0009701301007387 */ /* 0x000fe20000100800 */
[----:B------:R-:W-:Y:S02]  /*6b620*/  STL [R1+0x988], R18 ;  /* 0x0009881201007387 */ /* 0x000fe40000100800 */
[----:B------:R-:W-:Y:S02]  /*6b630*/  STL [R1+0xac0], R22 ;  /* 0x000ac01601007387 */ /* 0x000fe40000100800 */
[----:B------:R-:W-:Y:S01]  /*6b640*/  @!P0 FMUL R8, R8, 16777216 ;  /* 0x4b80000008088820 */ /* 0x000fe20000400000 */
[----:B------:R-:W-:Y:S01]  /*6b650*/  STL [R1+0xac4], R17 ;  /* 0x000ac41101007387 */ /* 0x000fe20000100800 */
[----:B------:R-:W-:-:S02]  /*6b660*/  @!P0 FMUL R23, R23, 16777216 ;  /* 0x4b80000017178820 */ /* 0x000fc40000400000 */
[----:B------:R-:W-:Y:S02]  /*6b670*/  STL [R1+0xac8], R7 ;  /* 0x000ac80701007387 */ /* 0x000fe40000100800 */
[----:B------:R-:W-:Y:S01]  /*6b680*/  @!P0 FMUL R12, R12, 16777216 ;  /* 0x4b8000000c0c8820 */ /* 0x000fe20000400000 */
[----:B------:R-:W-:Y:S01]  /*6b690*/  STL [R1+0x48], R16 ;  /* 0x0000481001007387 */ /* 0x000fe20000100800 */
[----:B------:R-:W-:Y:S02]  /*6b6a0*/  @!P0 FMUL R9, R9, 16777216 ;  /* 0x4b80000009098820 */ /* 0x000fe40000400000 */
[----:B------:R-:W-:Y:S02]  /*6b6b0*/  STL [R1+0xacc], R20 ;  /* 0x000acc1401007387 */ /* 0x000fe40000100800 */
[----:B------:R-:W-:Y:S01]  /*6b6c0*/  @!P0 FMUL R11, R11, 16777216 ;  /* 0x4b8000000b0b8820 */ /* 0x000fe20000400000 */
[----:B------:R-:W-:Y:S01]  /*6b6d0*/  STL [R1+0xad0], R8 ;  /* 0x000ad00801007387 */ /* 0x000fe20000100800 */
[----:B------:R-:W-:Y:S02]  /*6b6e0*/  STL [R1+0xad4], R23 ;  /* 0x000ad41701007387 */ /* 0x000fe40000100800 */
[----:B------:R-:W-:-:S02]  /*6b6f0*/  @!P0 FMUL R14, R14, 16777216 ;  /* 0x4b8000000e0e8820 */ /* 0x000fc40000400000 */
[----:B------:R0:W-:Y:S02]  /*6b700*/  STL [R1+0xae0], R12 ;  /* 0x000ae00c01007387 */ /* 0x0001e40000100800 */
[----:B------:R-:W-:Y:S01]  /*6b710*/  @!P0 FMUL R27, R27, 16777216 ;  /* 0x4b8000001b1b8820 */ /* 0x000fe20000400000 */
[----:B------:R-:W-:Y:S01]  /*6b720*/  STL [R1+0xad8], R9 ;  /* 0x000ad80901007387 */ /* 0x000fe20000100800 */
[----:B------:R-:W-:Y:S02]  /*6b730*/  @!P0 FMUL R13, R13, 16777216 ;  /* 0x4b8000000d0d8820 */ /* 0x000fe40000400000 */
[----:B------:R-:W-:Y:S02]  /*6b740*/  @!P0 FMUL R24, R24, 16777216 ;  /* 0x4b80000018188820 */ /* 0x000fe40000400000 */
[----:B------:R-:W-:Y:S02]  /*6b750*/  @!P0 FMUL R25, R25, 16777216 ;  /* 0x4b80000019198820 */ /* 0x000fe40000400000 */
[----:B------:R-:W-:Y:S01]  /*6b760*/  @!P0 FMUL R28, R28, 16777216 ;  /* 0x4b8000001c1c8820 */ /* 0x000fe20000400000 */
[----:B0-----:R-:W3:Y:S01]  /*6b770*/  LDL.LU R12, [R1+0x5c] ;  /* 0x00005c00010c7983 */ /* 0x001ee20000300800 */
[----:B------:R-:W-:Y:S02]  /*6b780*/  STL [R1+0xadc], R11 ;  /* 0x000adc0b01007387 */ /* 0x000fe40000100800 */
[----:B------:R-:W-:Y:S02]  /*6b790*/  STL [R1+0xae4], R14 ;  /* 0x000ae40e01007387 */ /* 0x000fe40000100800 */
[----:B------:R0:W-:Y:S01]  /*6b7a0*/  STL [R1+0xaec], R27 ;  /* 0x000aec1b01007387 */ /* 0x0001e20000100800 */
[----:B------:R-:W-:Y:S01]  /*6b7b0*/  STL [R1+0xaf4], R13 ;  /* 0x000af40d01007387 */ /* 0x000fe20000100800 */
[----:B------:R-:W-:-:S02]  /*6b7c0*/  @!P0 FMUL R29, R29, 16777216 ;  /* 0x4b8000001d1d8820 */ /* 0x000fc40000400000 */
[----:B------:R-:W-:Y:S02]  /*6b7d0*/  STL [R1+0xafc], R24 ;  /* 0x000afc1801007387 */ /* 0x000fe40000100800 */
[----:B------:R-:W-:Y:S02]  /*6b7e0*/  STL [R1+0xb04], R25 ;  /* 0x000b041901007387 */ /* 0x000fe40000100800 */
[----:B------:R-:W-:Y:S01]  /*6b7f0*/  @!P0 FMUL R10, R10, 16777216 ;  /* 0x4b8000000a0a8820 */ /* 0x000fe20000400000 */
[----:B------:R-:W4:Y:S01]  /*6b800*/  LDL.LU R15, [R1+0xae8] ;  /* 0x000ae800010f7983 */ /* 0x000f220000300800 */
[----:B------:R-:W-:Y:S02]  /*6b810*/  STL [R1+0xb10], R28 ;  /* 0x000b101c01007387 */ /* 0x000fe40000100800 */
[----:B------:R-:W2:Y:S02]  /*6b820*/  LDL.LU R4, [R1+0xaf0] ;  /* 0x000af00001047983 */ /* 0x000ea40000300800 */
[----:B------:R-:W-:Y:S01]  /*6b830*/  STL [R1+0xb18], R29 ;  /* 0x000b181d01007387 */ /* 0x000fe20000100800 */
[----:B------:R-:W3:Y:S01]  /*6b840*/  LDL.LU R2, [R1+0xaf8] ;  /* 0x000af80001027983 */ /* 0x000ee20000300800 */
[----:B------:R1:W-:Y:S02]  /*6b850*/  STL [R1+0xb24], R10 ;  /* 0x000b240a01007387 */ /* 0x0003e40000100800 */
[----:B0-----:R-:W3:Y:S01]  /*6b860*/  LDL.LU R27, [R1+0xb00] ;  /* 0x000b0000011b7983 */ /* 0x001ee20000300800 */
[----:B-1----:R-:W3:Y:S01]  /*6b870*/  LDL.LU R10, [R1+0xb08] ;  /* 0x000b0800010a7983 */ /* 0x002ee20000300800 */
        /* <DEDUP_REMOVED lines=17> */
[----:B------:R-:W-:Y:S01]  /*6b990*/  @!P0 FMUL R6, R6, 16777216 ;  /* 0x4b80000006068820 */ /* 0x000fe20000400000 */
[----:B------:R-:W-:Y:S01]  /*6b9a0*/  FSETP.GEU.AND P0, PT, |R21|, 1.175494350822287508e-38, PT ;  /* 0x008000001500780b */ /* 0x000fe20003f0e200 */
[----:B------:R-:W3:Y:S01]  /*6b9b0*/  LDL.LU R20, [R1+0xb48] ;  /* 0x000b480001147983 */ /* 0x000ee20000300800 */
[----:B------:R-:W3:Y:S02]  /*6b9c0*/  LDL.LU R8, [R1+0xb4c] ;  /* 0x000b4c0001087983 */ /* 0x000ee40000300800 */
[----:B------:R-:W-:Y:S02]  /*6b9d0*/  STL [R1+0xb2c], R3 ;  /* 0x000b2c0301007387 */ /* 0x000fe40000100800 */
[----:B------:R-:W3:Y:S01]  /*6b9e0*/  LDL.LU R23, [R1+0xb50] ;  /* 0x000b500001177983 */ /* 0x000ee20000300800 */
[----:B------:R0:W-:Y:S01]  /*6b9f0*/  STL [R1+0xb34], R0 ;  /* 0x000b340001007387 */ /* 0x0001e20000100800 */
[----:B------:R-:W3:Y:S02]  /*6ba00*/  LDL.LU R9, [R1+0xb54] ;  /* 0x000b540001097983 */ /* 0x000ee40000300800 */
[----:B------:R1:W-:Y:S01]  /*6ba10*/  STL [R1+0x4c], R5 ;  /* 0x00004c0501007387 */ /* 0x0003e20000100800 */
[----:B0-----:R-:W3:Y:S01]  /*6ba20*/  LDL.LU R0, [R1+0xb58] ;  /* 0x000b580001007983 */ /* 0x001ee20000300800 */
[----:B------:R0:W-:Y:S02]  /*6ba30*/  STL [R1+0xb3c], R6 ;  /* 0x000b3c0601007387 */ /* 0x0001e40000100800 */
[----:B-1----:R-:W3:Y:S01]  /*6ba40*/  LDL.LU R5, [R1+0xb5c] ;  /* 0x000b5c0001057983 */ /* 0x002ee20000300800 */
[----:B0-----:R-:W3:Y:S01]  /*6ba50*/  LDL.LU R6, [R1+0xb60] ;  /* 0x000b600001067983 */ /* 0x001ee20000300800 */
[----:B------:R-:W3:Y:S02]  /*6ba60*/  LDL.LU R7, [R1+0xb64] ;  /* 0x000b640001077983 */ /* 0x000ee40000300800 */
[----:B------:R-:W3:Y:S02]  /*6ba70*/  LDL.LU R16, [R1+0xb6c] ;  /* 0x000b6c0001107983 */ /* 0x000ee40000300800 */
[----:B------:R-:W3:Y:S01]  /*6ba80*/  LDL.LU R11, [R1+0xb74] ;  /* 0x000b7400010b7983 */ /* 0x000ee20000300800 */
[----:B------:R-:W3:Y:S01]  /*6ba90*/  LDL.LU R3, [R1+0xb7c] ;  /* 0x000b7c0001037983 */ /* 0x000ee20000300800 */
[----:B------:R-:W3:Y:S02]  /*6baa0*/  LDL.LU R14, [R1+0xb84] ;  /* 0x000b8400010e7983 */ /* 0x000ee40000300800 */
[----:B----4-:R-:W-:-:S02]  /*6bab0*/  @P1 FMUL R15, R15, 0.25 ;  /* 0x3e8000000f0f1820 */ /* 0x010fc40000400000 */
[----:B--2---:R-:W-:Y:S02]  /*6bac0*/  @P1 FMUL R4, R4, 0.25 ;  /* 0x3e80000004041820 */ /* 0x004fe40000400000 */
[----:B---3--:R-:W-:Y:S02]  /*6bad0*/  @P1 FMUL R2, R2, 0.25 ;  /* 0x3e80000002021820 */ /* 0x008fe40000400000 */
[----:B------:R-:W-:Y:S02]  /*6bae0*/  @!P0 FMUL R15, R15, 16777216 ;  /* 0x4b8000000f0f8820 */ /* 0x000fe40000400000 */
[----:B------:R-:W-:Y:S02]  /*6baf0*/  @P1 FMUL R27, R27, 0.25 ;  /* 0x3e8000001b1b1820 */ /* 0x000fe40000400000 */
[----:B------:R-:W-:Y:S02]  /*6bb00*/  @!P0 FMUL R4, R4, 16777216 ;  /* 0x4b80000004048820 */ /* 0x000fe40000400000 */
[----:B------:R-:W-:Y:S01]  /*6bb10*/  @!P0 FMUL R2, R2, 16777216 ;  /* 0x4b80000002028820 */ /* 0x000fe20000400000 */
[----:B------:R0:W-:Y:S01]  /*6bb20*/  STL [R1+0xae8], R15 ;  /* 0x000ae80f01007387 */ /* 0x0001e20000100800 */
[----:B------:R-:W-:-:S02]  /*6bb30*/  @!P0 FMUL R27, R27, 16777216 ;  /* 0x4b8000001b1b8820 */ /* 0x000fc40000400000 */
[----:B------:R-:W-:Y:S02]  /*6bb40*/  @P1 FMUL R10, R10, 0.25 ;  /* 0x3e8000000a0a1820 */ /* 0x000fe40000400000 */
[----:B------:R-:W-:Y:S02]  /*6bb50*/  @P1 FMUL R19, R19, 0.25 ;  /* 0x3e80000013131820 */ /* 0x000fe40000400000 */
[----:B------:R-:W-:Y:S01]  /*6bb60*/  @P1 FMUL R18, R18, 0.25 ;  /* 0x3e80000012121820 */ /* 0x000fe20000400000 */
[----:B0-----:R-:W2:Y:S01]  /*6bb70*/  LDL.LU R15, [R1+0x139c] ;  /* 0x00139c00010f7983 */ /* 0x001ea20000300800 */
[----:B------:R0:W-:Y:S02]  /*6bb80*/  STL [R1+0xaf0], R4 ;  /* 0x000af00401007387 */ /* 0x0001e40000100800 */
[----:B------:R-:W-:Y:S02]  /*6bb90*/  @!P0 FMUL R10, R10, 16777216 ;  /* 0x4b8000000a0a8820 */ /* 0x000fe40000400000 */
[----:B------:R-:W-:-:S02]  /*6bba0*/  @P1 FMUL R22, R22, 0.25 ;  /* 0x3e80000016161820 */ /* 0x000fc40000400000 */
[----:B------:R-:W-:Y:S02]  /*6bbb0*/  @!P0 FMUL R19, R19, 16777216 ;  /* 0x4b80000013138820 */ /* 0x000fe40000400000 */
[----:B------:R-:W-:Y:S02]  /*6bbc0*/  @P1 FMUL R17, R17, 0.25 ;  /* 0x3e80000011111820 */ /* 0x000fe40000400000 */
[----:B------:R-:W-:Y:S01]  /*6bbd0*/  @!P0 FMUL R18, R18, 16777216 ;  /* 0x4b80000012128820 */ /* 0x000fe20000400000 */
[----:B0-----:R-:W3:Y:S01]  /*6bbe0*/  LDL.LU R4, [R1+0x1398] ;  /* 0x0013980001047983 */ /* 0x001ee20000300800 */
[----:B------:R0:W-:Y:S02]  /*6bbf0*/  STL [R1+0xaf8], R2 ;  /* 0x000af80201007387 */ /* 0x0001e40000100800 */
[----:B------:R-:W-:Y:S02]  /*6bc00*/  @P1 FMUL R13, R13, 0.25 ;  /* 0x3e8000000d0d1820 */ /* 0x000fe40000400000 */
[----:B------:R-:W-:-:S02]  /*6bc10*/  @!P0 FMUL R22, R22, 16777216 ;  /* 0x4b80000016168820 */ /* 0x000fc40000400000 */
[----:B------:R-:W-:Y:S02]  /*6bc20*/  @P1 FMUL R24, R24, 0.25 ;  /* 0x3e80000018181820 */ /* 0x000fe40000400000 */
[----:B------:R-:W-:Y:S01]  /*6bc30*/  @!P0 FMUL R17, R17, 16777216 ;  /* 0x4b80000011118820 */ /* 0x000fe20000400000 */
[----:B0-----:R-:W4:Y:S01]  /*6bc40*/  LDL.LU R2, [R1+0x1394] ;  /* 0x0013940001027983 */ /* 0x001f220000300800 */
[----:B------:R0:W-:Y:S02]  /*6bc50*/  STL [R1+0xb00], R27 ;  /* 0x000b001b01007387 */ /* 0x0001e40000100800 */
[----:B------:R-:W-:Y:S02]  /*6bc60*/  @P1 FMUL R25, R25, 0.25 ;  /* 0x3e80000019191820 */ /* 0x000fe40000400000 */
[----:B------:R-:W-:Y:S01]  /*6bc70*/  @!P0 FMUL R13, R13, 16777216 ;  /* 0x4b8000000d0d8820 */ /* 0x000fe20000400000 */
[----:B0-----:R-:W2:Y:S01]  /*6bc80*/  LDL.LU R27, [R1+0xbbc] ;  /* 0x000bbc00011b7983 */ /* 0x001ea20000300800 */
[----:B------:R0:W-:Y:S02]  /*6bc90*/  STL [R1+0xb08], R10 ;  /* 0x000b080a01007387 */ /* 0x0001e40000100800 */
[----:B------:R-:W-:-:S02]  /*6bca0*/  @P1 FMUL R28, R28, 0.25 ;  /* 0x3e8000001c1c1820 */ /* 0x000fc40000400000 */
[----:B------:R-:W-:Y:S01]  /*6bcb0*/  @!P0 FMUL R24, R24, 16777216 ;  /* 0x4b80000018188820 */ /* 0x000fe20000400000 */
[----:B0-----:R-:W3:Y:S01]  /*6bcc0*/  LDL.LU R10, [R1+0x64] ;  /* 0x00006400010a7983 */ /* 0x001ee20000300800 */
[----:B------:R0:W-:Y:S02]  /*6bcd0*/  STL [R1+0xb0c], R19 ;  /* 0x000b0c1301007387 */ /* 0x0001e40000100800 */
[----:B------:R-:W-:Y:S02]  /*6bce0*/  @P1 FMUL R29, R29, 0.25 ;  /* 0x3e8000001d1d1820 */ /* 0x000fe40000400000 */
[----:B------:R-:W-:Y:S01]  /*6bcf0*/  @!P0 FMUL R25, R25, 16777216 ;  /* 0x4b80000019198820 */ /* 0x000fe20000400000 */
[----:B0-----:R-:W3:Y:S01]  /*6bd00*/  LDL.LU R19, [R1+0x1390] ;  /* 0x0013900001137983 */ /* 0x001ee20000300800 */
[----:B------:R0:W-:Y:S02]  /*6bd10*/  STL [R1+0xb14], R18 ;  /* 0x000b141201007387 */ /* 0x0001e40000100800 */
[----:B------:R-:W-:-:S02]  /*6bd20*/  @!P0 FMUL R28, R28, 16777216 ;  /* 0x4b8000001c1c8820 */ /* 0x000fc40000400000 */
[----:B------:R-:W-:Y:S01]  /*6bd30*/  @!P0 FMUL R29, R29, 16777216 ;  /* 0x4b8000001d1d8820 */ /* 0x000fe20000400000 */
[----:B0-----:R-:W3:Y:S01]  /*6bd40*/  LDL.LU R18, [R1+0x138c] ;  /* 0x00138c0001127983 */ /* 0x001ee20000300800 */
[----:B------:R0:W-:Y:S03]  /*6bd50*/  STL [R1+0xb1c], R22 ;  /* 0x000b1c1601007387 */ /* 0x0001e60000100800 */
[----:B0-----:R-:W3:Y:S01]  /*6bd60*/  LDL.LU R22, [R1+0x1388] ;  /* 0x0013880001167983 */ /* 0x001ee20000300800 */
[----:B------:R0:W-:Y:S03]  /*6bd70*/  STL [R1+0xb20], R17 ;  /* 0x000b201101007387 */ /* 0x0001e60000100800 */
[----:B0-----:R-:W3:Y:S01]  /*6bd80*/  LDL.LU R17, [R1+0x1384] ;  /* 0x0013840001117983 */ /* 0x001ee20000300800 */
[----:B------:R0:W-:Y:S03]  /*6bd90*/  STL [R1+0xb28], R13 ;  /* 0x000b280d01007387 */ /* 0x0001e60000100800 */
[----:B0-----:R-:W3:Y:S01]  /*6bda0*/  LDL.LU R13, [R1+0x1380] ;  /* 0x00138000010d7983 */ /* 0x001ee20000300800 */
        /* <DEDUP_REMOVED lines=10> */
[----:B------:R-:W-:Y:S01]  /*6be50*/  @P1 FMUL R8, R8, 0.25 ;  /* 0x3e80000008081820 */ /* 0x000fe20000400000 */
[----:B------:R-:W-:Y:S01]  /*6be60*/  FSETP.GT.AND P1, PT, |R12|, 8.50705917302346158658e+37, PT ;  /* 0x7e8000000c00780b */ /* 0x000fe20003f24200 */
[----:B------:R-:W-:Y:S02]  /*6be70*/  @!P0 FMUL R20, R20, 16777216 ;  /* 0x4b80000014148820 */ /* 0x000fe40000400000 */
[----:B------:R-:W-:Y:S02]  /*6be80*/  @!P0 FMUL R21, R21, 16777216 ;  /* 0x4b80000015158820 */ /* 0x000fe40000400000 */
[----:B------:R-:W-:Y:S01]  /*6be90*/  @!P0 FMUL R8, R8, 16777216 ;  /* 0x4b80000008088820 */ /* 0x000fe20000400000 */
[----:B------:R-:W-:Y:S01]  /*6bea0*/  FSETP.GEU.AND P0, PT, |R12|, 1.175494350822287508e-38, PT ;  /* 0x008000000c00780b */ /* 0x000fe20003f0e200 */
[----:B------:R0:W-:Y:S06]  /*6beb0*/  STL [R1+0xb48], R20 ;  /* 0x000b481401007387 */ /* 0x0001ec0000100800 */
[----:B------:R-:W-:-:S02]  /*6bec0*/  @P1 FMUL R23, R23, 0.25 ;  /* 0x3e80000017171820 */ /* 0x000fc40000400000 */
[----:B------:R-:W-:Y:S02]  /*6bed0*/  @P1 FMUL R9, R9, 0.25 ;  /* 0x3e80000009091820 */ /* 0x000fe40000400000 */
[----:B------:R-:W-:Y:S02]  /*6bee0*/  @P1 FMUL R0, R0, 0.25 ;  /* 0x3e80000000001820 */ /* 0x000fe40000400000 */
[----:B------:R-:W-:Y:S02]  /*6bef0*/  @P1 FMUL R5, R5, 0.25 ;  /* 0x3e80000005051820 */ /* 0x000fe40000400000 */
[----:B------:R-:W-:Y:S02]  /*6bf00*/  @!P0 FMUL R23, R23, 16777216 ;  /* 0x4b80000017178820 */ /* 0x000fe40000400000 */
[----:B------:R-:W-:Y:S01]  /*6bf10*/  @!P0 FMUL R9, R9, 16777216 ;  /* 0x4b80000009098820 */ /* 0x000fe20000400000 */
[----:B------:R-:W-:Y:S01]  /*6bf20*/  STL [R1+0x50], R21 ;  /* 0x0000501501007387 */ /* 0x000fe20000100800 */
[----:B------:R-:W-:-:S02]  /*6bf30*/  @P1 FMUL R6, R6, 0.25 ;  /* 0x3e80000006061820 */ /* 0x000fc40000400000 */
[----:B------:R-:W-:Y:S02]  /*6bf40*/  @!P0 FMUL R0, R0, 16777216 ;  /* 0x4b80000000008820 */ /* 0x000fe40000400000 */
[----:B------:R-:W-:Y:S02]  /*6bf50*/  STL [R1+0xb4c], R8 ;  /* 0x000b4c0801007387 */ /* 0x000fe40000100800 */
[----:B------:R-:W-:Y:S01]  /*6bf60*/  @!P0 FMUL R5, R5, 16777216 ;  /* 0x4b80000005058820 */ /* 0x000fe20000400000 */
[----:B------:R-:W-:Y:S01]  /*6bf70*/  STL [R1+0xb50], R23 ;  /* 0x000b501701007387 */ /* 0x000fe20000100800 */
[----:B------:R-:W-:Y:S02]  /*6bf80*/  STL [R1+0xb54], R9 ;  /* 0x000b540901007387 */ /* 0x000fe40000100800 */
[----:B------:R-:W-:Y:S02]  /*6bf90*/  @!P0 FMUL R6, R6, 16777216 ;  /* 0x4b80000006068820 */ /* 0x000fe40000400000 */
[----:B0-----:R-:W4:Y:S01]  /*6bfa0*/  LDL.LU R20, [R1+0xb68] ;  /* 0x000b680001147983 */ /* 0x001f220000300800 */
[----:B------:R-:W-:Y:S01]  /*6bfb0*/  STL [R1+0xb58], R0 ;  /* 0x000b580001007387 */ /* 0x000fe20000100800 */
[----:B------:R-:W-:-:S02]  /*6bfc0*/  @P1 FMUL R7, R7, 0.25 ;  /* 0x3e80000007071820 */ /* 0x000fc40000400000 */
[----:B------:R0:W-:Y:S02]  /*6bfd0*/  STL [R1+0xb5c], R5 ;  /* 0x000b5c0501007387 */ /* 0x0001e40000100800 */
[----:B------:R-:W-:Y:S02]  /*6bfe0*/  @P1 FMUL R16, R16, 0.25 ;  /* 0x3e80000010101820 */ /* 0x000fe40000400000 */
[----:B------:R-:W-:Y:S02]  /*6bff0*/  @P1 FMUL R11, R11, 0.25 ;  /* 0x3e8000000b0b1820 */ /* 0x000fe40000400000 */
[----:B------:R-:W-:Y:S02]  /*6c000*/  @!P0 FMUL R7, R7, 16777216 ;  /* 0x4b80000007078820 */ /* 0x000fe40000400000 */
[----:B------:R-:W-:Y:S02]  /*6c010*/  @P1 FMUL R3, R3, 0.25 ;  /* 0x3e80000003031820 */ /* 0x000fe40000400000 */
[----:B------:R-:W-:Y:S01]  /*6c020*/  @!P0 FMUL R16, R16, 16777216 ;  /* 0x4b80000010108820 */ /* 0x000fe20000400000 */
[----:B0-----:R-:W4:Y:S01]  /*6c030*/  LDL.LU R5, [R1+0xb80] ;  /* 0x000b800001057983 */ /* 0x001f220000300800 */
[----:B------:R-:W4:Y:S02]  /*6c040*/  LDL.LU R21, [R1+0xb88] ;  /* 0x000b880001157983 */ /* 0x000f240000300800 */
[----:B------:R0:W-:Y:S02]  /*6c050*/  STL [R1+0xb60], R6 ;  /* 0x000b600601007387 */ /* 0x0001e40000100800 */
[----:B------:R-:W4:Y:S01]  /*6c060*/  LDL.LU R8, [R1+0xb8c] ;  /* 0x000b8c0001087983 */ /* 0x000f220000300800 */
[----:B------:R-:W4:Y:S01]  /*6c070*/  LDL.LU R23, [R1+0xb94] ;  /* 0x000b940001177983 */ /* 0x000f220000300800 */
[----:B------:R-:W4:Y:S02]  /*6c080*/  LDL.LU R9, [R1+0xb9c] ;  /* 0x000b9c0001097983 */ /* 0x000f240000300800 */
[----:B------:R-:W4:Y:S02]  /*6c090*/  LDL.LU R0, [R1+0xba0] ;  /* 0x000ba00001007983 */ /* 0x000f240000300800 */
[----:B------:R-:W-:-:S02]  /*6c0a0*/  @P1 FMUL R14, R14, 0.25 ;  /* 0x3e8000000e0e1820 */ /* 0x000fc40000400000 */
[----:B------:R-:W-:Y:S02]  /*6c0b0*/  @!P0 FMUL R11, R11, 16777216 ;  /* 0x4b8000000b0b8820 */ /* 0x000fe40000400000 */
[----:B------:R-:W-:Y:S01]  /*6c0c0*/  @!P0 FMUL R3, R3, 16777216 ;  /* 0x4b80000003038820 */ /* 0x000fe20000400000 */
[----:B0-----:R-:W4:Y:S01]  /*6c0d0*/  LDL.LU R6, [R1+0x6c] ;  /* 0x00006c0001067983 */ /* 0x001f220000300800 */
[----:B------:R0:W-:Y:S02]  /*6c0e0*/  STL [R1+0xb64], R7 ;  /* 0x000b640701007387 */ /* 0x0001e40000100800 */
[----:B------:R-:W-:Y:S01]  /*6c0f0*/  @!P0 FMUL R14, R14, 16777216 ;  /* 0x4b8000000e0e8820 */ /* 0x000fe20000400000 */
        /* <DEDUP_REMOVED lines=9> */
[----:B--2---:R-:W-:-:S04]  /*6c190*/  @P1 FMUL R27, R27, 0.25 ;  /* 0x3e8000001b1b1820 */ /* 0x004fc80000400000 */
[----:B------:R-:W-:Y:S02]  /*6c1a0*/  @!P0 FMUL R27, R27, 16777216 ;  /* 0x4b8000001b1b8820 */ /* 0x000fe40000400000 */
[----:B---3--:R-:W-:-:S04]  /*6c1b0*/  @P1 FMUL R13, R13, 0.25 ;  /* 0x3e8000000d0d1820 */ /* 0x008fc80000400000 */
[----:B------:R-:W-:Y:S02]  /*6c1c0*/  @!P0 FMUL R13, R13, 16777216 ;  /* 0x4b8000000d0d8820 */ /* 0x000fe40000400000 */
[----:B----4-:R-:W-:-:S04]  /*6c1d0*/  @P1 FMUL R24, R24, 0.25 ;  /* 0x3e80000018181820 */ /* 0x010fc80000400000 */
[----:B------:R-:W-:Y:S02]  /*6c1e0*/  @!P0 FMUL R24, R24, 16777216 ;  /* 0x4b80000018188820 */ /* 0x000fe40000400000 */
[----:B------:R-:W-:-:S04]  /*6c1f0*/  @P1 FMUL R25, R25, 0.25 ;  /* 0x3e80000019191820 */ /* 0x000fc80000400000 */
[----:B------:R-:W-:Y:S02]  /*6c200*/  @!P0 FMUL R25, R25, 16777216 ;  /* 0x4b80000019198820 */ /* 0x000fe40000400000 */
[----:B------:R-:W-:-:S04]  /*6c210*/  @P1 FMUL R28, R28, 0.25 ;  /* 0x3e8000001c1c1820 */ /* 0x000fc80000400000 */
[----:B------:R-:W-:Y:S02]  /*6c220*/  @!P0 FMUL R28, R28, 16777216 ;  /* 0x4b8000001c1c8820 */ /* 0x000fe40000400000 */
[----:B------:R-:W-:-:S04]  /*6c230*/  @P1 FMUL R29, R29, 0.25 ;  /* 0x3e8000001d1d1820 */ /* 0x000fc80000400000 */
[----:B------:R-:W-:-:S05]  /*6c240*/  @!P0 FMUL R29, R29, 16777216 ;  /* 0x4b8000001d1d8820 */ /* 0x000fca0000400000 */
[----:B------:R0:W-:Y:S02]  /*6c250*/  STL [R1+0x1314], R29 ;  /* 0x0013141d01007387 */ /* 0x0001e40000100800 */
[----:B0-----:R-:W-:Y:S02]  /*6c260*/  IMAD.MOV.U32 R29, RZ, RZ, R15 ;  /* 0x000000ffff1d7224 */ /* 0x001fe400078e000f */
[----:B------:R-:W2:Y:S01]  /*6c270*/  LDL.LU R15, [R1+0x135c] ;  /* 0x00135c00010f7983 */ /* 0x000ea20000300800 */
[----:B------:R0:W-:Y:S02]  /*6c280*/  STL [R1+0x1318], R28 ;  /* 0x0013181c01007387 */ /* 0x0001e40000100800 */
[----:B0-----:R-:W-:Y:S02]  /*6c290*/  MOV R28, R26 ;  /* 0x0000001a001c7202 */ /* 0x001fe40000000f00 */
[----:B------:R-:W3:Y:S01]  /*6c2a0*/  LDL.LU R26, [R1+0x1358] ;  /* 0x00135800011a7983 */ /* 0x000ee20000300800 */
[----:B------:R0:W-:Y:S03]  /*6c2b0*/  STL [R1+0x131c], R25 ;  /* 0x00131c1901007387 */ /* 0x0001e60000100800 */
[----:B0-----:R-:W4:Y:S01]  /*6c2c0*/  LDL.LU R25, [R1+0xb78] ;  /* 0x000b780001197983 */ /* 0x001f220000300800 */
[----:B------:R0:W-:Y:S03]  /*6c2d0*/  STL [R1+0x1320], R24 ;  /* 0x0013201801007387 */ /* 0x0001e60000100800 */
[----:B0-----:R-:W3:Y:S01]  /*6c2e0*/  LDL.LU R24, [R1+0xba8] ;  /* 0x000ba80001187983 */ /* 0x001ee20000300800 */
[----:B------:R0:W-:Y:S03]  /*6c2f0*/  STL [R1+0x1324], R13 ;  /* 0x0013240d01007387 */ /* 0x0001e60000100800 */
[----:B0-----:R-:W3:Y:S01]  /*6c300*/  LDL.LU R13, [R1+0xb70] ;  /* 0x000b7000010d7983 */ /* 0x001ee20000300800 */
[----:B------:R0:W-:Y:S03]  /*6c310*/  STL [R1+0xbbc], R27 ;  /* 0x000bbc1b01007387 */ /* 0x0001e60000100800 */
[----:B0-----:R-:W3:Y:S01]  /*6c320*/  LDL.LU R27, [R1+0x1354] ;  /* 0x00135400011b7983 */ /* 0x001ee20000300800 */
[----:B------:R-:W-:Y:S01]  /*6c330*/  @P1 FMUL R12, R12, 0.25 ;  /* 0x3e8000000c0c1820 */ /* 0x000fe20000400000 */
[----:B------:R-:W-:-:S03]  /*6c340*/  FSETP.GT.AND P1, PT, |R10|, 8.50705917302346158658e+37, PT ;  /* 0x7e8000000a00780b */ /* 0x000fc60003f24200 */
[----:B------:R-:W-:Y:S01]  /*6c350*/  @!P0 FMUL R12, R12, 16777216 ;  /* 0x4b8000000c0c8820 */ /* 0x000fe20000400000 */
[----:B------:R-:W-:-:S09]  /*6c360*/  FSETP.GEU.AND P0, PT, |R10|, 1.175494350822287508e-38, PT ;  /* 0x008000000a00780b */ /* 0x000fd20003f0e200 */
[----:B------:R-:W-:Y:S02]  /*6c370*/  @P1 FMUL R20, R20, 0.25 ;  /* 0x3e80000014141820 */ /* 0x000fe40000400000 */
[----:B------:R-:W-:Y:S02]  /*6c380*/  @P1 FMUL R5, R5, 0.25 ;  /* 0x3e80000005051820 */ /* 0x000fe40000400000 */
[----:B------:R-:W-:Y:S02]  /*6c390*/  @!P0 FMUL R20, R20, 16777216 ;  /* 0x4b80000014148820 */ /* 0x000fe40000400000 */
[----:B------:R-:W-:Y:S02]  /*6c3a0*/  @!P0 FMUL R5, R5, 16777216 ;  /* 0x4b80000005058820 */ /* 0x000fe40000400000 */
[----:B------:R-:W-:Y:S02]  /*6c3b0*/  @P1 FMUL R21, R21, 0.25 ;  /* 0x3e80000015151820 */ /* 0x000fe40000400000 */
[----:B------:R-:W-:Y:S01]  /*6c3c0*/  @P1 FMUL R8, R8, 0.25 ;  /* 0x3e80000008081820 */ /* 0x000fe20000400000 */
[----:B------:R0:W-:Y:S01]  /*6c3d0*/  STL [R1+0xb68], R20 ;  /* 0x000b681401007387 */ /* 0x0001e20000100800 */
        /* <DEDUP_REMOVED lines=8> */
[----:B------:R-:W-:Y:S02]  /*6c460*/  @!P0 FMUL R9, R9, 16777216 ;  /* 0x4b80000009098820 */ /* 0x000fe40000400000 */
[----:B------:R-:W-:Y:S02]  /*6c470*/  @!P0 FMUL R0, R0, 16777216 ;  /* 0x4b80000000008820 */ /* 0x000fe40000400000 */
[----:B------:R-:W-:Y:S02]  /*6c480*/  @P1 FMUL R14, R14, 0.25 ;  /* 0x3e8000000e0e1820 */ /* 0x000fe40000400000 */
[----:B------:R-:W-:Y:S02]  /*6c490*/  @P1 FMUL R11, R11, 0.25 ;  /* 0x3e8000000b0b1820 */ /* 0x000fe40000400000 */
[----:B------:R-:W-:Y:S02]  /*6c4a0*/  @P1 FMUL R10, R10, 0.25 ;  /* 0x3e8000000a0a1820 */ /* 0x000fe40000400000 */
[----:B------:R-:W-:-:S02]  /*6c4b0*/  @!P0 FMUL R14, R14, 16777216 ;  /* 0x4b8000000e0e8820 */ /* 0x000fc40000400000 */
[----:B------:R-:W-:Y:S02]  /*6c4c0*/  @!P0 FMUL R11, R11, 16777216 ;  /* 0x4b8000000b0b8820 */ /* 0x000fe40000400000 */
[----:B------:R-:W-:Y:S02]  /*6c4d0*/  @!P0 FMUL R10, R10, 16777216 ;  /* 0x4b8000000a0a8820 */ /* 0x000fe40000400000 */
[----:B--2---:R-:W-:Y:S02]  /*6c4e0*/  @P1 FMUL R15, R15, 0.25 ;  /* 0x3e8000000f0f1820 */ /* 0x004fe40000400000 */
[----:B----4-:R-:W-:-:S04]  /*6c4f0*/  @P1 FMUL R25, R25, 0.25 ;  /* 0x3e80000019191820 */ /* 0x010fc80000400000 */
[----:B------:R-:W-:Y:S02]  /*6c500*/  @!P0 FMUL R25, R25, 16777216 ;  /* 0x4b80000019198820 */ /* 0x000fe40000400000 */
[----:B---3--:R-:W-:-:S04]  /*6c510*/  @P1 FMUL R13, R13, 0.25 ;  /* 0x3e8000000d0d1820 */ /* 0x008fc80000400000 */
[----:B------:R-:W-:-:S05]  /*6c520*/  @!P0 FMUL R13, R13, 16777216 ;  /* 0x4b8000000d0d8820 */ /* 0x000fca0000400000 */
[----:B------:R1:W-:Y:S01]  /*6c530*/  STL [R1+0xb70], R13 ;  /* 0x000b700d01007387 */ /* 0x0003e20000100800 */
[----:B0-----:R-:W2:Y:S02]  /*6c540*/  LDL.LU R5, [R1+0xbd0] ;  /* 0x000bd00001057983 */ /* 0x001ea40000300800 */
[----:B------:R0:W-:Y:S02]  /*6c550*/  STL [R1+0xb78], R25 ;  /* 0x000b781901007387 */ /* 0x0001e40000100800 */
[----:B------:R-:W-:Y:S02]  /*6c560*/  @P1 FMUL R24, R24, 0.25 ;  /* 0x3e80000018181820 */ /* 0x000fe40000400000 */
[----:B------:R-:W-:Y:S01]  /*6c570*/  @P1 FMUL R27, R27, 0.25 ;  /* 0x3e8000001b1b1820 */ /* 0x000fe20000400000 */
[----:B-1----:R-:W3:Y:S01]  /*6c580*/  LDL.LU R13, [R1+0xbe8] ;  /* 0x000be800010d7983 */ /* 0x002ee20000300800 */
[----:B0-----:R-:W4:Y:S02]  /*6c590*/  LDL.LU R25, [R1+0xbec] ;  /* 0x000bec0001197983 */ /* 0x001f240000300800 */
[----:B------:R0:W-:Y:S02]  /*6c5a0*/  STL [R1+0xb88], R21 ;  /* 0x000b881501007387 */ /* 0x0001e40000100800 */
[----:B------:R-:W-:-:S02]  /*6c5b0*/  @P1 FMUL R26, R26, 0.25 ;  /* 0x3e8000001a1a1820 */ /* 0x000fc40000400000 */
[----:B------:R-:W-:Y:S02]  /*6c5c0*/  @!P0 FMUL R24, R24, 16777216 ;  /* 0x4b80000018188820 */ /* 0x000fe40000400000 */
[----:B------:R-:W-:Y:S01]  /*6c5d0*/  @!P0 FMUL R27, R27, 16777216 ;  /* 0x4b8000001b1b8820 */ /* 0x000fe20000400000 */
[----:B0-----:R-:W4:Y:S01]  /*6c5e0*/  LDL.LU R21, [R1+0x134c] ;  /* 0x00134c0001157983 */ /* 0x001f220000300800 */
[----:B------:R0:W-:Y:S02]  /*6c5f0*/  STL [R1+0xb8c], R8 ;  /* 0x000b8c0801007387 */ /* 0x0001e40000100800 */
[----:B------:R-:W-:Y:S02]  /*6c600*/  @!P0 FMUL R26, R26, 16777216 ;  /* 0x4b8000001a1a8820 */ /* 0x000fe40000400000 */
        /* <DEDUP_REMOVED lines=22> */
[----:B------:R-:W-:Y:S01]  /*6c770*/  @P1 FMUL R3, R3, 0.25 ;  /* 0x3e80000003031820 */ /* 0x000fe20000400000 */
[----:B------:R-:W-:-:S03]  /*6c780*/  FSETP.GT.AND P1, PT, |R6|, 8.50705917302346158658e+37, PT ;  /* 0x7e8000000600780b */ /* 0x000fc60003f24200 */
[----:B------:R-:W-:Y:S01]  /*6c790*/  @!P0 FMUL R3, R3, 16777216 ;  /* 0x4b80000003038820 */ /* 0x000fe20000400000 */
[----:B------:R-:W-:-:S04]  /*6c7a0*/  FSETP.GEU.AND P0, PT, |R6|, 1.175494350822287508e-38, PT ;  /* 0x008000000600780b */ /* 0x000fc80003f0e200 */
[----:B------:R0:W-:Y:S04]  /*6c7b0*/  STL [R1+0xbcc], R3 ;  /* 0x000bcc0301007387 */ /* 0x0001e80000100800 */
[----:B0-----:R-:W4:Y:S01]  /*6c7c0*/  LDL.LU R3, [R1+0x133c] ;  /* 0x00133c0001037983 */ /* 0x001f220000300800 */
[----:B------:R-:W-:-:S04]  /*6c7d0*/  @P1 FMUL R22, R22, 0.25 ;  /* 0x3e80000016161820 */ /* 0x000fc80000400000 */
[----:B------:R-:W-:Y:S02]  /*6c7e0*/  @!P0 FMUL R22, R22, 16777216 ;  /* 0x4b80000016168820 */ /* 0x000fe40000400000 */
[----:B--2---:R-:W-:-:S04]  /*6c7f0*/  @P1 FMUL R5, R5, 0.25 ;  /* 0x3e80000005051820 */ /* 0x004fc80000400000 */
[----:B------:R-:W-:-:S05]  /*6c800*/  @!P0 FMUL R5, R5, 16777216 ;  /* 0x4b80000005058820 */ /* 0x000fca0000400000 */
[----:B------:R0:W-:Y:S01]  /*6c810*/  STL [R1+0xbd0], R5 ;  /* 0x000bd00501007387 */ /* 0x0001e20000100800 */
[----:B---3--:R-:W-:Y:S02]  /*6c820*/  @P1 FMUL R13, R13, 0.25 ;  /* 0x3e8000000d0d1820 */ /* 0x008fe40000400000 */
[----:B----4-:R-:W-:Y:S01]  /*6c830*/  @P1 FMUL R25, R25, 0.25 ;  /* 0x3e80000019191820 */ /* 0x010fe20000400000 */
[----:B0-----:R-:W2:Y:S01]  /*6c840*/  LDL.LU R5, [R1+0x1338] ;  /* 0x0013380001057983 */ /* 0x001ea20000300800 */
[----:B------:R-:W-:Y:S02]  /*6c850*/  @!P0 FMUL R13, R13, 16777216 ;  /* 0x4b8000000d0d8820 */ /* 0x000fe40000400000 */
[----:B------:R-:W-:Y:S02]  /*6c860*/  @!P0 FMUL R25, R25, 16777216 ;  /* 0x4b80000019198820 */ /* 0x000fe40000400000 */
[----:B------:R-:W-:-:S04]  /*6c870*/  @P1 FMUL R8, R8, 0.25 ;  /* 0x3e80000008081820 */ /* 0x000fc80000400000 */
        /* <DEDUP_REMOVED lines=14> */
[----:B------:R-:W-:-:S05]  /*6c960*/  @!P0 FMUL R10, R10, 16777216 ;  /* 0x4b8000000a0a8820 */ /* 0x000fca0000400000 */
[----:B------:R0:W-:Y:S01]  /*6c970*/  STL [R1+0xbd4], R10 ;  /* 0x000bd40a01007387 */ /* 0x0001e20000100800 */
[----:B------:R1:W-:Y:S02]  /*6c980*/  STL [R1+0xbd8], R11 ;  /* 0x000bd80b01007387 */ /* 0x0003e40000100800 */
[----:B------:R3:W-:Y:S02]  /*6c990*/  STL [R1+0xbdc], R14 ;  /* 0x000bdc0e01007387 */ /* 0x0007e40000100800 */
[----:B------:R4:W-:Y:S01]  /*6c9a0*/  STL [R1+0xbe0], R26 ;  /* 0x000be01a01007387 */ /* 0x0009e20000100800 */
[----:B0-----:R-:W2:Y:S01]  /*6c9b0*/  LDL.LU R10, [R1+0xc98] ;  /* 0x000c9800010a7983 */ /* 0x001ea20000300800 */
[----:B------:R0:W-:Y:S02]  /*6c9c0*/  STL [R1+0xbe4], R27 ;  /* 0x000be41b01007387 */ /* 0x0001e40000100800 */
[----:B-1----:R-:W2:Y:S02]  /*6c9d0*/  LDL.LU R11, [R1+0xca8] ;  /* 0x000ca800010b7983 */ /* 0x002ea40000300800 */
[----:B---3--:R-:W3:Y:S01]  /*6c9e0*/  LDL.LU R14, [R1+0xcbc] ;  /* 0x000cbc00010e7983 */ /* 0x008ee20000300800 */
[----:B----4-:R-:W4:Y:S04]  /*6c9f0*/  LDL.LU R26, [R1+0xcc0] ;  /* 0x000cc000011a7983 */ /* 0x010f280000300800 */
        /* <DEDUP_REMOVED lines=12> */
[----:B0-----:R-:W4:Y:S01]  /*6cac0*/  LDL R22, [R1+0xca0] ;  /* 0x000ca00001167983 */ /* 0x001f220000100800 */
        /* <DEDUP_REMOVED lines=10> */
[----:B------:R-:W-:Y:S01]  /*6cb70*/  @!P0 FMUL R24, R24, 16777216 ;  /* 0x4b80000018188820 */ /* 0x000fe20000400000 */
[----:B------:R-:W-:Y:S01]  /*6cb80*/  FSETP.GEU.AND P0, PT, |R15|, 1.175494350822287508e-38, PT ;  /* 0x008000000f00780b */ /* 0x000fe20003f0e200 */
[----:B------:R-:W-:Y:S01]  /*6cb90*/  STL [R1+0x1304], R21 ;  /* 0x0013041501007387 */ /* 0x000fe20000100800 */
[----:B------:R0:W-:Y:S01]  /*6cba0*/  STL [R1+0xc94], R0 ;  /* 0x000c940001007387 */ /* 0x0001e20000100800 */
[----:B------:R-:W-:Y:S02]  /*6cbb0*/  IADD3 R3, R3, -0x3f3504f3, RZ ;  /* 0xc0cafb0d03037810 */ /* 0x000fe40007ffe0ff */
[----:B0-----:R-:W4:Y:S01]  /*6cbc0*/  LDL.LU R0, [R1+0x1334] ;  /* 0x0013340001007983 */ /* 0x001f220000300800 */
[----:B------:R-:W-:Y:S02]  /*6cbd0*/  STL [R1+0x1308], R20 ;  /* 0x0013081401007387 */ /* 0x000fe40000100800 */
[----:B------:R-:W-:Y:S02]  /*6cbe0*/  STL [R1+0x1328], R6 ;  /* 0x0013280601007387 */ /* 0x000fe40000100800 */
[----:B------:R0:W-:Y:S02]  /*6cbf0*/  STL [R1+0xc8c], R24 ;  /* 0x000c8c1801007387 */ /* 0x0001e40000100800 */
[----:B------:R-:W-:-:S02]  /*6cc00*/  @P1 FMUL R2, R2, 0.25 ;  /* 0x3e80000002021820 */ /* 0x000fc40000400000 */
[----:B------:R-:W-:Y:S01]  /*6cc10*/  @P1 FMUL R19, R19, 0.25 ;  /* 0x3e80000013131820 */ /* 0x000fe20000400000 */
[----:B0-----:R-:W-:Y:S01]  /*6cc20*/  MOV R24, R28 ;  /* 0x0000001c00187202 */ /* 0x001fe20000000f00 */
[----:B------:R-:W-:Y:S02]  /*6cc30*/  @!P0 FMUL R2, R2, 16777216 ;  /* 0x4b80000002028820 */ /* 0x000fe40000400000 */
[----:B------:R-:W-:Y:S02]  /*6cc40*/  @P1 FMUL R18, R18, 0.25 ;  /* 0x3e80000012121820 */ /* 0x000fe40000400000 */
[----:B------:R-:W-:Y:S02]  /*6cc50*/  @!P0 FMUL R19, R19, 16777216 ;  /* 0x4b80000013138820 */ /* 0x000fe40000400000 */
[----:B------:R-:W-:Y:S01]  /*6cc60*/  @!P0 FMUL R18, R18, 16777216 ;  /* 0x4b80000012128820 */ /* 0x000fe20000400000 */
[----:B--2---:R-:W-:Y:S01]  /*6cc70*/  MOV R28, R5 ;  /* 0x00000005001c7202 */ /* 0x004fe20000000f00 */
[----:B------:R-:W-:-:S05]  /*6cc80*/  LOP3.LUT R5, R3, 0xff800000, RZ, 0xc0, !PT ;  /* 0xff80000003057812 */ /* 0x000fca00078ec0ff */
[----:B------:R-:W-:Y:S01]  /*6cc90*/  STL [R1+0x138], R5 ;  /* 0x0001380501007387 */ /* 0x000fe20000100800 */
[----:B------:R-:W-:Y:S02]  /*6cca0*/  @P1 FMUL R10, R10, 0.25 ;  /* 0x3e8000000a0a1820 */ /* 0x000fe40000400000 */
[----:B------:R-:W-:Y:S02]  /*6ccb0*/  @P1 FMUL R11, R11, 0.25 ;  /* 0x3e8000000b0b1820 */ /* 0x000fe40000400000 */
[----:B---3--:R-:W-:Y:S02]  /*6ccc0*/  @P1 FMUL R14, R14, 0.25 ;  /* 0x3e8000000e0e1820 */ /* 0x008fe40000400000 */
[----:B----4-:R-:W-:Y:S02]  /*6ccd0*/  @P1 FMUL R26, R26, 0.25 ;  /* 0x3e8000001a1a1820 */ /* 0x010fe40000400000 */
[----:B------:R-:W-:Y:S02]  /*6cce0*/  @!P0 FMUL R10, R10, 16777216 ;  /* 0x4b8000000a0a8820 */ /* 0x000fe40000400000 */
[----:B------:R-:W-:-:S02]  /*6ccf0*/  @!P0 FMUL R11, R11, 16777216 ;  /* 0x4b8000000b0b8820 */ /* 0x000fc40000400000 */
        /* <DEDUP_REMOVED lines=10> */
[----:B------:R-:W-:-:S05]  /*6cda0*/  @P1 FMUL R22, R22, 0.25 ;  /* 0x3e80000016161820 */ /* 0x000fca0000400000 */
[----:B------:R-:W-:Y:S01]  /*6cdb0*/  @P1 STL [R1+0xca0], R22 ;  /* 0x000ca01601001387 */ /* 0x000fe20000100800 */
        /* <DEDUP_REMOVED lines=10> */
[----:B------:R0:W-:Y:S02]  /*6ce60*/  STL [R1+0x12dc], R18 ;  /* 0x0012dc1201007387 */ /* 0x0001e40000100800 */
[----:B0-----:R-:W2:Y:S01]  /*6ce70*/  LDL.LU R18, [R1+0xca0] ;  /* 0x000ca00001127983 */ /* 0x001ea20000300800 */
[----:B------:R-:W-:Y:S01]  /*6ce80*/  @P1 FMUL R25, R25, 0.25 ;  /* 0x3e80000019191820 */ /* 0x000fe20000400000 */
[----:B------:R0:W-:Y:S03]  /*6ce90*/  MUFU.RCP R3, R29 ;  /* 0x0000001d00037308 */ /* 0x0001e60000001000 */
[----:B------:R-:W-:Y:S01]  /*6cea0*/  @!P0 FMUL R25, R25, 16777216 ;  /* 0x4b80000019198820 */ /* 0x000fe20000400000 */
[----:B0-----:R-:W3:Y:S01]  /*6ceb0*/  LDL.LU R29, [R1+0x11c] ;  /* 0x00011c00011d7983 */ /* 0x001ee20000300800 */
[----:B------:R-:W4:Y:S03]  /*6cec0*/  LDL.LU R19, [R1+0x124] ;  /* 0x0001240001137983 */ /* 0x000f260000300800 */
[----:B------:R0:W-:Y:S02]  /*6ced0*/  STL [R1+0xcb8], R25 ;  /* 0x000cb81901007387 */ /* 0x0001e40000100800 */
[----:B------:R-:W3:Y:S01]  /*6cee0*/  LDL.LU R2, [R1+0x128] ;  /* 0x0001280001027983 */ /* 0x000ee20000300800 */
[----:B------:R-:W3:Y:S01]  /*6cef0*/  LDL.LU R13, [R1+0x12c] ;  /* 0x00012c00010d7983 */ /* 0x000ee20000300800 */
[----:B------:R-:W3:Y:S02]  /*6cf00*/  LDL.LU R6, [R1+0x130] ;  /* 0x0001300001067983 */ /* 0x000ee40000300800 */
[----:B------:R-:W3:Y:S02]  /*6cf10*/  LDL.LU R20, [R1+0x134] ;  /* 0x0001340001147983 */ /* 0x000ee40000300800 */
[----:B------:R-:W3:Y:S01]  /*6cf20*/  LDL.LU R21, [R1+0x13c] ;  /* 0x00013c0001157983 */ /* 0x000ee20000300800 */
[----:B------:R-:W3:Y:S01]  /*6cf30*/  LDL.LU R22, [R1+0x140] ;  /* 0x0001400001167983 */ /* 0x000ee20000300800 */
[----:B------:R-:W-:-:S02]  /*6cf40*/  @P1 FMUL R17, R17, 0.25 ;  /* 0x3e80000011111820 */ /* 0x000fc40000400000 */
[----:B------:R-:W-:Y:S02]  /*6cf50*/  @P1 FMUL R16, R16, 0.25 ;  /* 0x3e80000010101820 */ /* 0x000fe40000400000 */
[----:B------:R-:W-:Y:S02]  /*6cf60*/  @P1 FMUL R15, R15, 0.25 ;  /* 0x3e8000000f0f1820 */ /* 0x000fe40000400000 */
[----:B------:R-:W-:Y:S01]  /*6cf70*/  @P1 FMUL R7, R7, 0.25 ;  /* 0x3e80000007071820 */ /* 0x000fe20000400000 */
[----:B------:R-:W-:Y:S01]  /*6cf80*/  MOV R14, R24 ;  /* 0x00000018000e7202 */ /* 0x000fe20000000f00 */
[----:B------:R-:W3:Y:S01]  /*6cf90*/  LDL.LU R26, [R1+0x144] ;  /* 0x00014400011a7983 */ /* 0x000ee20000300800 */
[----:B------:R-:W-:Y:S01]  /*6cfa0*/  FSETP.NEU.AND P1, PT, R8, RZ, PT ;  /* 0x000000ff0800720b */ /* 0x000fe20003f2d000 */
[----:B------:R-:W3:Y:S02]  /*6cfb0*/  LDL.LU R24, [R1+0x148] ;  /* 0x0001480001187983 */ /* 0x000ee40000300800 */
[----:B------:R-:W3:Y:S01]  /*6cfc0*/  LDL.LU R8, [R1+0x14c] ;  /* 0x00014c0001087983 */ /* 0x000ee20000300800 */
[----:B------:R-:W3:Y:S01]  /*6cfd0*/  LDL.LU R23, [R1+0x150] ;  /* 0x0001500001177983 */ /* 0x000ee20000300800 */
[----:B------:R-:W3:Y:S02]  /*6cfe0*/  LDL.LU R9, [R1+0x154] ;  /* 0x0001540001097983 */ /* 0x000ee40000300800 */
[----:B------:R-:W-:-:S02]  /*6cff0*/  @!P0 FMUL R17, R17, 16777216 ;  /* 0x4b80000011118820 */ /* 0x000fc40000400000 */
[----:B------:R-:W3:Y:S01]  /*6d000*/  LDL.LU R10, [R1+0x158] ;  /* 0x00015800010a7983 */ /* 0x000ee20000300800 */
[----:B------:R-:W3:Y:S01]  /*6d010*/  LDL.LU R11, [R1+0xc] ;  /* 0x00000c00010b7983 */ /* 0x000ee20000300800 */
[----:B------:R-:W3:Y:S02]  /*6d020*/  LDL.LU R27, [R1+0x15c] ;  /* 0x00015c00011b7983 */ /* 0x000ee40000300800 */
[----:B0-----:R-:W3:Y:S02]  /*6d030*/  LDL.LU R25, [R1+0x160] ;  /* 0x0001600001197983 */ /* 0x001ee40000300800 */
[----:B------:R0:W-:Y:S02]  /*6d040*/  STL [R1+0x130c], R17 ;  /* 0x00130c1101007387 */ /* 0x0001e40000100800 */
[----:B0-----:R-:W3:Y:S01]  /*6d050*/  LDL.LU R17, [R1+0x120] ;  /* 0x0001200001117983 */ /* 0x001ee20000300800 */
[----:B------:R-:W-:Y:S02]  /*6d060*/  @!P0 FMUL R16, R16, 16777216 ;  /* 0x4b80000010108820 */ /* 0x000fe40000400000 */
[----:B------:R-:W-:-:S02]  /*6d070*/  @!P0 FMUL R15, R15, 16777216 ;  /* 0x4b8000000f0f8820 */ /* 0x000fc40000400000 */
[----:B------:R-:W-:Y:S02]  /*6d080*/  @!P0 FMUL R7, R7, 16777216 ;  /* 0x4b80000007078820 */ /* 0x000fe40000400000 */
[----:B--2---:R-:W-:-:S05]  /*6d090*/  @!P0 FMUL R18, R18, 16777216 ;  /* 0x4b80000012128820 */ /* 0x004fca0000400000 */
[----:B------:R0:W-:Y:S04]  /*6d0a0*/  STL [R1+0x1310], R18 ;  /* 0x0013101201007387 */ /* 0x0001e80000100800 */
[----:B0-----:R-:W2:Y:S01]  /*6d0b0*/  LDL.LU R18, [R1+0x118] ;  /* 0x0001180001127983 */ /* 0x001ea20000300800 */
[----:B------:R0:W-:Y:S02]  /*6d0c0*/  STL [R1+0x1330], R16 ;  /* 0x0013301001007387 */ /* 0x0001e40000100800 */
[----:B0-----:R-:W-:Y:S02]  /*6d0d0*/  IMAD.MOV.U32 R16, RZ, RZ, R14 ;  /* 0x000000ffff107224 */ /* 0x001fe400078e000e */
[----:B------:R-:W4:Y:S01]  /*6d0e0*/  LDL.LU R14, [R1+0x168] ;  /* 0x00016800010e7983 */ /* 0x000f220000300800 */
[----:B------:R0:W-:Y:S01]  /*6d0f0*/  STL [R1+0x74], R15 ;  /* 0x0000740f01007387 */ /* 0x0001e20000100800 */
[----:B------:R-:W-:-:S02]  /*6d100*/  FSETP.NEU.AND P0, PT, R28, RZ, PT ;  /* 0x000000ff1c00720b */ /* 0x000fc40003f0d000 */
[----:B0-----:R-:W4:Y:S01]  /*6d110*/  LDL.LU R15, [R1+0x170] ;  /* 0x00017000010f7983 */ /* 0x001f220000300800 */
[----:B------:R-:W4:Y:S01]  /*6d120*/  LDL.LU R28, [R1+0x178] ;  /* 0x00017800011c7983 */ /* 0x000f220000300800 */
[----:B------:R-:W0:Y:S08]  /*6d130*/  I2F R5, R5 ;  /* 0x0000000500057306 */ /* 0x000e300000201400 */
[----:B------:R-:W3:Y:S01]  /*6d140*/  MUFU.RCP R4, R4 ;  /* 0x0000000400047308 */ /* 0x000ee20000001000 */
[----:B0-----:R-:W-:-:S07]  /*6d150*/  FFMA.FTZ R5, R5, 1.1920928955078125e-07, R0 ;  /* 0x3400000005057823 */ /* 0x001fce0000010000 */
[----:B------:R2:W0:Y:S01]  /*6d160*/  MUFU.RCP R0, R16 ;  /* 0x0000001000007308 */ /* 0x0004220000001000 */
[----:B------:R1:W-:Y:S01]  /*6d170*/  STL [R1+0x580], R5 ;  /* 0x0005800501007387 */ /* 0x0003e20000100800 */
[C---:B---3--:R-:W-:Y:S02]  /*6d180*/  FMUL R17, R4.reuse, R17 ;  /* 0x0000001104117220 */ /* 0x048fe40000400000 */
[C---:B-1----:R-:W-:Y:S02]  /*6d190*/  FMUL R5, R4.reuse, R29 ;  /* 0x0000001d04057220 */ /* 0x042fe40000400000 */
[----:B------:R-:W3:Y:S01]  /*6d1a0*/  LDL.LU R29, [R1+0x180] ;  /* 0x00018000011d7983 */ /* 0x000ee20000300800 */
[C---:B------:R-:W-:Y:S02]  /*6d1b0*/  FMUL R6, R4.reuse, R6 ;  /* 0x0000000604067220 */ /* 0x040fe40000400000 */
[----:B--2---:R-:W-:-:S05]  /*6d1c0*/  FMUL R16, R4, R18 ;  /* 0x0000001204107220 */ /* 0x004fca0000400000 */
[----:B------:R4:W-:Y:S01]  /*6d1d0*/  STL [R1+0x6f0], R16 ;  /* 0x0006f01001007387 */ /* 0x0009e20000100800 */
[----:B------:R1:W-:Y:S02]  /*6d1e0*/  STL [R1+0x6ec], R5 ;  /* 0x0006ec0501007387 */ /* 0x0003e40000100800 */
[----:B------:R-:W-:Y:S02]  /*6d1f0*/  STL [R1+0x6e8], R17 ;  /* 0x0006e81101007387 */ /* 0x000fe40000100800 */
[C---:B----4-:R-:W-:Y:S02]  /*6d200*/  FMUL R16, R4.reuse, R19 ;  /* 0x0000001304107220 */ /* 0x050fe40000400000 */
[C---:B-1----:R-:W-:Y:S02]  /*6d210*/  FMUL R5, R4.reuse, R2 ;  /* 0x0000000204057220 */ /* 0x042fe40000400000 */
[C---:B------:R-:W-:Y:S01]  /*6d220*/  FMUL R2, R4.reuse, R13 ;  /* 0x0000000d04027220 */ /* 0x040fe20000400000 */
[----:B------:R-:W-:Y:S01]  /*6d230*/  STL [R1+0x6e4], R16 ;  /* 0x0006e41001007387 */ /* 0x000fe20000100800 */
[----:B------:R-:W2:Y:S02]  /*6d240*/  LDL.LU R13, [R1+0x188] ;  /* 0x00018800010d7983 */ /* 0x000ea40000300800 */
[----:B------:R1:W-:Y:S02]  /*6d250*/  STL [R1+0x6e0], R5 ;  /* 0x0006e00501007387 */ /* 0x0003e40000100800 */
[----:B------:R4:W-:Y:S01]  /*6d260*/  STL [R1+0x6dc], R2 ;  /* 0x0006dc0201007387 */ /* 0x0009e20000100800 */
[----:B------:R0:W-:Y:S01]  /*6d270*/  STL [R1+0x6d8], R6 ;  /* 0x0006d80601007387 */ /* 0x0001e20000100800 */
[----:B-1----:R-:W-:-:S02]  /*6d280*/  FMUL R5, R4, R20 ;  /* 0x0000001404057220 */ /* 0x002fc40000400000 */
[C---:B----4-:R-:W-:Y:S02]  /*6d290*/  FMUL R2, R4.reuse, R21 ;  /* 0x0000001504027220 */ /* 0x050fe40000400000 */
[C---:B0-----:R-:W-:Y:S01]  /*6d2a0*/  FMUL R6, R4.reuse, R22 ;  /* 0x0000001604067220 */ /* 0x041fe20000400000 */
[----:B------:R0:W-:Y:S02]  /*6d2b0*/  STL [R1+0x6d4], R5 ;  /* 0x0006d40501007387 */ /* 0x0001e40000100800 */
[----:B------:R1:W-:Y:S02]  /*6d2c0*/  STL [R1+0x538], R2 ;  /* 0x0005380201007387 */ /* 0x0003e40000100800 */
[----:B------:R4:W-:Y:S02]  /*6d2d0*/  STL [R1+0x534], R6 ;  /* 0x0005340601007387 */ /* 0x0009e40000100800 */
[C---:B0-----:R-:W-:Y:S02]  /*6d2e0*/  FMUL R5, R4.reuse, R26 ;  /* 0x0000001a04057220 */ /* 0x041fe40000400000 */
[----:B------:R-:W2:Y:S01]  /*6d2f0*/  LDL.LU R26, [R1+0x190] ;  /* 0x00019000011a7983 */ /* 0x000ea20000300800 */
[----:B-1----:R-:W-:-:S02]  /*6d300*/  FMUL R2, R4, R24 ;  /* 0x0000001804027220 */ /* 0x002fc40000400000 */
[----:B------:R0:W-:Y:S02]  /*6d310*/  STL [R1+0x530], R5 ;  /* 0x0005300501007387 */ /* 0x0001e40000100800 */
[----:B------:R-:W2:Y:S02]  /*6d320*/  LDL.LU R24, [R1+0x198] ;  /* 0x0001980001187983 */ /* 0x000ea40000300800 */
[C---:B----4-:R-:W-:Y:S01]  /*6d330*/  FMUL R6, R4.reuse, R23 ;  /* 0x0000001704067220 */ /* 0x050fe20000400000 */
[----:B------:R1:W-:Y:S01]  /*6d340*/  STL [R1+0x52c], R2 ;  /* 0x00052c0201007387 */ /* 0x0003e20000100800 */
[C---:B0-----:R-:W-:Y:S02]  /*6d350*/  FMUL R5, R4.reuse, R9 ;  /* 0x0000000904057220 */ /* 0x041fe40000400000 */
[----:B-1----:R-:W-:-:S05]  /*6d360*/  FMUL R2, R4, R8 ;  /* 0x0000000804027220 */ /* 0x002fca0000400000 */
[----:B------:R0:W-:Y:S01]  /*6d370*/  STL [R1+0x528], R2 ;  /* 0x0005280201007387 */ /* 0x0001e20000100800 */
[----:B------:R-:W-:Y:S02]  /*6d380*/  STL [R1+0x524], R6 ;  /* 0x0005240601007387 */ /* 0x000fe40000100800 */
[----:B------:R1:W-:Y:S02]  /*6d390*/  STL [R1+0x520], R5 ;  /* 0x0005200501007387 */ /* 0x0003e40000100800 */
[----:B0-----:R-:W-:Y:S02]  /*6d3a0*/  FMUL R2, R4, R10 ;  /* 0x0000000a04027220 */ /* 0x001fe40000400000 */
[C---:B-1----:R-:W-:Y:S01]  /*6d3b0*/  FMUL R5, R3.reuse, R27 ;  /* 0x0000001b03057220 */ /* 0x042fe20000400000 */
[----:B------:R0:W1:Y:S02]  /*6d3c0*/  MUFU.RCP R4, R11 ;  /* 0x0000000b00047308 */ /* 0x0000640000001000 */
[----:B------:R4:W-:Y:S04]  /*6d3d0*/  STL [R1+0x51c], R2 ;  /* 0x00051c0201007387 */ /* 0x0009e80000100800 */
[----:B0-----:R-:W2:Y:S01]  /*6d3e0*/  LDL.LU R11, [R1+0x1a0] ;  /* 0x0001a000010b7983 */ /* 0x001ea20000300800 */
[----:B------:R0:W-:Y:S02]  /*6d3f0*/  STL [R1+0x6d0], R5 ;  /* 0x0006d00501007387 */ /* 0x0001e40000100800 */
[----:B------:R-:W2:Y:S02]  /*6d400*/  LDL.LU R27, [R1+0x1a8] ;  /* 0x0001a800011b7983 */ /* 0x000ea40000300800 */
[----:B----4-:R-:W-:-:S05]  /*6d410*/  FMUL R2, R3, R25 ;  /* 0x0000001903027220 */ /* 0x010fca0000400000 */
[----:B------:R4:W-:Y:S01]  /*6d420*/  STL [R1+0x6cc], R2 ;  /* 0x0006cc0201007387 */ /* 0x0009e20000100800 */
[----:B------:R-:W2:Y:S02]  /*6d430*/  LDL.LU R25, [R1+0x1b0] ;  /* 0x0001b00001197983 */ /* 0x000ea40000300800 */
[C---:B0-----:R-:W-:Y:S02]  /*6d440*/  FMUL R5, R3.reuse, R14 ;  /* 0x0000000e03057220 */ /* 0x041fe40000400000 */
[----:B------:R-:W-:-:S03]  /*6d450*/  FMUL R6, R3, R15 ;  /* 0x0000000f03067220 */ /* 0x000fc60000400000 */
[----:B------:R0:W-:Y:S01]  /*6d460*/  STL [R1+0x6c8], R5 ;  /* 0x0006c80501007387 */ /* 0x0001e20000100800 */
[----:B----4-:R-:W-:-:S03]  /*6d470*/  FMUL R2, R3, R28 ;  /* 0x0000001c03027220 */ /* 0x010fc60000400000 */
[----:B0-----:R-:W4:Y:S01]  /*6d480*/  LDL.LU R5, [R1+0x1b8] ;  /* 0x0001b80001057983 */ /* 0x001f220000300800 */
[----:B------:R-:W-:Y:S02]  /*6d490*/  STL [R1+0x6c4], R6 ;  /* 0x0006c40601007387 */ /* 0x000fe40000100800 */
[----:B------:R-:W4:Y:S02]  /*6d4a0*/  LDL.LU R16, [R1+0x1c0] ;  /* 0x0001c00001107983 */ /* 0x000f240000300800 */
[----:B------:R3:W-:Y:S01]  /*6d4b0*/  STL [R1+0x6c0], R2 ;  /* 0x0006c00201007387 */ /* 0x0007e20000100800 */
[----:B------:R-:W4:Y:S01]  /*6d4c0*/  LDL.LU R18, [R1+0x1c8] ;  /* 0x0001c80001127983 */ /* 0x000f220000300800 */
[----:B------:R-:W4:Y:S02]  /*6d4d0*/  LDL.LU R28, [R1+0x1d0] ;  /* 0x0001d000011c7983 */ /* 0x000f240000300800 */
[----:B------:R-:W4:Y:S02]  /*6d4e0*/  LDL.LU R17, [R1+0x10] ;  /* 0x0000100001117983 */ /* 0x000f240000300800 */
[----:B------:R-:W4:Y:S02]  /*6d4f0*/  LDL.LU R19, [R1+0x164] ;  /* 0x0001640001137983 */ /* 0x000f240000300800 */
[----:B---3--:R-:W-:-:S05]  /*6d500*/  FMUL R2, R3, R29 ;  /* 0x0000001d03027220 */ /* 0x008fca0000400000 */
[----:B------:R0:W-:Y:S04]  /*6d510*/  STL [R1+0x6bc], R2 ;  /* 0x0006bc0201007387 */ /* 0x0001e80000100800 */
[----:B0-----:R-:W3:Y:S01]  /*6d520*/  LDL.LU R2, [R1+0x16c] ;  /* 0x00016c0001027983 */ /* 0x001ee20000300800 */
[----:B------:R-:W3:Y:S02]  /*6d530*/  LDL.LU R29, [R1+0x174] ;  /* 0x00017400011d7983 */ /* 0x000ee40000300800 */
[----:B------:R-:W3:Y:S02]  /*6d540*/  LDL.LU R6, [R1+0x17c] ;  /* 0x00017c0001067983 */ /* 0x000ee40000300800 */
[----:B------:R-:W3:Y:S02]  /*6d550*/  LDL.LU R20, [R1+0x184] ;  /* 0x0001840001147983 */ /* 0x000ee40000300800 */
[----:B--2---:R-:W-:-:S05]  /*6d560*/  FMUL R8, R3, R13 ;  /* 0x0000000d03087220 */ /* 0x004fca0000400000 */
[----:B------:R0:W-:Y:S01]  /*6d570*/  STL [R1+0x6b8], R8 ;  /* 0x0006b80801007387 */ /* 0x0001e20000100800 */
[----:B------:R-:W2:Y:S02]  /*6d580*/  LDL.LU R21, [R1+0x18c] ;  /* 0x00018c0001157983 */ /* 0x000ea40000300800 */
[----:B------:R-:W2:Y:S02]  /*6d590*/  LDL.LU R22, [R1+0x194] ;  /* 0x0001940001167983 */ /* 0x000ea40000300800 */
[----:B------:R-:W2:Y:S01]  /*6d5a0*/  LDL.LU R15, [R1+0x19c] ;  /* 0x00019c00010f7983 */ /* 0x000ea20000300800 */
[----:B------:R-:W2:Y:S04]  /*6d5b0*/  LDL.LU R13, [R1+0x1a4] ;  /* 0x0001a400010d7983 */ /* 0x000ea80000300800 */
[----:B0-----:R-:W2:Y:S01]  /*6d5c0*/  LDL.LU R8, [R1+0x1ac] ;  /* 0x0001ac0001087983 */ /* 0x001ea20000300800 */
[----:B------:R-:W-:-:S02]  /*6d5d0*/  FMUL R10, R3, R26 ;  /* 0x0000001a030a7220 */ /* 0x000fc40000400000 */
[----:B------:R-:W-:-:S03]  /*6d5e0*/  FMUL R9, R3, R24 ;  /* 0x0000001803097220 */ /* 0x000fc60000400000 */
[----:B------:R-:W-:Y:S01]  /*6d5f0*/  STL [R1+0x6b4], R10 ;  /* 0x0006b40a01007387 */ /* 0x000fe20000100800 */
[----:B------:R-:W2:Y:S02]  /*6d600*/  LDL.LU R23, [R1+0x1b4] ;  /* 0x0001b40001177983 */ /* 0x000ea40000300800 */
[----:B------:R0:W-:Y:S02]  /*6d610*/  STL [R1+0x518], R9 ;  /* 0x0005180901007387 */ /* 0x0001e40000100800 */
[----:B0-----:R-:W2:Y:S01]  /*6d620*/  LDL.LU R9, [R1+0x1bc] ;  /* 0x0001bc0001097983 */ /* 0x001ea20000300800 */
[----:B------:R-:W2:Y:S02]  /*6d630*/  LDL.LU R10, [R1+0x1c4] ;  /* 0x0001c400010a7983 */ /* 0x000ea40000300800 */
[----:B------:R-:W2:Y:S02]  /*6d640*/  LDL.LU R14, [R1+0x1cc] ;  /* 0x0001cc00010e7983 */ /* 0x000ea40000300800 */
[----:B------:R-:W2:Y:S01]  /*6d650*/  LDL.LU R26, [R1+0x1d4] ;  /* 0x0001d400011a7983 */ /* 0x000ea20000300800 */
[----:B------:R-:W2:Y:S01]  /*6d660*/  LDL.LU R24, [R1+0x1d8] ;  /* 0x0001d80001187983 */ /* 0x000ea20000300800 */
[----:B------:R-:W-:-:S02]  /*6d670*/  FMUL R11, R3, R11 ;  /* 0x0000000b030b7220 */ /* 0x000fc40000400000 */
[----:B------:R-:W-:-:S03]  /*6d680*/  FMUL R27, R3, R27 ;  /* 0x0000001b031b7220 */ /* 0x000fc60000400000 */
[----:B------:R0:W-:Y:S01]  /*6d690*/  STL [R1+0x514], R11 ;  /* 0x0005140b01007387 */ /* 0x0001e20000100800 */
[----:B------:R-:W-:-:S03]  /*6d6a0*/  FMUL R25, R3, R25 ;  /* 0x0000001903197220 */ /* 0x000fc60000400000 */
[----:B0-----:R-:W2:Y:S01]  /*6d6b0*/  LDL.LU R11, [R1+0x14] ;  /* 0x00001400010b7983 */ /* 0x001ea20000300800 */
[----:B------:R0:W-:Y:S03]  /*6d6c0*/  STL [R1+0x510], R27 ;  /* 0x0005101b01007387 */ /* 0x0001e60000100800 */
[----:B0-----:R-:W1:Y:S01]  /*6d6d0*/  LDL.LU R27, [R1+0x1dc] ;  /* 0x0001dc00011b7983 */ /* 0x001e620000300800 */
[C---:B----4-:R-:W-:Y:S02]  /*6d6e0*/  FMUL R5, R3.reuse, R5 ;  /* 0x0000000503057220 */ /* 0x050fe40000400000 */
[----:B------:R0:W-:Y:S02]  /*6d6f0*/  STL [R1+0x50c], R25 ;  /* 0x00050c1901007387 */ /* 0x0001e40000100800 */
[----:B0-----:R-:W4:Y:S01]  /*6d700*/  LDL.LU R25, [R1+0x1e0] ;  /* 0x0001e00001197983 */ /* 0x001f220000300800 */
[----:B------:R0:W-:Y:S02]  /*6d710*/  STL [R1+0x508], R5 ;  /* 0x0005080501007387 */ /* 0x0001e40000100800 */
[----:B0-----:R-:W-:-:S05]  /*6d720*/  FMUL R5, R3, R16 ;  /* 0x0000001003057220 */ /* 0x001fca0000400000 */
[----:B------:R0:W-:Y:S02]  /*6d730*/  STL [R1+0x504], R5 ;  /* 0x0005040501007387 */ /* 0x0001e40000100800 */
[C---:B0-----:R-:W-:Y:S02]  /*6d740*/  FMUL R5, R3.reuse, R28 ;  /* 0x0000001c03057220 */ /* 0x041fe40000400000 */
[----:B------:R-:W4:Y:S01]  /*6d750*/  LDL.LU R28, [R1+0x1e8] ;  /* 0x0001e800011c7983 */ /* 0x000f220000300800 */
[----:B------:R-:W-:-:S05]  /*6d760*/  FMUL R16, R3, R18 ;  /* 0x0000001203107220 */ /* 0x000fca0000400000 */
[----:B------:R0:W-:Y:S01]  /*6d770*/  STL [R1+0x500], R16 ;  /* 0x0005001001007387 */ /* 0x0001e20000100800 */
[----:B------:R0:W-:Y:S02]  /*6d780*/  STL [R1+0x4fc], R5 ;  /* 0x0004fc0501007387 */ /* 0x0001e40000100800 */
[C---:B---3--:R-:W-:Y:S02]  /*6d790*/  FMUL R6, R0.reuse, R6 ;  /* 0x0000000600067220 */ /* 0x048fe40000400000 */
[C---:B0-----:R-:W-:Y:S02]  /*6d7a0*/  FMUL R16, R0.reuse, R19 ;  /* 0x0000001300107220 */ /* 0x041fe40000400000 */
[C---:B------:R-:W-:Y:S02]  /*6d7b0*/  FMUL R5, R0.reuse, R2 ;  /* 0x0000000200057220 */ /* 0x040fe40000400000 */
[C---:B------:R-:W-:Y:S01]  /*6d7c0*/  FMUL R2, R0.reuse, R29 ;  /* 0x0000001d00027220 */ /* 0x040fe20000400000 */
[----:B------:R-:W-:Y:S01]  /*6d7d0*/  STL [R1+0x6b0], R16 ;  /* 0x0006b01001007387 */ /* 0x000fe20000100800 */
[----:B------:R-:W4:Y:S02]  /*6d7e0*/  LDL.LU R29, [R1+0x1f0] ;  /* 0x0001f000011d7983 */ /* 0x000f240000300800 */
[----:B------:R0:W-:Y:S02]  /*6d7f0*/  STL [R1+0x6ac], R5 ;  /* 0x0006ac0501007387 */ /* 0x0001e40000100800 */
[----:B------:R2:W-:Y:S01]  /*6d800*/  STL [R1+0x6a8], R2 ;  /* 0x0006a80201007387 */ /* 0x0005e20000100800 */
[----:B------:R2:W-:Y:S01]  /*6d810*/  STL [R1+0x6a4], R6 ;  /* 0x0006a40601007387 */ /* 0x0005e20000100800 */
[----:B0-----:R-:W-:-:S05]  /*6d820*/  FMUL R5, R0, R20 ;  /* 0x0000001400057220 */ /* 0x001fca0000400000 */
[----:B------:R0:W-:Y:S01]  /*6d830*/  STL [R1+0x6a0], R5 ;  /* 0x0006a00501007387 */ /* 0x0001e20000100800 */
[----:B------:R0:W0:Y:S01]  /*6d840*/  MUFU.RCP R3, R17 ;  /* 0x0000001100037308 */ /* 0x0000220000001000 */
[C---:B--2---:R-:W-:Y:S02]  /*6d850*/  FMUL R2, R0.reuse, R21 ;  /* 0x0000001500027220 */ /* 0x044fe40000400000 */
[C---:B------:R-:W-:Y:S02]  /*6d860*/  FMUL R6, R0.reuse, R22 ;  /* 0x0000001600067220 */ /* 0x040fe40000400000 */
[C---:B0-----:R-:W-:Y:S01]  /*6d870*/  FMUL R5, R0.reuse, R15 ;  /* 0x0000000f00057220 */ /* 0x041fe20000400000 */
[----:B------:R0:W-:Y:S02]  /*6d880*/  STL [R1+0x69c], R2 ;  /* 0x00069c0201007387 */ /* 0x0001e40000100800 */
[----:B------:R2:W-:Y:S02]  /*6d890*/  STL [R1+0x698], R6 ;  /* 0x0006980601007387 */ /* 0x0005e40000100800 */
[----:B------:R-:W3:Y:S02]  /*6d8a0*/  LDL.LU R15, [R1+0x1f8] ;  /* 0x0001f800010f7983 */ /* 0x000ee40000300800 */
[----:B------:R2:W-:Y:S02]  /*6d8b0*/  STL [R1+0x694], R5 ;  /* 0x0006940501007387 */ /* 0x0005e40000100800 */
[----:B0-----:R-:W-:-:S02]  /*6d8c0*/  FMUL R2, R0, R13 ;  /* 0x0000000d00027220 */ /* 0x001fc40000400000 */
[C---:B--2---:R-:W-:Y:S01]  /*6d8d0*/  FMUL R6, R0.reuse, R8 ;  /* 0x0000000800067220 */ /* 0x044fe20000400000 */
[----:B------:R-:W2:Y:S02]  /*6d8e0*/  LDL.LU R13, [R1+0x200] ;  /* 0x00020000010d7983 */ /* 0x000ea40000300800 */
[----:B------:R0:W-:Y:S02]  /*6d8f0*/  STL [R1+0x4f8], R2 ;  /* 0x0004f80201007387 */ /* 0x0001e40000100800 */
[----:B------:R0:W-:Y:S01]  /*6d900*/  STL [R1+0x4f4], R6 ;  /* 0x0004f40601007387 */ /* 0x0001e20000100800 */
[----:B------:R-:W-:-:S05]  /*6d910*/  FMUL R5, R0, R23 ;  /* 0x0000001700057220 */ /* 0x000fca0000400000 */
[----:B------:R0:W-:Y:S02]  /*6d920*/  STL [R1+0x4f0], R5 ;  /* 0x0004f00501007387 */ /* 0x0001e40000100800 */
[C---:B0-----:R-:W-:Y:S02]  /*6d930*/  FMUL R2, R0.reuse, R9 ;  /* 0x0000000900027220 */ /* 0x041fe40000400000 */
[C---:B------:R-:W-:Y:S02]  /*6d940*/  FMUL R6, R0.reuse, R10 ;  /* 0x0000000a00067220 */ /* 0x040fe40000400000 */
[C---:B------:R-:W-:Y:S01]  /*6d950*/  FMUL R5, R0.reuse, R14 ;  /* 0x0000000e00057220 */ /* 0x040fe20000400000 */
[----:B------:R0:W-:Y:S02]  /*6d960*/  STL [R1+0x4ec], R2 ;  /* 0x0004ec0201007387 */ /* 0x0001e40000100800 */
[----:B------:R-:W-:Y:S02]  /*6d970*/  STL [R1+0x4e8], R6 ;  /* 0x0004e80601007387 */ /* 0x000fe40000100800 */
[----:B------:R0:W-:Y:S01]  /*6d980*/  STL [R1+0x4e4], R5 ;  /* 0x0004e40501007387 */ /* 0x0001e20000100800 */
[----:B------:R-:W2:Y:S02]  /*6d990*/  LDL.LU R14, [R1+0x208] ;  /* 0x00020800010e7983 */ /* 0x000ea40000300800 */
[----:B0-----:R-:W-:-:S02]  /*6d9a0*/  FMUL R2, R0, R26 ;  /* 0x0000001a00027220 */ /* 0x001fc40000400000 */
[----:B------:R-:W-:-:S03]  /*6d9b0*/  FMUL R0, R0, R24 ;  /* 0x0000001800007220 */ /* 0x000fc60000400000 */
[----:B------:R4:W-:Y:S01]  /*6d9c0*/  STL [R1+0x4e0], R2 ;  /* 0x0004e00201007387 */ /* 0x0009e20000100800 */
[----:B------:R-:W2:Y:S02]  /*6d9d0*/  LDL.LU R26, [R1+0x210] ;  /* 0x00021000011a7983 */ /* 0x000ea40000300800 */
[----:B------:R-:W-:Y:S02]  /*6d9e0*/  STL [R1+0x4dc], R0 ;  /* 0x0004dc0001007387 */ /* 0x000fe40000100800 */
[----:B------:R-:W2:Y:S01]  /*6d9f0*/  LDL.LU R24, [R1+0x218] ;  /* 0x0002180001187983 */ /* 0x000ea20000300800 */
[----:B------:R-:W2:Y:S01]  /*6da00*/  LDL.LU R5, [R1+0x220] ;  /* 0x0002200001057983 */ /* 0x000ea20000300800 */
[----:B-1----:R-:W-:-:S05]  /*6da10*/  FMUL R6, R4, R27 ;  /* 0x0000001b04067220 */ /* 0x002fca0000400000 */
[----:B------:R-:W-:Y:S01]  /*6da20*/  STL [R1+0x690], R6 ;  /* 0x0006900601007387 */ /* 0x000fe20000100800 */
[----:B------:R-:W2:Y:S02]  /*6da30*/  LDL.LU R16, [R1+0x228] ;  /* 0x0002280001107983 */ /* 0x000ea40000300800 */
[----:B----4-:R-:W-:-:S05]  /*6da40*/  FMUL R2, R4, R25 ;  /* 0x0000001904027220 */ /* 0x010fca0000400000 */
[----:B------:R0:W-:Y:S01]  /*6da50*/  STL [R1+0x66c], R2 ;  /* 0x00066c0201007387 */ /* 0x0001e20000100800 */
[----:B------:R-:W4:Y:S02]  /*6da60*/  LDL.LU R18, [R1+0x230] ;  /* 0x0002300001127983 */ /* 0x000f240000300800 */
[----:B------:R-:W4:Y:S02]  /*6da70*/  LDL.LU R25, [R1+0x238] ;  /* 0x0002380001197983 */ /* 0x000f240000300800 */
[----:B------:R-:W4:Y:S01]  /*6da80*/  LDL.LU R17, [R1+0x240] ;  /* 0x0002400001117983 */ /* 0x000f220000300800 */
[----:B------:R-:W4:Y:S01]  /*6da90*/  LDL.LU R19, [R1+0x248] ;  /* 0x0002480001137983 */ /* 0x000f220000300800 */
[----:B0-----:R-:W-:-:S05]  /*6daa0*/  FMUL R2, R4, R28 ;  /* 0x0000001c04027220 */ /* 0x001fca0000400000 */
[----:B------:R0:W-:Y:S04]  /*6dab0*/  STL [R1+0x668], R2 ;  /* 0x0006680201007387 */ /* 0x0001e80000100800 */
[----:B0-----:R-:W4:Y:S01]  /*6dac0*/  LDL.LU R2, [R1+0x250] ;  /* 0x0002500001027983 */ /* 0x001f220000300800 */
[----:B------:R-:W4:Y:S02]  /*6dad0*/  LDL.LU R28, [R1+0x18] ;  /* 0x00001800011c7983 */ /* 0x000f240000300800 */
[----:B------:R-:W4:Y:S02]  /*6dae0*/  LDL.LU R6, [R1+0x1e4] ;  /* 0x0001e40001067983 */ /* 0x000f240000300800 */
[----:B------:R-:W4:Y:S02]  /*6daf0*/  LDL.LU R20, [R1+0x1ec] ;  /* 0x0001ec0001147983 */ /* 0x000f240000300800 */
[----:B------:R-:W-:-:S05]  /*6db00*/  FMUL R8, R4, R29 ;  /* 0x0000001d04087220 */ /* 0x000fca0000400000 */
[----:B------:R0:W-:Y:S01]  /*6db10*/  STL [R1+0x664], R8 ;  /* 0x0006640801007387 */ /* 0x0001e20000100800 */
[----:B------:R-:W4:Y:S02]  /*6db20*/  LDL.LU R21, [R1+0x1f4] ;  /* 0x0001f40001157983 */ /* 0x000f240000300800 */
[----:B------:R-:W4:Y:S02]  /*6db30*/  LDL.LU R22, [R1+0x1fc] ;  /* 0x0001fc0001167983 */ /* 0x000f240000300800 */
[----:B------:R-:W4:Y:S01]  /*6db40*/  LDL.LU R27, [R1+0x204] ;  /* 0x00020400011b7983 */ /* 0x000f220000300800 */
[----:B------:R-:W4:Y:S04]  /*6db50*/  LDL.LU R29, [R1+0x20c] ;  /* 0x00020c00011d7983 */ /* 0x000f280000300800 */
[----:B0-----:R-:W4:Y:S01]  /*6db60*/  LDL.LU R8, [R1+0x214] ;  /* 0x0002140001087983 */ /* 0x001f220000300800 */
[----:B------:R0:W1:Y:S01]  /*6db70*/  MUFU.RCP R0, R11 ;  /* 0x0000000b00007308 */ /* 0x0000620000001000 */
[----:B---3--:R-:W-:-:S05]  /*6db80*/  FMUL R10, R4, R15 ;  /* 0x0000000f040a7220 */ /* 0x008fca0000400000 */
[----:B------:R-:W-:Y:S01]  /*6db90*/  STL [R1+0x660], R10 ;  /* 0x0006600a01007387 */ /* 0x000fe20000100800 */
[----:B------:R-:W3:Y:S02]  /*6dba0*/  LDL.LU R23, [R1+0x21c] ;  /* 0x00021c0001177983 */ /* 0x000ee40000300800 */
[----:B--2---:R-:W-:-:S05]  /*6dbb0*/  FMUL R9, R4, R13 ;  /* 0x0000000d04097220 */ /* 0x004fca0000400000 */
[----:B------:R2:W-:Y:S04]  /*6dbc0*/  STL [R1+0x65c], R9 ;  /* 0x00065c0901007387 */ /* 0x0005e80000100800 */
[----:B--2---:R-:W2:Y:S01]  /*6dbd0*/  LDL.LU R9, [R1+0x224] ;  /* 0x0002240001097983 */ /* 0x004ea20000300800 */
[----:B------:R-:W2:Y:S02]  /*6dbe0*/  LDL.LU R10, [R1+0x22c] ;  /* 0x00022c00010a7983 */ /* 0x000ea40000300800 */
[----:B0-----:R-:W2:Y:S02]  /*6dbf0*/  LDL.LU R11, [R1+0x234] ;  /* 0x00023400010b7983 */ /* 0x001ea40000300800 */
[----:B------:R-:W2:Y:S01]  /*6dc00*/  LDL.LU R15, [R1+0x23c] ;  /* 0x00023c00010f7983 */ /* 0x000ea20000300800 */
[----:B------:R-:W2:Y:S01]  /*6dc10*/  LDL.LU R13, [R1+0x244] ;  /* 0x00024400010d7983 */ /* 0x000ea20000300800 */
[----:B------:R-:W-:-:S05]  /*6dc20*/  FMUL R14, R4, R14 ;  /* 0x0000000e040e7220 */ /* 0x000fca0000400000 */
[----:B------:R0:W-:Y:S01]  /*6dc30*/  STL [R1+0x658], R14 ;  /* 0x0006580e01007387 */ /* 0x0001e20000100800 */
[----:B------:R-:W-:-:S03]  /*6dc40*/  FMUL R26, R4, R26 ;  /* 0x0000001a041a7220 */ /* 0x000fc60000400000 */
[----:B0-----:R-:W2:Y:S01]  /*6dc50*/  LDL.LU R14, [R1+0x24c] ;  /* 0x00024c00010e7983 */ /* 0x001ea20000300800 */
[C---:B------:R-:W-:Y:S02]  /*6dc60*/  FMUL R24, R4.reuse, R24 ;  /* 0x0000001804187220 */ /* 0x040fe40000400000 */
[----:B------:R0:W-:Y:S02]  /*6dc70*/  STL [R1+0x654], R26 ;  /* 0x0006541a01007387 */ /* 0x0001e40000100800 */
[----:B0-----:R-:W2:Y:S01]  /*6dc80*/  LDL.LU R26, [R1+0x254] ;  /* 0x00025400011a7983 */ /* 0x001ea20000300800 */
[----:B------:R0:W-:Y:S03]  /*6dc90*/  STL [R1+0x4d8], R24 ;  /* 0x0004d81801007387 */ /* 0x0001e60000100800 */
[----:B0-----:R-:W2:Y:S01]  /*6dca0*/  LDL.LU R24, [R1+0x258] ;  /* 0x0002580001187983 */ /* 0x001ea20000300800 */
[----:B------:R-:W-:-:S05]  /*6dcb0*/  FMUL R5, R4, R5 ;  /* 0x0000000504057220 */ /* 0x000fca0000400000 */
[----:B------:R0:W-:Y:S02]  /*6dcc0*/  STL [R1+0x4d4], R5 ;  /* 0x0004d40501007387 */ /* 0x0001e40000100800 */
[----:B0-----:R-:W-:-:S05]  /*6dcd0*/  FMUL R5, R4, R16 ;  /* 0x0000001004057220 */ /* 0x001fca0000400000 */
[----:B------:R0:W-:Y:S01]  /*6dce0*/  STL [R1+0x4d0], R5 ;  /* 0x0004d00501007387 */ /* 0x0001e20000100800 */
[C---:B----4-:R-:W-:Y:S02]  /*6dcf0*/  FMUL R16, R4.reuse, R18 ;  /* 0x0000001204107220 */ /* 0x050fe40000400000 */
[C---:B0-----:R-:W-:Y:S02]  /*6dd00*/  FMUL R5, R4.reuse, R25 ;  /* 0x0000001904057220 */ /* 0x041fe40000400000 */
[----:B------:R-:W4:Y:S01]  /*6dd10*/  LDL.LU R25, [R1+0x1c] ;  /* 0x00001c0001197983 */ /* 0x000f220000300800 */
[----:B------:R0:W-:Y:S02]  /*6dd20*/  STL [R1+0x4cc], R16 ;  /* 0x0004cc1001007387 */ /* 0x0001e40000100800 */
[----:B------:R1:W-:Y:S02]  /*6dd30*/  STL [R1+0x4c8], R5 ;  /* 0x0004c80501007387 */ /* 0x0003e40000100800 */
[----:B0-----:R-:W-:-:S02]  /*6dd40*/  FMUL R16, R4, R17 ;  /* 0x0000001104107220 */ /* 0x001fc40000400000 */
[----:B-1----:R-:W-:-:S03]  /*6dd50*/  FMUL R5, R4, R19 ;  /* 0x0000001304057220 */ /* 0x002fc60000400000 */
[----:B------:R-:W-:Y:S02]  /*6dd60*/  STL [R1+0x4c4], R16 ;  /* 0x0004c41001007387 */ /* 0x000fe40000100800 */
[----:B------:R0:W-:Y:S02]  /*6dd70*/  STL [R1+0x4c0], R5 ;  /* 0x0004c00501007387 */ /* 0x0001e40000100800 */
[----:B------:R-:W-:Y:S02]  /*6dd80*/  FMUL R2, R4, R2 ;  /* 0x0000000204027220 */ /* 0x000fe40000400000 */
[----:B------:R1:W2:Y:S02]  /*6dd90*/  MUFU.RCP R4, R28 ;  /* 0x0000001c00047308 */ /* 0x0002a40000001000 */
[----:B-1----:R-:W4:Y:S01]  /*6dda0*/  LDL.LU R28, [R1+0x25c] ;  /* 0x00025c00011c7983 */ /* 0x002f220000300800 */
[C---:B------:R-:W-:Y:S02]  /*6ddb0*/  FMUL R6, R3.reuse, R6 ;  /* 0x0000000603067220 */ /* 0x040fe40000400000 */
[----:B0-----:R-:W-:-:S02]  /*6ddc0*/  FMUL R5, R3, R20 ;  /* 0x0000001403057220 */ /* 0x001fc40000400000 */
[----:B------:R0:W-:Y:S01]  /*6ddd0*/  STL [R1+0x4bc], R2 ;  /* 0x0004bc0201007387 */ /* 0x0001e20000100800 */
[----:B------:R1:W-:Y:S02]  /*6dde0*/  STL [R1+0x650], R6 ;  /* 0x0006500601007387 */ /* 0x0003e40000100800 */
[----:B------:R1:W-:Y:S02]  /*6ddf0*/  STL [R1+0x64c], R5 ;  /* 0x00064c0501007387 */ /* 0x0003e40000100800 */
[C---:B0-----:R-:W-:Y:S02]  /*6de00*/  FMUL R2, R3.reuse, R21 ;  /* 0x0000001503027220 */ /* 0x041fe40000400000 */
[C---:B-1----:R-:W-:Y:S02]  /*6de10*/  FMUL R6, R3.reuse, R22 ;  /* 0x0000001603067220 */ /* 0x042fe40000400000 */
[C---:B------:R-:W-:Y:S01]  /*6de20*/  FMUL R5, R3.reuse, R27 ;  /* 0x0000001b03057220 */ /* 0x040fe20000400000 */
[----:B------:R0:W-:Y:S02]  /*6de30*/  STL [R1+0x648], R2 ;  /* 0x0006480201007387 */ /* 0x0001e40000100800 */
[----:B------:R-:W-:Y:S02]  /*6de40*/  STL [R1+0x644], R6 ;  /* 0x0006440601007387 */ /* 0x000fe40000100800 */
[----:B------:R-:W4:Y:S01]  /*6de50*/  LDL.LU R27, [R1+0x260] ;  /* 0x00026000011b7983 */ /* 0x000f220000300800 */
[----:B------:R-:W-:Y:S01]  /*6de60*/  STL [R1+0x640], R5 ;  /* 0x0006400501007387 */ /* 0x000fe20000100800 */
[----:B0-----:R-:W-:-:S03]  /*6de70*/  FMUL R2, R3, R29 ;  /* 0x0000001d03027220 */ /* 0x001fc60000400000 */
[----:B------:R-:W4:Y:S02]  /*6de80*/  LDL.LU R29, [R1+0x268] ;  /* 0x00026800011d7983 */ /* 0x000f240000300800 */
[----:B------:R0:W-:Y:S02]  /*6de90*/  STL [R1+0x63c], R2 ;  /* 0x00063c0201007387 */ /* 0x0001e40000100800 */
[----:B0-----:R-:W-:-:S05]  /*6dea0*/  FMUL R2, R3, R8 ;  /* 0x0000000803027220 */ /* 0x001fca0000400000 */
[----:B------:R0:W-:Y:S01]  /*6deb0*/  STL [R1+0x638], R2 ;  /* 0x0006380201007387 */ /* 0x0001e20000100800 */
[----:B---3--:R-:W-:-:S05]  /*6dec0*/  FMUL R6, R3, R23 ;  /* 0x0000001703067220 */ /* 0x008fca0000400000 */
[----:B------:R1:W-:Y:S01]  /*6ded0*/  STL [R1+0x634], R6 ;  /* 0x0006340601007387 */ /* 0x0003e20000100800 */
[C---:B--2---:R-:W-:Y:S02]  /*6dee0*/  FMUL R5, R3.reuse, R9 ;  /* 0x0000000903057220 */ /* 0x044fe40000400000 */
[C---:B0-----:R-:W-:Y:S02]  /*6def0*/  FMUL R2, R3.reuse, R10 ;  /* 0x0000000a03027220 */ /* 0x041fe40000400000 */
[C---:B-1----:R-:W-:Y:S01]  /*6df00*/  FMUL R6, R3.reuse, R11 ;  /* 0x0000000b03067220 */ /* 0x042fe20000400000 */
[----:B------:R0:W-:Y:S02]  /*6df10*/  STL [R1+0x4b8], R5 ;  /* 0x0004b80501007387 */ /* 0x0001e40000100800 */
[----:B------:R1:W-:Y:S02]  /*6df20*/  STL [R1+0x4b4], R2 ;  /* 0x0004b40201007387 */ /* 0x0003e40000100800 */
[----:B------:R-:W-:Y:S02]  /*6df30*/  STL [R1+0x4b0], R6 ;  /* 0x0004b00601007387 */ /* 0x000fe40000100800 */
[----:B------:R-:W2:Y:S02]  /*6df40*/  LDL.LU R11, [R1+0x270] ;  /* 0x00027000010b7983 */ /* 0x000ea40000300800 */
[----:B0-----:R-:W-:-:S02]  /*6df50*/  FMUL R5, R3, R15 ;  /* 0x0000000f03057220 */ /* 0x001fc40000400000 */
[----:B-1----:R-:W-:-:S03]  /*6df60*/  FMUL R2, R3, R13 ;  /* 0x0000000d03027220 */ /* 0x002fc60000400000 */
[----:B------:R0:W-:Y:S01]  /*6df70*/  STL [R1+0x4ac], R5 ;  /* 0x0004ac0501007387 */ /* 0x0001e20000100800 */
[----:B------:R-:W3:Y:S02]  /*6df80*/  LDL.LU R15, [R1+0x278] ;  /* 0x00027800010f7983 */ /* 0x000ee40000300800 */
[----:B------:R-:W-:Y:S02]  /*6df90*/  STL [R1+0x4a8], R2 ;  /* 0x0004a80201007387 */ /* 0x000fe40000100800 */
[----:B------:R-:W3:Y:S02]  /*6dfa0*/  LDL.LU R13, [R1+0x280] ;  /* 0x00028000010d7983 */ /* 0x000ee40000300800 */
[----:B0-----:R-:W-:-:S05]  /*6dfb0*/  FMUL R5, R3, R14 ;  /* 0x0000000e03057220 */ /* 0x001fca0000400000 */
[----:B------:R0:W-:Y:S01]  /*6dfc0*/  STL [R1+0x4a4], R5 ;  /* 0x0004a40501007387 */ /* 0x0001e20000100800 */
[----:B------:R-:W-:-:S03]  /*6dfd0*/  FMUL R6, R3, R26 ;  /* 0x0000001a03067220 */ /* 0x000fc60000400000 */
[----:B0-----:R-:W3:Y:S02]  /*6dfe0*/  LDL.LU R5, [R1+0x288] ;  /* 0x0002880001057983 */ /* 0x001ee40000300800 */
[----:B------:R-:W-:Y:S02]  /*6dff0*/  STL [R1+0x4a0], R6 ;  /* 0x0004a00601007387 */ /* 0x000fe40000100800 */
[----:B------:R-:W3:Y:S02]  /*6e000*/  LDL.LU R16, [R1+0x290] ;  /* 0x0002900001107983 */ /* 0x000ee40000300800 */
[----:B------:R-:W-:-:S05]  /*6e010*/  FMUL R2, R3, R24 ;  /* 0x0000001803027220 */ /* 0x000fca0000400000 */
[----:B------:R0:W-:Y:S01]  /*6e020*/  STL [R1+0x49c], R2 ;  /* 0x00049c0201007387 */ /* 0x0001e20000100800 */
[----:B------:R-:W3:Y:S02]  /*6e030*/  LDL.LU R18, [R1+0x298] ;  /* 0x0002980001127983 */ /* 0x000ee40000300800 */
[----:B------:R-:W3:Y:S02]  /*6e040*/  LDL.LU R24, [R1+0x2a0] ;  /* 0x0002a00001187983 */ /* 0x000ee40000300800 */
[----:B------:R-:W3:Y:S01]  /*6e050*/  LDL.LU R17, [R1+0x2a8] ;  /* 0x0002a80001117983 */ /* 0x000ee20000300800 */
[----:B------:R-:W3:Y:S04]  /*6e060*/  LDL.LU R19, [R1+0x2b0] ;  /* 0x0002b00001137983 */ /* 0x000ee80000300800 */
[----:B0-----:R-:W3:Y:S01]  /*6e070*/  LDL.LU R2, [R1+0x2b8] ;  /* 0x0002b80001027983 */ /* 0x001ee20000300800 */
[----:B----4-:R0:W1:Y:S03]  /*6e080*/  MUFU.RCP R3, R25 ;  /* 0x0000001900037308 */ /* 0x0100660000001000 */
[----:B0-----:R-:W4:Y:S01]  /*6e090*/  LDL.LU R25, [R1+0x2c0] ;  /* 0x0002c00001197983 */ /* 0x001f220000300800 */
        /* <DEDUP_REMOVED lines=9> */
[----:B------:R-:W-:-:S05]  /*6e130*/  FMUL R10, R0, R27 ;  /* 0x0000001b000a7220 */ /* 0x000fca0000400000 */
[----:B------:R-:W-:Y:S01]  /*6e140*/  STL [R1+0x62c], R10 ;  /* 0x00062c0a01007387 */ /* 0x000fe20000100800 */
[----:B------:R-:W4:Y:S02]  /*6e150*/  LDL.LU R23, [R1+0x284] ;  /* 0x0002840001177983 */ /* 0x000f240000300800 */
[----:B------:R-:W-:-:S05]  /*6e160*/  FMUL R9, R0, R29 ;  /* 0x0000001d00097220 */ /* 0x000fca0000400000 */
[----:B------:R0:W-:Y:S04]  /*6e170*/  STL [R1+0x628], R9 ;  /* 0x0006280901007387 */ /* 0x0001e80000100800 */
[----:B0-----:R-:W4:Y:S01]  /*6e180*/  LDL.LU R9, [R1+0x28c] ;  /* 0x00028c0001097983 */ /* 0x001f220000300800 */
[----:B------:R-:W4:Y:S02]  /*6e190*/  LDL.LU R10, [R1+0x294] ;  /* 0x00029400010a7983 */ /* 0x000f240000300800 */
[----:B------:R-:W4:Y:S02]  /*6e1a0*/  LDL.LU R14, [R1+0x29c] ;  /* 0x00029c00010e7983 */ /* 0x000f240000300800 */
[----:B------:R-:W4:Y:S01]  /*6e1b0*/  LDL.LU R27, [R1+0x2a4] ;  /* 0x0002a400011b7983 */ /* 0x000f220000300800 */
[----:B------:R-:W4:Y:S01]  /*6e1c0*/  LDL.LU R29, [R1+0x2ac] ;  /* 0x0002ac00011d7983 */ /* 0x000f220000300800 */
[----:B--2---:R-:W-:-:S05]  /*6e1d0*/  FMUL R11, R0, R11 ;  /* 0x0000000b000b7220 */ /* 0x004fca0000400000 */
[----:B------:R0:W-:Y:S01]  /*6e1e0*/  STL [R1+0x624], R11 ;  /* 0x0006240b01007387 */ /* 0x0001e20000100800 */
[----:B---3--:R-:W-:-:S03]  /*6e1f0*/  FMUL R15, R0, R15 ;  /* 0x0000000f000f7220 */ /* 0x008fc60000400000 */
[----:B0-----:R-:W2:Y:S01]  /*6e200*/  LDL.LU R11, [R1+0x2b4] ;  /* 0x0002b400010b7983 */ /* 0x001ea20000300800 */
[----:B------:R-:W-:-:S03]  /*6e210*/  FMUL R13, R0, R13 ;  /* 0x0000000d000d7220 */ /* 0x000fc60000400000 */
[----:B------:R0:W-:Y:S04]  /*6e220*/  STL [R1+0x620], R15 ;  /* 0x0006200f01007387 */ /* 0x0001e80000100800 */
[----:B0-----:R-:W3:Y:S01]  /*6e230*/  LDL.LU R15, [R1+0x2bc] ;  /* 0x0002bc00010f7983 */ /* 0x001ee20000300800 */
[----:B------:R0:W-:Y:S03]  /*6e240*/  STL [R1+0x61c], R13 ;  /* 0x00061c0d01007387 */ /* 0x0001e60000100800 */
[----:B0-----:R-:W3:Y:S01]  /*6e250*/  LDL.LU R13, [R1+0x2c4] ;  /* 0x0002c400010d7983 */ /* 0x001ee20000300800 */
[----:B------:R-:W-:-:S05]  /*6e260*/  FMUL R5, R0, R5 ;  /* 0x0000000500057220 */ /* 0x000fca0000400000 */
[----:B------:R0:W-:Y:S02]  /*6e270*/  STL [R1+0x618], R5 ;  /* 0x0006180501007387 */ /* 0x0001e40000100800 */
[----:B0-----:R-:W-:-:S05]  /*6e280*/  FMUL R5, R0, R16 ;  /* 0x0000001000057220 */ /* 0x001fca0000400000 */
[----:B------:R0:W-:Y:S02]  /*6e290*/  STL [R1+0x614], R5 ;  /* 0x0006140501007387 */ /* 0x0001e40000100800 */
[C---:B0-----:R-:W-:Y:S02]  /*6e2a0*/  FMUL R5, R0.reuse, R24 ;  /* 0x0000001800057220 */ /* 0x041fe40000400000 */
[----:B------:R-:W3:Y:S01]  /*6e2b0*/  LDL.LU R24, [R1+0x2cc] ;  /* 0x0002cc0001187983 */ /* 0x000ee20000300800 */
[C---:B------:R-:W-:Y:S02]  /*6e2c0*/  FMUL R16, R0.reuse, R18 ;  /* 0x0000001200107220 */ /* 0x040fe40000400000 */
[----:B------:R-:W-:-:S03]  /*6e2d0*/  FMUL R17, R0, R17 ;  /* 0x0000001100117220 */ /* 0x000fc60000400000 */
[----:B------:R0:W-:Y:S01]  /*6e2e0*/  STL [R1+0x498], R16 ;  /* 0x0004981001007387 */ /* 0x0001e20000100800 */
[----:B------:R1:W-:Y:S02]  /*6e2f0*/  STL [R1+0x494], R5 ;  /* 0x0004940501007387 */ /* 0x0003e40000100800 */
[----:B------:R-:W-:Y:S02]  /*6e300*/  STL [R1+0x490], R17 ;  /* 0x0004901101007387 */ /* 0x000fe40000100800 */
[C---:B0-----:R-:W-:Y:S02]  /*6e310*/  FMUL R16, R0.reuse, R19 ;  /* 0x0000001300107220 */ /* 0x041fe40000400000 */
[C---:B-1----:R-:W-:Y:S02]  /*6e320*/  FMUL R5, R0.reuse, R2 ;  /* 0x0000000200057220 */ /* 0x042fe40000400000 */
[C---:B----4-:R-:W-:Y:S01]  /*6e330*/  FMUL R2, R0.reuse, R25 ;  /* 0x0000001900027220 */ /* 0x050fe20000400000 */
[----:B------:R-:W-:Y:S01]  /*6e340*/  STL [R1+0x2b0], R16 ;  /* 0x0002b01001007387 */ /* 0x000fe20000100800 */
[----:B------:R-:W4:Y:S02]  /*6e350*/  LDL.LU R25, [R1+0x2d4] ;  /* 0x0002d40001197983 */ /* 0x000f240000300800 */
[----:B------:R0:W-:Y:S01]  /*6e360*/  STL [R1+0x2a8], R5 ;  /* 0x0002a80501007387 */ /* 0x0001e20000100800 */
[----:B------:R1:W-:Y:S01]  /*6e370*/  STL [R1+0x2a0], R2 ;  /* 0x0002a00201007387 */ /* 0x0003e20000100800 */
[----:B0-----:R-:W-:-:S02]  /*6e380*/  FMUL R5, R0, R6 ;  /* 0x0000000600057220 */ /* 0x001fc40000400000 */
[----:B-1----:R-:W-:-:S03]  /*6e390*/  FMUL R2, R0, R20 ;  /* 0x0000001400027220 */ /* 0x002fc60000400000 */
[----:B------:R0:W-:Y:S02]  /*6e3a0*/  STL [R1+0x298], R5 ;  /* 0x0002980501007387 */ /* 0x0001e40000100800 */
[----:B------:R1:W-:Y:S02]  /*6e3b0*/  STL [R1+0x290], R2 ;  /* 0x0002900201007387 */ /* 0x0003e40000100800 */
[C---:B------:R-:W-:Y:S02]  /*6e3c0*/  FMUL R6, R4.reuse, R22 ;  /* 0x0000001604067220 */ /* 0x040fe40000400000 */
[----:B0-----:R-:W-:-:S03]  /*6e3d0*/  FMUL R5, R4, R26 ;  /* 0x0000001a04057220 */ /* 0x001fc60000400000 */
[----:B------:R0:W-:Y:S01]  /*6e3e0*/  STL [R1+0x610], R6 ;  /* 0x0006100601007387 */ /* 0x0001e20000100800 */
[----:B------:R-:W4:Y:S02]  /*6e3f0*/  LDL.LU R26, [R1+0x2d8] ;  /* 0x0002d800011a7983 */ /* 0x000f240000300800 */
[C---:B-1----:R-:W-:Y:S01]  /*6e400*/  FMUL R2, R4.reuse, R28 ;  /* 0x0000001c04027220 */ /* 0x042fe20000400000 */
[----:B------:R-:W-:Y:S04]  /*6e410*/  STL [R1+0x60c], R5 ;  /* 0x00060c0501007387 */ /* 0x000fe80000100800 */
[----:B------:R-:W4:Y:S01]  /*6e420*/  LDL.LU R28, [R1+0x24] ;  /* 0x00002400011c7983 */ /* 0x000f220000300800 */
[----:B------:R1:W-:Y:S02]  /*6e430*/  STL [R1+0x608], R2 ;  /* 0x0006080201007387 */ /* 0x0003e40000100800 */
[----:B0-----:R-:W-:-:S02]  /*6e440*/  FMUL R6, R4, R23 ;  /* 0x0000001704067220 */ /* 0x001fc40000400000 */
[----:B-1----:R-:W-:-:S05]  /*6e450*/  FMUL R2, R4, R8 ;  /* 0x0000000804027220 */ /* 0x002fca0000400000 */
[----:B------:R0:W-:Y:S01]  /*6e460*/  STL [R1+0x604], R2 ;  /* 0x0006040201007387 */ /* 0x0001e20000100800 */
[----:B------:R1:W-:Y:S02]  /*6e470*/  STL [R1+0x600], R6 ;  /* 0x0006000601007387 */ /* 0x0003e40000100800 */
[C---:B------:R-:W-:Y:S02]  /*6e480*/  FMUL R5, R4.reuse, R9 ;  /* 0x0000000904057220 */ /* 0x040fe40000400000 */
[C---:B0-----:R-:W-:Y:S02]  /*6e490*/  FMUL R2, R4.reuse, R10 ;  /* 0x0000000a04027220 */ /* 0x041fe40000400000 */
[C---:B-1----:R-:W-:Y:S01]  /*6e4a0*/  FMUL R6, R4.reuse, R14 ;  /* 0x0000000e04067220 */ /* 0x042fe20000400000 */
[----:B------:R0:W-:Y:S02]  /*6e4b0*/  STL [R1+0x5fc], R5 ;  /* 0x0005fc0501007387 */ /* 0x0001e40000100800 */
[----:B------:R1:W-:Y:S02]  /*6e4c0*/  STL [R1+0x5f8], R2 ;  /* 0x0005f80201007387 */ /* 0x0003e40000100800 */
[----:B------:R-:W-:Y:S01]  /*6e4d0*/  STL [R1+0x5f4], R6 ;  /* 0x0005f40601007387 */ /* 0x000fe20000100800 */
[----:B------:R-:W4:Y:S02]  /*6e4e0*/  LDL.LU R14, [R1+0x2dc] ;  /* 0x0002dc00010e7983 */ /* 0x000f240000300800 */
[----:B0-----:R-:W-:-:S02]  /*6e4f0*/  FMUL R5, R4, R27 ;  /* 0x0000001b04057220 */ /* 0x001fc40000400000 */
[----:B-1----:R-:W-:-:S03]  /*6e500*/  FMUL R2, R4, R29 ;  /* 0x0000001d04027220 */ /* 0x002fc60000400000 */
[----:B------:R2:W-:Y:S01]  /*6e510*/  STL [R1+0x280], R5 ;  /* 0x0002800501007387 */ /* 0x0005e20000100800 */
[----:B------:R-:W4:Y:S02]  /*6e520*/  LDL.LU R27, [R1+0x2e0] ;  /* 0x0002e000011b7983 */ /* 0x000f240000300800 */
[----:B------:R-:W-:Y:S02]  /*6e530*/  STL [R1+0x27c], R2 ;  /* 0x00027c0201007387 */ /* 0x000fe40000100800 */
[----:B------:R-:W4:Y:S01]  /*6e540*/  LDL.LU R29, [R1+0x2e4] ;  /* 0x0002e400011d7983 */ /* 0x000f220000300800 */
[----:B------:R0:W1:Y:S01]  /*6e550*/  MUFU.RCP R0, R21 ;  /* 0x0000001500007308 */ /* 0x0000620000001000 */
[----:B--2---:R-:W-:-:S05]  /*6e560*/  FMUL R5, R4, R11 ;  /* 0x0000000b04057220 */ /* 0x004fca0000400000 */
[----:B------:R2:W-:Y:S01]  /*6e570*/  STL [R1+0x270], R5 ;  /* 0x0002700501007387 */ /* 0x0005e20000100800 */
[----:B---3--:R-:W-:-:S03]  /*6e580*/  FMUL R6, R4, R15 ;  /* 0x0000000f04067220 */ /* 0x008fc60000400000 */
[----:B--2---:R-:W2:Y:S04]  /*6e590*/  LDL.LU R5, [R1+0x2ec] ;  /* 0x0002ec0001057983 */ /* 0x004ea80000300800 */
[----:B------:R-:W-:Y:S01]  /*6e5a0*/  STL [R1+0x26c], R6 ;  /* 0x00026c0601007387 */ /* 0x000fe20000100800 */
[----:B------:R-:W3:Y:S02]  /*6e5b0*/  LDL.LU R16, [R1+0x2f4] ;  /* 0x0002f40001107983 */ /* 0x000ee40000300800 */
[----:B------:R-:W-:-:S05]  /*6e5c0*/  FMUL R2, R4, R13 ;  /* 0x0000000d04027220 */ /* 0x000fca0000400000 */
[----:B------:R0:W-:Y:S01]  /*6e5d0*/  STL [R1+0x260], R2 ;  /* 0x0002600201007387 */ /* 0x0001e20000100800 */
[----:B------:R-:W3:Y:S02]  /*6e5e0*/  LDL.LU R18, [R1+0x2fc] ;  /* 0x0002fc0001127983 */ /* 0x000ee40000300800 */
[----:B------:R-:W3:Y:S02]  /*6e5f0*/  LDL.LU R13, [R1+0x304] ;  /* 0x00030400010d7983 */ /* 0x000ee40000300800 */
[----:B------:R-:W3:Y:S01]  /*6e600*/  LDL.LU R17, [R1+0x30c] ;  /* 0x00030c0001117983 */ /* 0x000ee20000300800 */
[----:B------:R-:W3:Y:S01]  /*6e610*/  LDL.LU R19, [R1+0x314] ;  /* 0x0003140001137983 */ /* 0x000ee20000300800 */
[----:B0-----:R-:W-:-:S05]  /*6e620*/  FMUL R2, R4, R24 ;  /* 0x0000001804027220 */ /* 0x001fca0000400000 */
[----:B------:R0:W-:Y:S04]  /*6e630*/  STL [R1+0x25c], R2 ;  /* 0x00025c0201007387 */ /* 0x0001e80000100800 */
[----:B0-----:R-:W3:Y:S01]  /*6e640*/  LDL.LU R2, [R1+0x31c] ;  /* 0x00031c0001027983 */ /* 0x001ee20000300800 */
[----:B------:R-:W3:Y:S02]  /*6e650*/  LDL.LU R24, [R1+0x324] ;  /* 0x0003240001187983 */ /* 0x000ee40000300800 */
[----:B------:R-:W3:Y:S02]  /*6e660*/  LDL.LU R6, [R1+0x32c] ;  /* 0x00032c0001067983 */ /* 0x000ee40000300800 */
[----:B------:R-:W3:Y:S02]  /*6e670*/  LDL.LU R20, [R1+0x334] ;  /* 0x0003340001147983 */ /* 0x000ee40000300800 */
[----:B----4-:R-:W-:-:S05]  /*6e680*/  FMUL R8, R4, R25 ;  /* 0x0000001904087220 */ /* 0x010fca0000400000 */
[----:B------:R0:W-:Y:S01]  /*6e690*/  STL [R1+0x250], R8 ;  /* 0x0002500801007387 */ /* 0x0001e20000100800 */
[----:B------:R-:W4:Y:S02]  /*6e6a0*/  LDL.LU R21, [R1+0x338] ;  /* 0x0003380001157983 */ /* 0x000f240000300800 */
[----:B------:R-:W4:Y:S02]  /*6e6b0*/  LDL.LU R22, [R1+0x340] ;  /* 0x0003400001167983 */ /* 0x000f240000300800 */
[----:B------:R-:W4:Y:S01]  /*6e6c0*/  LDL.LU R15, [R1+0x348] ;  /* 0x00034800010f7983 */ /* 0x000f220000300800 */
[----:B------:R-:W4:Y:S04]  /*6e6d0*/  LDL.LU R25, [R1+0x28] ;  /* 0x0000280001197983 */ /* 0x000f280000300800 */
[----:B0-----:R-:W1:Y:S01]  /*6e6e0*/  LDL.LU R8, [R1+0x2e8] ;  /* 0x0002e80001087983 */ /* 0x001e620000300800 */
[----:B------:R-:W-:-:S05]  /*6e6f0*/  FMUL R9, R4, R26 ;  /* 0x0000001a04097220 */ /* 0x000fca0000400000 */
[----:B------:R0:W-:Y:S01]  /*6e700*/  STL [R1+0x20c], R9 ;  /* 0x00020c0901007387 */ /* 0x0001e20000100800 */
[----:B------:R-:W4:Y:S03]  /*6e710*/  LDL.LU R23, [R1+0x2f0] ;  /* 0x0002f00001177983 */ /* 0x000f260000300800 */
[----:B0-----:R-:W4:Y:S01]  /*6e720*/  LDL.LU R9, [R1+0x2f8] ;  /* 0x0002f80001097983 */ /* 0x001f220000300800 */
[----:B------:R-:W4:Y:S02]  /*6e730*/  LDL.LU R10, [R1+0x300] ;  /* 0x00030000010a7983 */ /* 0x000f240000300800 */
[----:B------:R-:W4:Y:S02]  /*6e740*/  LDL.LU R11, [R1+0x308] ;  /* 0x00030800010b7983 */ /* 0x000f240000300800 */
[----:B------:R-:W4:Y:S01]  /*6e750*/  LDL.LU R26, [R1+0x310] ;  /* 0x00031000011a7983 */ /* 0x000f220000300800 */
[----:B------:R0:W1:Y:S02]  /*6e760*/  MUFU.RCP R4, R28 ;  /* 0x0000001c00047308 */ /* 0x0000640000001000 */
[----:B0-----:R-:W4:Y:S01]  /*6e770*/  LDL.LU R28, [R1+0x318] ;  /* 0x00031800011c7983 */ /* 0x001f220000300800 */
[----:B------:R-:W-:-:S05]  /*6e780*/  FMUL R14, R3, R14 ;  /* 0x0000000e030e7220 */ /* 0x000fca0000400000 */
[----:B------:R0:W-:Y:S01]  /*6e790*/  STL [R1+0x5f0], R14 ;  /* 0x0005f00e01007387 */ /* 0x0001e20000100800 */
[----:B------:R-:W-:-:S03]  /*6e7a0*/  FMUL R27, R3, R27 ;  /* 0x0000001b031b7220 */ /* 0x000fc60000400000 */
[----:B0-----:R-:W4:Y:S01]  /*6e7b0*/  LDL.LU R14, [R1+0x320] ;  /* 0x00032000010e7983 */ /* 0x001f220000300800 */
[C---:B------:R-:W-:Y:S02]  /*6e7c0*/  FMUL R29, R3.reuse, R29 ;  /* 0x0000001d031d7220 */ /* 0x040fe40000400000 */
[----:B------:R0:W-:Y:S02]  /*6e7d0*/  STL [R1+0x5ec], R27 ;  /* 0x0005ec1b01007387 */ /* 0x0001e40000100800 */
[----:B0-----:R-:W4:Y:S01]  /*6e7e0*/  LDL.LU R27, [R1+0x328] ;  /* 0x00032800011b7983 */ /* 0x001f220000300800 */
[----:B------:R0:W-:Y:S03]  /*6e7f0*/  STL [R1+0x5e8], R29 ;  /* 0x0005e81d01007387 */ /* 0x0001e60000100800 */
[----:B0-----:R-:W4:Y:S01]  /*6e800*/  LDL.LU R29, [R1+0x330] ;  /* 0x00033000011d7983 */ /* 0x001f220000300800 */
[----:B--2---:R-:W-:-:S05]  /*6e810*/  FMUL R5, R3, R5 ;  /* 0x0000000503057220 */ /* 0x004fca0000400000 */
[----:B------:R3:W-:Y:S02]  /*6e820*/  STL [R1+0x5e4], R5 ;  /* 0x0005e40501007387 */ /* 0x0007e40000100800 */
[C---:B---3--:R-:W-:Y:S02]  /*6e830*/  FMUL R5, R3.reuse, R16 ;  /* 0x0000001003057220 */ /* 0x048fe40000400000 */
[C---:B------:R-:W-:Y:S02]  /*6e840*/  FMUL R16, R3.reuse, R18 ;  /* 0x0000001203107220 */ /* 0x040fe40000400000 */
[C---:B------:R-:W-:Y:S01]  /*6e850*/  FMUL R17, R3.reuse, R17 ;  /* 0x0000001103117220 */ /* 0x040fe20000400000 */
[----:B------:R0:W-:Y:S02]  /*6e860*/  STL [R1+0x5e0], R5 ;  /* 0x0005e00501007387 */ /* 0x0001e40000100800 */
[C---:B0-----:R-:W-:Y:S02]  /*6e870*/  FMUL R5, R3.reuse, R13 ;  /* 0x0000000d03057220 */ /* 0x041fe40000400000 */
[----:B------:R-:W2:Y:S01]  /*6e880*/  LDL.LU R13, [R1+0x33c] ;  /* 0x00033c00010d7983 */ /* 0x000ea20000300800 */
[----:B------:R0:W-:Y:S02]  /*6e890*/  STL [R1+0x5dc], R16 ;  /* 0x0005dc1001007387 */ /* 0x0001e40000100800 */
[----:B------:R3:W-:Y:S02]  /*6e8a0*/  STL [R1+0x5d8], R5 ;  /* 0x0005d80501007387 */ /* 0x0007e40000100800 */
[----:B------:R-:W-:Y:S02]  /*6e8b0*/  STL [R1+0x5d4], R17 ;  /* 0x0005d41101007387 */ /* 0x000fe40000100800 */
[----:B0-----:R-:W-:-:S05]  /*6e8c0*/  FMUL R16, R3, R19 ;  /* 0x0000001303107220 */ /* 0x001fca0000400000 */
[----:B------:R-:W-:Y:S01]  /*6e8d0*/  STL [R1+0x208], R16 ;  /* 0x0002081001007387 */ /* 0x000fe20000100800 */
[C---:B---3--:R-:W-:Y:S02]  /*6e8e0*/  FMUL R5, R3.reuse, R2 ;  /* 0x0000000203057220 */ /* 0x048fe40000400000 */
[C---:B------:R-:W-:Y:S02]  /*6e8f0*/  FMUL R2, R3.reuse, R24 ;  /* 0x0000001803027220 */ /* 0x040fe40000400000 */
[----:B------:R-:W3:Y:S01]  /*6e900*/  LDL.LU R24, [R1+0x344] ;  /* 0x0003440001187983 */ /* 0x000ee20000300800 */
[----:B------:R0:W-:Y:S02]  /*6e910*/  STL [R1+0x204], R5 ;  /* 0x0002040501007387 */ /* 0x0001e40000100800 */
[----:B------:R0:W-:Y:S02]  /*6e920*/  STL [R1+0x200], R2 ;  /* 0x0002000201007387 */ /* 0x0001e40000100800 */
[----:B0-----:R-:W-:-:S02]  /*6e930*/  FMUL R5, R3, R6 ;  /* 0x0000000603057220 */ /* 0x001fc40000400000 */
[C---:B------:R-:W-:Y:S02]  /*6e940*/  FMUL R2, R3.reuse, R20 ;  /* 0x0000001403027220 */ /* 0x040fe40000400000 */
[C---:B----4-:R-:W-:Y:S01]  /*6e950*/  FMUL R6, R3.reuse, R21 ;  /* 0x0000001503067220 */ /* 0x050fe20000400000 */
[----:B------:R0:W-:Y:S02]  /*6e960*/  STL [R1+0x1fc], R5 ;  /* 0x0001fc0501007387 */ /* 0x0001e40000100800 */
[----:B------:R4:W-:Y:S02]  /*6e970*/  STL [R1+0x1f8], R2 ;  /* 0x0001f80201007387 */ /* 0x0009e40000100800 */
[----:B------:R-:W-:Y:S01]  /*6e980*/  STL [R1+0x1f4], R6 ;  /* 0x0001f40601007387 */ /* 0x000fe20000100800 */
[C---:B0-----:R-:W-:Y:S02]  /*6e990*/  FMUL R5, R3.reuse, R22 ;  /* 0x0000001603057220 */ /* 0x041fe40000400000 */
[----:B----4-:R-:W-:-:S02]  /*6e9a0*/  FMUL R2, R3, R15 ;  /* 0x0000000f03027220 */ /* 0x010fc40000400000 */
[----:B------:R0:W4:Y:S01]  /*6e9b0*/  MUFU.RCP R3, R25 ;  /* 0x0000001900037308 */ /* 0x0001220000001000 */
[----:B------:R-:W-:Y:S01]  /*6e9c0*/  STL [R1+0x1f0], R5 ;  /* 0x0001f00501007387 */ /* 0x000fe20000100800 */
[----:B------:R-:W4:Y:S02]  /*6e9d0*/  LDL.LU R15, [R1+0x34c] ;  /* 0x00034c00010f7983 */ /* 0x000f240000300800 */
[----:B------:R1:W-:Y:S01]  /*6e9e0*/  STL [R1+0x1dc], R2 ;  /* 0x0001dc0201007387 */ /* 0x0003e20000100800 */
[----:B0-----:R-:W4:Y:S01]  /*6e9f0*/  LDL.LU R25, [R1+0x350] ;  /* 0x0003500001197983 */ /* 0x001f220000300800 */
[C---:B-1----:R-:W-:Y:S02]  /*6ea00*/  FMUL R2, R0.reuse, R8 ;  /* 0x0000000800027220 */ /* 0x042fe40000400000 */
[----:B------:R-:W-:-:S03]  /*6ea10*/  FMUL R6, R0, R23 ;  /* 0x0000001700067220 */ /* 0x000fc60000400000 */
[----:B------:R0:W-:Y:S04]  /*6ea20*/  STL [R1+0x5d0], R2 ;  /* 0x0005d00201007387 */ /* 0x0001e80000100800 */
[----:B------:R1:W-:Y:S01]  /*6ea30*/  STL [R1+0x5cc], R6 ;  /* 0x0005cc0601007387 */ /* 0x0003e20000100800 */
[C---:B------:R-:W-:Y:S02]  /*6ea40*/  FMUL R5, R0.reuse, R9 ;  /* 0x0000000900057220 */ /* 0x040fe40000400000 */
[----:B0-----:R-:W-:-:S03]  /*6ea50*/  FMUL R2, R0, R10 ;  /* 0x0000000a00027220 */ /* 0x001fc60000400000 */
[----:B------:R0:W-:Y:S01]  /*6ea60*/  STL [R1+0x5c8], R5 ;  /* 0x0005c80501007387 */ /* 0x0001e20000100800 */
[----:B-1----:R-:W-:-:S03]  /*6ea70*/  FMUL R6, R0, R11 ;  /* 0x0000000b00067220 */ /* 0x002fc60000400000 */
[----:B------:R1:W-:Y:S04]  /*6ea80*/  STL [R1+0x5c4], R2 ;  /* 0x0005c40201007387 */ /* 0x0003e80000100800 */
[----:B------:R-:W-:Y:S01]  /*6ea90*/  STL [R1+0x5c0], R6 ;  /* 0x0005c00601007387 */ /* 0x000fe20000100800 */
[----:B------:R-:W4:Y:S02]  /*6eaa0*/  LDL.LU R11, [R1+0x354] ;  /* 0x00035400010b7983 */ /* 0x000f240000300800 */
[----:B0-----:R-:W-:-:S05]  /*6eab0*/  FMUL R5, R0, R26 ;  /* 0x0000001a00057220 */ /* 0x001fca0000400000 */
[----:B------:R0:W-:Y:S01]  /*6eac0*/  STL [R1+0x5bc], R5 ;  /* 0x0005bc0501007387 */ /* 0x0001e20000100800 */
[----:B------:R-:W4:Y:S02]  /*6ead0*/  LDL.LU R26, [R1+0x358] ;  /* 0x00035800011a7983 */ /* 0x000f240000300800 */
[----:B-1----:R-:W-:-:S05]  /*6eae0*/  FMUL R2, R0, R28 ;  /* 0x0000001c00027220 */ /* 0x002fca0000400000 */
[----:B------:R-:W-:Y:S01]  /*6eaf0*/  STL [R1+0x5b8], R2 ;  /* 0x0005b80201007387 */ /* 0x000fe20000100800 */
[----:B------:R-:W4:Y:S02]  /*6eb00*/  LDL.LU R28, [R1+0x2c] ;  /* 0x00002c00011c7983 */ /* 0x000f240000300800 */
[----:B0-----:R-:W-:-:S05]  /*6eb10*/  FMUL R5, R0, R14 ;  /* 0x0000000e00057220 */ /* 0x001fca0000400000 */
[----:B------:R0:W-:Y:S01]  /*6eb20*/  STL [R1+0x5b4], R5 ;  /* 0x0005b40501007387 */ /* 0x0001e20000100800 */
[----:B------:R-:W-:-:S03]  /*6eb30*/  FMUL R6, R0, R27 ;  /* 0x0000001b00067220 */ /* 0x000fc60000400000 */
[----:B0-----:R-:W4:Y:S02]  /*6eb40*/  LDL.LU R5, [R1+0x35c] ;  /* 0x00035c0001057983 */ /* 0x001f240000300800 */
[----:B------:R-:W-:Y:S02]  /*6eb50*/  STL [R1+0x1d8], R6 ;  /* 0x0001d80601007387 */ /* 0x000fe40000100800 */
[----:B------:R-:W4:Y:S02]  /*6eb60*/  LDL.LU R16, [R1+0x360] ;  /* 0x0003600001107983 */ /* 0x000f240000300800 */
[----:B------:R-:W-:-:S05]  /*6eb70*/  FMUL R2, R0, R29 ;  /* 0x0000001d00027220 */ /* 0x000fca0000400000 */
[----:B------:R2:W-:Y:S01]  /*6eb80*/  STL [R1+0x1d4], R2 ;  /* 0x0001d40201007387 */ /* 0x0005e20000100800 */
[----:B------:R-:W4:Y:S02]  /*6eb90*/  LDL.LU R18, [R1+0x364] ;  /* 0x0003640001127983 */ /* 0x000f240000300800 */
[----:B------:R-:W4:Y:S02]  /*6eba0*/  LDL.LU R29, [R1+0x368] ;  /* 0x00036800011d7983 */ /* 0x000f240000300800 */
[----:B------:R-:W4:Y:S01]  /*6ebb0*/  LDL.LU R17, [R1+0x36c] ;  /* 0x00036c0001117983 */ /* 0x000f220000300800 */
[----:B------:R-:W4:Y:S01]  /*6ebc0*/  LDL.LU R19, [R1+0x370] ;  /* 0x0003700001137983 */ /* 0x000f220000300800 */
[----:B--2---:R-:W-:-:S05]  /*6ebd0*/  FMUL R2, R0, R13 ;  /* 0x0000000d00027220 */ /* 0x004fca0000400000 */
[----:B------:R0:W-:Y:S04]  /*6ebe0*/  STL [R1+0x1d0], R2 ;  /* 0x0001d00201007387 */ /* 0x0001e80000100800 */
[----:B0-----:R-:W2:Y:S01]  /*6ebf0*/  LDL.LU R2, [R1+0x378] ;  /* 0x0003780001027983 */ /* 0x001ea20000300800 */
[----:B------:R-:W2:Y:S02]  /*6ec00*/  LDL.LU R27, [R1+0x380] ;  /* 0x00038000011b7983 */ /* 0x000ea40000300800 */
[----:B------:R-:W2:Y:S02]  /*6ec10*/  LDL.LU R6, [R1+0x388] ;  /* 0x0003880001067983 */ /* 0x000ea40000300800 */
[----:B------:R-:W2:Y:S02]  /*6ec20*/  LDL.LU R20, [R1+0x390] ;  /* 0x0003900001147983 */ /* 0x000ea40000300800 */
[----:B---3--:R-:W-:-:S05]  /*6ec30*/  FMUL R8, R0, R24 ;  /* 0x0000001800087220 */ /* 0x008fca0000400000 */
[----:B------:R0:W-:Y:S01]  /*6ec40*/  STL [R1+0x1cc], R8 ;  /* 0x0001cc0801007387 */ /* 0x0001e20000100800 */
[----:B------:R-:W3:Y:S02]  /*6ec50*/  LDL.LU R21, [R1+0x39c] ;  /* 0x00039c0001157983 */ /* 0x000ee40000300800 */
[----:B------:R-:W3:Y:S02]  /*6ec60*/  LDL.LU R22, [R1+0x3a4] ;  /* 0x0003a40001167983 */ /* 0x000ee40000300800 */
[----:B------:R-:W3:Y:S01]  /*6ec70*/  LDL.LU R13, [R1+0x670] ;  /* 0x00067000010d7983 */ /* 0x000ee20000300800 */
[----:B------:R-:W3:Y:S04]  /*6ec80*/  LDL.LU R24, [R1+0x678] ;  /* 0x0006780001187983 */ /* 0x000ee80000300800 */
[----:B0-----:R-:W3:Y:S01]  /*6ec90*/  LDL.LU R8, [R1+0x680] ;  /* 0x0006800001087983 */ /* 0x001ee20000300800 */
[----:B----4-:R-:W-:-:S02]  /*6eca0*/  FMUL R10, R0, R15 ;  /* 0x0000000f000a7220 */ /* 0x010fc40000400000 */
[----:B------:R-:W-:-:S03]  /*6ecb0*/  FMUL R9, R0, R25 ;  /* 0x0000001900097220 */ /* 0x000fc60000400000 */
[----:B------:R-:W-:Y:S01]  /*6ecc0*/  STL [R1+0x1c8], R10 ;  /* 0x0001c80a01007387 */ /* 0x000fe20000100800 */
[----:B------:R-:W4:Y:S03]  /*6ecd0*/  LDL.LU R23, [R1+0x688] ;  /* 0x0006880001177983 */ /* 0x000f260000300800 */
[----:B------:R0:W-:Y:S04]  /*6ece0*/  STL [R1+0x1c4], R9 ;  /* 0x0001c40901007387 */ /* 0x0001e80000100800 */
[----:B0-----:R-:W4:Y:S01]  /*6ecf0*/  LDL.LU R9, [R1+0x30] ;  /* 0x0000300001097983 */ /* 0x001f220000300800 */
[----:B------:R-:W4:Y:S02]  /*6ed00*/  LDL.LU R10, [R1+0x374] ;  /* 0x00037400010a7983 */ /* 0x000f240000300800 */
[----:B------:R-:W4:Y:S02]  /*6ed10*/  LDL.LU R14, [R1+0x37c] ;  /* 0x00037c00010e7983 */ /* 0x000f240000300800 */
[----:B------:R-:W4:Y:S01]  /*6ed20*/  LDL.LU R15, [R1+0x384] ;  /* 0x00038400010f7983 */ /* 0x000f220000300800 */
[----:B------:R-:W4:Y:S01]  /*6ed30*/  LDL.LU R25, [R1+0x38c] ;  /* 0x00038c0001197983 */ /* 0x000f220000300800 */
[----:B------:R-:W-:-:S05]  /*6ed40*/  FMUL R11, R0, R11 ;  /* 0x0000000b000b7220 */ /* 0x000fca0000400000 */
[----:B------:R0:W-:Y:S01]  /*6ed50*/  STL [R1+0x1c0], R11 ;  /* 0x0001c00b01007387 */ /* 0x0001e20000100800 */
[----:B------:R-:W-:-:S03]  /*6ed60*/  FMUL R26, R0, R26 ;  /* 0x0000001a001a7220 */ /* 0x000fc60000400000 */
[----:B0-----:R-:W4:Y:S02]  /*6ed70*/  LDL.LU R11, [R1+0x394] ;  /* 0x00039400010b7983 */ /* 0x001f240000300800 */
[----:B------:R0:W-:Y:S01]  /*6ed80*/  STL [R1+0x1bc], R26 ;  /* 0x0001bc1a01007387 */ /* 0x0001e20000100800 */
[----:B------:R1:W2:Y:S01]  /*6ed90*/  MUFU.RCP R0, R28 ;  /* 0x0000001c00007308 */ /* 0x0002a20000001000 */
[----:B0-----:R-:W4:Y:S01]  /*6eda0*/  LDL.LU R26, [R1+0x398] ;  /* 0x00039800011a7983 */ /* 0x001f220000300800 */
[----:B-1----:R-:W4:Y:S02]  /*6edb0*/  LDL.LU R28, [R1+0x3a0] ;  /* 0x0003a000011c7983 */ /* 0x002f240000300800 */
[----:B------:R-:W-:-:S05]  /*6edc0*/  FMUL R5, R4, R5 ;  /* 0x0000000504057220 */ /* 0x000fca0000400000 */
[----:B------:R0:W-:Y:S02]  /*6edd0*/  STL [R1+0x5b0], R5 ;  /* 0x0005b00501007387 */ /* 0x0001e40000100800 */
[C---:B0-----:R-:W-:Y:S02]  /*6ede0*/  FMUL R5, R4.reuse, R16 ;  /* 0x0000001004057220 */ /* 0x041fe40000400000 */
[C---:B------:R-:W-:Y:S02]  /*6edf0*/  FMUL R16, R4.reuse, R18 ;  /* 0x0000001204107220 */ /* 0x040fe40000400000 */
[C---:B------:R-:W-:Y:S01]  /*6ee00*/  FMUL R17, R4.reuse, R17 ;  /* 0x0000001104117220 */ /* 0x040fe20000400000 */
[----:B------:R0:W-:Y:S02]  /*6ee10*/  STL [R1+0x5ac], R5 ;  /* 0x0005ac0501007387 */ /* 0x0001e40000100800 */
[C---:B0-----:R-:W-:Y:S02]  /*6ee20*/  FMUL R5, R4.reuse, R29 ;  /* 0x0000001d04057220 */ /* 0x041fe40000400000 */
[----:B------:R-:W4:Y:S01]  /*6ee30*/  LDL.LU R29, [R1+0x3a8] ;  /* 0x0003a800011d7983 */ /* 0x000f220000300800 */
[----:B------:R0:W-:Y:S02]  /*6ee40*/  STL [R1+0x5a8], R16 ;  /* 0x0005a81001007387 */ /* 0x0001e40000100800 */
[----:B------:R2:W-:Y:S02]  /*6ee50*/  STL [R1+0x5a4], R5 ;  /* 0x0005a40501007387 */ /* 0x0005e40000100800 */
[----:B------:R-:W-:Y:S02]  /*6ee60*/  STL [R1+0x5a0], R17 ;  /* 0x0005a01101007387 */ /* 0x000fe40000100800 */
[----:B0-----:R-:W-:-:S05]  /*6ee70*/  FMUL R16, R4, R19 ;  /* 0x0000001304107220 */ /* 0x001fca0000400000 */
[----:B------:R-:W-:Y:S01]  /*6ee80*/  STL [R1+0x59c], R16 ;  /* 0x00059c1001007387 */ /* 0x000fe20000100800 */
[C---:B--2---:R-:W-:Y:S02]  /*6ee90*/  FMUL R5, R4.reuse, R2 ;  /* 0x0000000204057220 */ /* 0x044fe40000400000 */
[C---:B------:R-:W-:Y:S02]  /*6eea0*/  FMUL R2, R4.reuse, R27 ;  /* 0x0000001b04027220 */ /* 0x040fe40000400000 */
[C---:B------:R-:W-:Y:S01]  /*6eeb0*/  FMUL R6, R4.reuse, R6 ;  /* 0x0000000604067220 */ /* 0x040fe20000400000 */
[----:B------:R-:W2:Y:S01]  /*6eec0*/  LDL.LU R27, [R1+0x3ac] ;  /* 0x0003ac00011b7983 */ /* 0x000ea20000300800 */
[----:B------:R0:W-:Y:S02]  /*6eed0*/  STL [R1+0x598], R5 ;  /* 0x0005980501007387 */ /* 0x0001e40000100800 */
[----:B------:R3:W-:Y:S01]  /*6eee0*/  STL [R1+0x594], R2 ;  /* 0x0005940201007387 */ /* 0x0007e20000100800 */
[----:B------:R1:W-:Y:S01]  /*6eef0*/  STL [R1+0x1b8], R6 ;  /* 0x0001b80601007387 */ /* 0x0003e20000100800 */
[----:B0-----:R-:W-:-:S02]  /*6ef00*/  FMUL R5, R4, R20 ;  /* 0x0000001404057220 */ /* 0x001fc40000400000 */
[C---:B---3--:R-:W-:Y:S02]  /*6ef10*/  FMUL R2, R4.reuse, R21 ;  /* 0x0000001504027220 */ /* 0x048fe40000400000 */
[C---:B-1----:R-:W-:Y:S01]  /*6ef20*/  FMUL R6, R4.reuse, R22 ;  /* 0x0000001604067220 */ /* 0x042fe20000400000 */
[----:B------:R0:W-:Y:S02]  /*6ef30*/  STL [R1+0x1b4], R5 ;  /* 0x0001b40501007387 */ /* 0x0001e40000100800 */
[----:B------:R1:W-:Y:S02]  /*6ef40*/  STL [R1+0x1b0], R2 ;  /* 0x0001b00201007387 */ /* 0x0003e40000100800 */
[----:B------:R-:W-:Y:S01]  /*6ef50*/  STL [R1+0x1ac], R6 ;  /* 0x0001ac0601007387 */ /* 0x000fe20000100800 */
[----:B0-----:R-:W-:-:S03]  /*6ef60*/  FMUL R5, R4, R13 ;  /* 0x0000000d04057220 */ /* 0x001fc60000400000 */
[----:B------:R-:W3:Y:S01]  /*6ef70*/  LDL.LU R13, [R1+0x674] ;  /* 0x00067400010d7983 */ /* 0x000ee20000300800 */
[C---:B-1----:R-:W-:Y:S02]  /*6ef80*/  FMUL R2, R4.reuse, R24 ;  /* 0x0000001804027220 */ /* 0x042fe40000400000 */
[----:B------:R-:W-:Y:S02]  /*6ef90*/  STL [R1+0x1a0], R5 ;  /* 0x0001a00501007387 */ /* 0x000fe40000100800 */
[----:B------:R-:W3:Y:S01]  /*6efa0*/  LDL.LU R24, [R1+0x67c] ;  /* 0x00067c0001187983 */ /* 0x000ee20000300800 */
[----:B------:R0:W-:Y:S02]  /*6efb0*/  STL [R1+0x19c], R2 ;  /* 0x00019c0201007387 */ /* 0x0001e40000100800 */
[C---:B0-----:R-:W-:Y:S02]  /*6efc0*/  FMUL R2, R4.reuse, R8 ;  /* 0x0000000804027220 */ /* 0x041fe40000400000 */
[----:B----4-:R-:W-:-:S03]  /*6efd0*/  FMUL R5, R4, R23 ;  /* 0x0000001704057220 */ /* 0x010fc60000400000 */
[----:B------:R0:W-:Y:S04]  /*6efe0*/  STL [R1+0x190], R2 ;  /* 0x0001900201007387 */ /* 0x0001e80000100800 */
[----:B------:R1:W-:Y:S01]  /*6eff0*/  STL [R1+0x184], R5 ;  /* 0x0001840501007387 */ /* 0x0003e20000100800 */
[C---:B0-----:R-:W-:Y:S02]  /*6f000*/  FMUL R2, R3.reuse, R10 ;  /* 0x0000000a03027220 */ /* 0x041fe40000400000 */
[C---:B------:R-:W-:Y:S02]  /*6f010*/  FMUL R6, R3.reuse, R14 ;  /* 0x0000000e03067220 */ /* 0x040fe40000400000 */
[C---:B-1----:R-:W-:Y:S01]  /*6f020*/  FMUL R5, R3.reuse, R15 ;  /* 0x0000000f03057220 */ /* 0x042fe20000400000 */
[----:B------:R0:W-:Y:S02]  /*6f030*/  STL [R1+0x590], R2 ;  /* 0x0005900201007387 */ /* 0x0001e40000100800 */
[----:B------:R-:W-:Y:S02]  /*6f040*/  STL [R1+0x58c], R6 ;  /* 0x00058c0601007387 */ /* 0x000fe40000100800 */
[----:B------:R-:W4:Y:S01]  /*6f050*/  LDL.LU R14, [R1+0x684] ;  /* 0x00068400010e7983 */ /* 0x000f220000300800 */
[----:B------:R1:W-:Y:S04]  /*6f060*/  STL [R1+0x588], R5 ;  /* 0x0005880501007387 */ /* 0x0003e80000100800 */
[----:B------:R-:W4:Y:S01]  /*6f070*/  LDL.LU R15, [R1+0x68c] ;  /* 0x00068c00010f7983 */ /* 0x000f220000300800 */
[----:B0-----:R-:W-:-:S05]  /*6f080*/  FMUL R2, R3, R25 ;  /* 0x0000001903027220 */ /* 0x001fca0000400000 */
[----:B------:R0:W-:Y:S01]  /*6f090*/  STL [R1+0x584], R2 ;  /* 0x0005840201007387 */ /* 0x0001e20000100800 */
[----:B------:R-:W4:Y:S02]  /*6f0a0*/  LDL.LU R25, [R1+0x718] ;  /* 0x0007180001197983 */ /* 0x000f240000300800 */
[----:B-1----:R-:W-:-:S05]  /*6f0b0*/  FMUL R5, R3, R11 ;  /* 0x0000000b03057220 */ /* 0x002fca0000400000 */
[----:B------:R1:W-:Y:S01]  /*6f0c0*/  STL [R1+0x57c], R5 ;  /* 0x00057c0501007387 */ /* 0x0003e20000100800 */
[C---:B------:R-:W-:Y:S02]  /*6f0d0*/  FMUL R6, R3.reuse, R26 ;  /* 0x0000001a03067220 */ /* 0x040fe40000400000 */
[C---:B0-----:R-:W-:Y:S01]  /*6f0e0*/  FMUL R2, R3.reuse, R28 ;  /* 0x0000001c03027220 */ /* 0x041fe20000400000 */
[----:B-1----:R-:W4:Y:S02]  /*6f0f0*/  LDL.LU R5, [R1+0x71c] ;  /* 0x00071c0001057983 */ /* 0x002f240000300800 */
[----:B------:R-:W-:Y:S02]  /*6f100*/  STL [R1+0x578], R6 ;  /* 0x0005780601007387 */ /* 0x000fe40000100800 */
[----:B------:R-:W4:Y:S02]  /*6f110*/  LDL.LU R16, [R1+0x720] ;  /* 0x0007200001107983 */ /* 0x000f240000300800 */
[----:B------:R0:W-:Y:S01]  /*6f120*/  STL [R1+0x574], R2 ;  /* 0x0005740201007387 */ /* 0x0001e20000100800 */
[----:B------:R-:W4:Y:S01]  /*6f130*/  LDL.LU R18, [R1+0x34] ;  /* 0x0000340001127983 */ /* 0x000f220000300800 */
[----:B------:R-:W4:Y:S02]  /*6f140*/  LDL.LU R28, [R1+0x724] ;  /* 0x00072400011c7983 */ /* 0x000f240000300800 */
[----:B------:R-:W4:Y:S02]  /*6f150*/  LDL.LU R17, [R1+0x728] ;  /* 0x0007280001117983 */ /* 0x000f240000300800 */
[----:B------:R-:W4:Y:S01]  /*6f160*/  LDL.LU R19, [R1+0x72c] ;  /* 0x00072c0001137983 */ /* 0x000f220000300800 */
[----:B------:R1:W0:Y:S02]  /*6f170*/  MUFU.RCP R4, R9 ;  /* 0x0000000900047308 */ /* 0x0002240000001000 */
[----:B0-----:R-:W-:-:S05]  /*6f180*/  FMUL R2, R3, R29 ;  /* 0x0000001d03027220 */ /* 0x001fca0000400000 */
[----:B------:R0:W-:Y:S04]  /*6f190*/  STL [R1+0x570], R2 ;  /* 0x0005700201007387 */ /* 0x0001e80000100800 */
[----:B0-----:R-:W4:Y:S01]  /*6f1a0*/  LDL.LU R2, [R1+0x740] ;  /* 0x0007400001027983 */ /* 0x001f220000300800 */
[----:B------:R-:W4:Y:S02]  /*6f1b0*/  LDL.LU R29, [R1+0x748] ;  /* 0x00074800011d7983 */ /* 0x000f240000300800 */
[----:B------:R-:W4:Y:S02]  /*6f1c0*/  LDL.LU R6, [R1+0x74c] ;  /* 0x00074c0001067983 */ /* 0x000f240000300800 */
[----:B------:R-:W4:Y:S02]  /*6f1d0*/  LDL.LU R20, [R1+0x75c] ;  /* 0x00075c0001147983 */ /* 0x000f240000300800 */
[----:B--2---:R-:W-:-:S05]  /*6f1e0*/  FMUL R8, R3, R27 ;  /* 0x0000001b03087220 */ /* 0x004fca0000400000 */
[----:B------:R0:W-:Y:S01]  /*6f1f0*/  STL [R1+0x1a8], R8 ;  /* 0x0001a80801007387 */ /* 0x0001e20000100800 */
[----:B------:R-:W2:Y:S02]  /*6f200*/  LDL.LU R21, [R1+0x770] ;  /* 0x0007700001157983 */ /* 0x000ea40000300800 */
[----:B------:R-:W2:Y:S02]  /*6f210*/  LDL.LU R22, [R1+0x77c] ;  /* 0x00077c0001167983 */ /* 0x000ea40000300800 */
[----:B------:R-:W2:Y:S01]  /*6f220*/  LDL.LU R26, [R1+0x788] ;  /* 0x00078800011a7983 */ /* 0x000ea20000300800 */
[----:B------:R-:W2:Y:S04]  /*6f230*/  LDL.LU R27, [R1+0x798] ;  /* 0x00079800011b7983 */ /* 0x000ea80000300800 */
[----:B0-----:R-:W2:Y:S01]  /*6f240*/  LDL.LU R8, [R1+0x7a0] ;  /* 0x0007a00001087983 */ /* 0x001ea20000300800 */
[----:B---3--:R-:W-:-:S02]  /*6f250*/  FMUL R10, R3, R13 ;  /* 0x0000000d030a7220 */ /* 0x008fc40000400000 */
[----:B-1----:R-:W-:-:S03]  /*6f260*/  FMUL R9, R3, R24 ;  /* 0x0000001803097220 */ /* 0x002fc60000400000 */
[----:B------:R-:W-:Y:S01]  /*6f270*/  STL [R1+0x1a4], R10 ;  /* 0x0001a40a01007387 */ /* 0x000fe20000100800 */
[----:B------:R-:W3:Y:S02]  /*6f280*/  LDL.LU R23, [R1+0x7b0] ;  /* 0x0007b00001177983 */ /* 0x000ee40000300800 */
[----:B------:R0:W-:Y:S02]  /*6f290*/  STL [R1+0x198], R9 ;  /* 0x0001980901007387 */ /* 0x0001e40000100800 */
[----:B0-----:R-:W3:Y:S01]  /*6f2a0*/  LDL.LU R9, [R1+0x7bc] ;  /* 0x0007bc0001097983 */ /* 0x001ee20000300800 */
[----:B------:R-:W3:Y:S02]  /*6f2b0*/  LDL.LU R10, [R1+0x7c4] ;  /* 0x0007c400010a7983 */ /* 0x000ee40000300800 */
[----:B------:R-:W3:Y:S02]  /*6f2c0*/  LDL.LU R11, [R1+0x7d0] ;  /* 0x0007d000010b7983 */ /* 0x000ee40000300800 */
[----:B------:R-:W3:Y:S01]  /*6f2d0*/  LDL.LU R13, [R1+0x38] ;  /* 0x00003800010d7983 */ /* 0x000ee20000300800 */
[----:B------:R-:W3:Y:S01]  /*6f2e0*/  LDL.LU R24, [R1+0x750] ;  /* 0x0007500001187983 */ /* 0x000ee20000300800 */
[----:B----4-:R-:W-:-:S02]  /*6f2f0*/  FMUL R14, R3, R14 ;  /* 0x0000000e030e7220 */ /* 0x010fc40000400000 */
[----:B------:R-:W-:-:S03]  /*6f300*/  FMUL R15, R3, R15 ;  /* 0x0000000f030f7220 */ /* 0x000fc60000400000 */
[----:B------:R0:W-:Y:S04]  /*6f310*/  STL [R1+0x194], R14 ;  /* 0x0001940e01007387 */ /* 0x0001e80000100800 */
[----:B0-----:R-:W4:Y:S01]  /*6f320*/  LDL.LU R14, [R1+0x768] ;  /* 0x00076800010e7983 */ /* 0x001f220000300800 */
[C---:B------:R-:W-:Y:S02]  /*6f330*/  FMUL R25, R3.reuse, R25 ;  /* 0x0000001903197220 */ /* 0x040fe40000400000 */
[----:B------:R0:W-:Y:S02]  /*6f340*/  STL [R1+0x18c], R15 ;  /* 0x00018c0f01007387 */ /* 0x0001e40000100800 */
[----:B0-----:R-:W4:Y:S01]  /*6f350*/  LDL.LU R15, [R1+0x774] ;  /* 0x00077400010f7983 */ /* 0x001f220000300800 */
[----:B------:R0:W-:Y:S03]  /*6f360*/  STL [R1+0x188], R25 ;  /* 0x0001881901007387 */ /* 0x0001e60000100800 */
[----:B0-----:R-:W4:Y:S01]  /*6f370*/  LDL.LU R25, [R1+0x780] ;  /* 0x0007800001197983 */ /* 0x001f220000300800 */
[----:B------:R-:W-:-:S02]  /*6f380*/  FMUL R5, R3, R5 ;  /* 0x0000000503057220 */ /* 0x000fc40000400000 */
[----:B------:R-:W-:-:S03]  /*6f390*/  FMUL R16, R3, R16 ;  /* 0x0000001003107220 */ /* 0x000fc60000400000 */
[----:B------:R0:W-:Y:S02]  /*6f3a0*/  STL [R1+0x180], R5 ;  /* 0x0001800501007387 */ /* 0x0001e40000100800 */
[----:B------:R1:W-:Y:S02]  /*6f3b0*/  STL [R1+0x17c], R16 ;  /* 0x00017c1001007387 */ /* 0x0003e40000100800 */
[C---:B0-----:R-:W-:Y:S02]  /*6f3c0*/  FMUL R5, R0.reuse, R28 ;  /* 0x0000001c00057220 */ /* 0x041fe40000400000 */
[----:B------:R-:W4:Y:S01]  /*6f3d0*/  LDL.LU R28, [R1+0x78c] ;  /* 0x00078c00011c7983 */ /* 0x000f220000300800 */
[C---:B------:R-:W-:Y:S02]  /*6f3e0*/  FMUL R17, R0.reuse, R17 ;  /* 0x0000001100117220 */ /* 0x040fe40000400000 */
[C---:B-1----:R-:W-:Y:S02]  /*6f3f0*/  FMUL R16, R0.reuse, R19 ;  /* 0x0000001300107220 */ /* 0x042fe40000400000 */
[----:B------:R0:W-:Y:S01]  /*6f400*/  STL [R1+0x56c], R5 ;  /* 0x00056c0501007387 */ /* 0x0001e20000100800 */
[----:B------:R-:W-:Y:S02]  /*6f410*/  STL [R1+0x568], R17 ;  /* 0x0005681101007387 */ /* 0x000fe40000100800 */
[----:B------:R-:W-:Y:S02]  /*6f420*/  STL [R1+0x564], R16 ;  /* 0x0005641001007387 */ /* 0x000fe40000100800 */
[----:B0-----:R-:W-:-:S02]  /*6f430*/  FMUL R5, R0, R2 ;  /* 0x0000000200057220 */ /* 0x001fc40000400000 */
[C---:B------:R-:W-:Y:S02]  /*6f440*/  FMUL R2, R0.reuse, R29 ;  /* 0x0000001d00027220 */ /* 0x040fe40000400000 */
[C---:B------:R-:W-:Y:S01]  /*6f450*/  FMUL R6, R0.reuse, R6 ;  /* 0x0000000600067220 */ /* 0x040fe20000400000 */
[----:B------:R-:W4:Y:S01]  /*6f460*/  LDL.LU R29, [R1+0x794] ;  /* 0x00079400011d7983 */ /* 0x000f220000300800 */
[----:B------:R0:W-:Y:S02]  /*6f470*/  STL [R1+0x560], R5 ;  /* 0x0005600501007387 */ /* 0x0001e40000100800 */
[----:B------:R2:W-:Y:S01]  /*6f480*/  STL [R1+0x55c], R2 ;  /* 0x00055c0201007387 */ /* 0x0005e20000100800 */
[----:B------:R1:W-:Y:S01]  /*6f490*/  STL [R1+0x558], R6 ;  /* 0x0005580601007387 */ /* 0x0003e20000100800 */
[----:B0-----:R-:W-:-:S05]  /*6f4a0*/  FMUL R5, R0, R20 ;  /* 0x0000001400057220 */ /* 0x001fca0000400000 */
[----:B------:R0:W-:Y:S01]  /*6f4b0*/  STL [R1+0x554], R5 ;  /* 0x0005540501007387 */ /* 0x0001e20000100800 */
[----:B------:R-:W0:Y:S01]  /*6f4c0*/  MUFU.RCP R3, R18 ;  /* 0x0000001200037308 */ /* 0x000e220000001000 */
[C---:B--2---:R-:W-:Y:S02]  /*6f4d0*/  FMUL R2, R0.reuse, R21 ;  /* 0x0000001500027220 */ /* 0x044fe40000400000 */
[C---:B-1----:R-:W-:Y:S02]  /*6f4e0*/  FMUL R6, R0.reuse, R22 ;  /* 0x0000001600067220 */ /* 0x042fe40000400000 */
[C---:B0-----:R-:W-:Y:S01]  /*6f4f0*/  FMUL R5, R0.reuse, R26 ;  /* 0x0000001a00057220 */ /* 0x041fe20000400000 */
[----:B------:R0:W-:Y:S02]  /*6f500*/  STL [R1+0x550], R2 ;  /* 0x0005500201007387 */ /* 0x0001e40000100800 */
[----:B------:R-:W-:Y:S02]  /*6f510*/  STL [R1+0x178], R6 ;  /* 0x0001780601007387 */ /* 0x000fe40000100800 */
[----:B------:R-:W2:Y:S01]  /*6f520*/  LDL.LU R26, [R1+0x79c] ;  /* 0x00079c00011a7983 */ /* 0x000ea20000300800 */
[----:B------:R-:W-:Y:S01]  /*6f530*/  STL [R1+0x174], R5 ;  /* 0x0001740501007387 */ /* 0x000fe20000100800 */
[----:B0-----:R-:W-:-:S03]  /*6f540*/  FMUL R2, R0, R27 ;  /* 0x0000001b00027220 */ /* 0x001fc60000400000 */
[----:B------:R-:W2:Y:S02]  /*6f550*/  LDL.LU R27, [R1+0x7a4] ;  /* 0x0007a400011b7983 */ /* 0x000ea40000300800 */
[----:B------:R0:W-:Y:S02]  /*6f560*/  STL [R1+0x170], R2 ;  /* 0x0001700201007387 */ /* 0x0001e40000100800 */
[C---:B0-----:R-:W-:Y:S02]  /*6f570*/  FMUL R2, R0.reuse, R8 ;  /* 0x0000000800027220 */ /* 0x041fe40000400000 */
[----:B---3--:R-:W-:-:S03]  /*6f580*/  FMUL R5, R0, R23 ;  /* 0x0000001700057220 */ /* 0x008fc60000400000 */
[----:B------:R0:W-:Y:S02]  /*6f590*/  STL [R1+0x16c], R2 ;  /* 0x00016c0201007387 */ /* 0x0001e40000100800 */
[----:B------:R1:W-:Y:S02]  /*6f5a0*/  STL [R1+0x160], R5 ;  /* 0x0001600501007387 */ /* 0x0003e40000100800 */
[C---:B------:R-:W-:Y:S02]  /*6f5b0*/  FMUL R6, R0.reuse, R9 ;  /* 0x0000000900067220 */ /* 0x040fe40000400000 */
[C---:B0-----:R-:W-:Y:S02]  /*6f5c0*/  FMUL R2, R0.reuse, R10 ;  /* 0x0000000a00027220 */ /* 0x041fe40000400000 */
[----:B-1----:R-:W-:Y:S01]  /*6f5d0*/  FMUL R5, R0, R11 ;  /* 0x0000000b00057220 */ /* 0x002fe20000400000 */
[----:B------:R-:W-:Y:S02]  /*6f5e0*/  STL [R1+0x15c], R6 ;  /* 0x00015c0601007387 */ /* 0x000fe40000100800 */
[----:B------:R0:W-:Y:S02]  /*6f5f0*/  STL [R1+0x150], R2 ;  /* 0x0001500201007387 */ /* 0x0001e40000100800 */
[----:B------:R4:W-:Y:S01]  /*6f600*/  STL [R1+0x144], R5 ;  /* 0x0001440501007387 */ /* 0x0009e20000100800 */
[----:B------:R-:W3:Y:S01]  /*6f610*/  LDL.LU R11, [R1+0x7ac] ;  /* 0x0007ac00010b7983 */ /* 0x000ee20000300800 */
[----:B------:R1:W2:Y:S01]  /*6f620*/  MUFU.RCP R0, R13 ;  /* 0x0000000d00007308 */ /* 0x0002a20000001000 */
[C---:B0-----:R-:W-:Y:S01]  /*6f630*/  FMUL R2, R4.reuse, R24 ;  /* 0x0000001804027220 */ /* 0x041fe20000400000 */
[----:B-1----:R-:W3:Y:S04]  /*6f640*/  LDL.LU R13, [R1+0x7b4] ;  /* 0x0007b400010d7983 */ /* 0x002ee80000300800 */
[----:B------:R-:W-:Y:S02]  /*6f650*/  STL [R1+0x54c], R2 ;  /* 0x00054c0201007387 */ /* 0x000fe40000100800 */
[----:B------:R-:W3:Y:S02]  /*6f660*/  LDL.LU R24, [R1+0x7c0] ;  /* 0x0007c00001187983 */ /* 0x000ee40000300800 */
[----:B----4-:R-:W-:-:S05]  /*6f670*/  FMUL R5, R4, R14 ;  /* 0x0000000e04057220 */ /* 0x010fca0000400000 */
        /* <DEDUP_REMOVED lines=24> */
[----:B--2---:R-:W-:-:S05]  /*6f800*/  FMUL R10, R4, R26 ;  /* 0x0000001a040a7220 */ /* 0x004fca0000400000 */
[----:B------:R-:W-:Y:S01]  /*6f810*/  STL [R1+0x3a4], R10 ;  /* 0x0003a40a01007387 */ /* 0x000fe20000100800 */
[----:B------:R-:W2:Y:S02]  /*6f820*/  LDL.LU R23, [R1+0x830] ;  /* 0x0008300001177983 */ /* 0x000ea40000300800 */
[----:B------:R-:W-:-:S05]  /*6f830*/  FMUL R9, R4, R27 ;  /* 0x0000001b04097220 */ /* 0x000fca0000400000 */
[----:B------:R0:W-:Y:S04]  /*6f840*/  STL [R1+0x3a0], R9 ;  /* 0x0003a00901007387 */ /* 0x0001e80000100800 */
[----:B0-----:R-:W2:Y:S01]  /*6f850*/  LDL.LU R9, [R1+0x83c] ;  /* 0x00083c0001097983 */ /* 0x001ea20000300800 */
[----:B------:R-:W2:Y:S02]  /*6f860*/  LDL.LU R10, [R1+0x844] ;  /* 0x00084400010a7983 */ /* 0x000ea40000300800 */
[----:B------:R-:W2:Y:S02]  /*6f870*/  LDL.LU R15, [R1+0x850] ;  /* 0x00085000010f7983 */ /* 0x000ea40000300800 */
[----:B------:R-:W2:Y:S01]  /*6f880*/  LDL.LU R26, [R1+0x858] ;  /* 0x00085800011a7983 */ /* 0x000ea20000300800 */
[----:B------:R-:W2:Y:S01]  /*6f890*/  LDL.LU R27, [R1+0x860] ;  /* 0x00086000011b7983 */ /* 0x000ea20000300800 */
[----:B---3--:R-:W-:-:S05]  /*6f8a0*/  FMUL R11, R4, R11 ;  /* 0x0000000b040b7220 */ /* 0x008fca0000400000 */
[----:B------:R0:W-:Y:S01]  /*6f8b0*/  STL [R1+0x168], R11 ;  /* 0x0001680b01007387 */ /* 0x0001e20000100800 */
[----:B------:R-:W-:-:S03]  /*6f8c0*/  FMUL R13, R4, R13 ;  /* 0x0000000d040d7220 */ /* 0x000fc60000400000 */
[----:B0-----:R-:W3:Y:S01]  /*6f8d0*/  LDL.LU R11, [R1+0x868] ;  /* 0x00086800010b7983 */ /* 0x001ee20000300800 */
[C---:B------:R-:W-:Y:S02]  /*6f8e0*/  FMUL R24, R4.reuse, R24 ;  /* 0x0000001804187220 */ /* 0x040fe40000400000 */
[----:B------:R0:W-:Y:S02]  /*6f8f0*/  STL [R1+0x164], R13 ;  /* 0x0001640d01007387 */ /* 0x0001e40000100800 */
[----:B0-----:R-:W3:Y:S01]  /*6f900*/  LDL.LU R13, [R1+0x40] ;  /* 0x00004000010d7983 */ /* 0x001ee20000300800 */
[----:B------:R0:W-:Y:S03]  /*6f910*/  STL [R1+0x158], R24 ;  /* 0x0001581801007387 */ /* 0x0001e60000100800 */
[----:B0-----:R-:W3:Y:S01]  /*6f920*/  LDL.LU R24, [R1+0x814] ;  /* 0x0008140001187983 */ /* 0x001ee20000300800 */
[----:B----4-:R-:W-:-:S05]  /*6f930*/  FMUL R5, R4, R5 ;  /* 0x0000000504057220 */ /* 0x010fca0000400000 */
[----:B------:R0:W-:Y:S02]  /*6f940*/  STL [R1+0x154], R5 ;  /* 0x0001540501007387 */ /* 0x0001e40000100800 */
[C---:B0-----:R-:W-:Y:S02]  /*6f950*/  FMUL R5, R4.reuse, R16 ;  /* 0x0000001004057220 */ /* 0x041fe40000400000 */
[----:B------:R-:W-:-:S03]  /*6f960*/  FMUL R16, R4, R18 ;  /* 0x0000001204107220 */ /* 0x000fc60000400000 */
[----:B------:R0:W-:Y:S02]  /*6f970*/  STL [R1+0x14c], R5 ;  /* 0x00014c0501007387 */ /* 0x0001e40000100800 */
[C---:B0-----:R-:W-:Y:S02]  /*6f980*/  FMUL R5, R4.reuse, R25 ;  /* 0x0000001904057220 */ /* 0x041fe40000400000 */
[----:B------:R-:W3:Y:S01]  /*6f990*/  LDL.LU R25, [R1+0x81c] ;  /* 0x00081c0001197983 */ /* 0x000ee20000300800 */
[----:B------:R0:W-:Y:S02]  /*6f9a0*/  STL [R1+0x148], R16 ;  /* 0x0001481001007387 */ /* 0x0001e40000100800 */
[----:B------:R1:W-:Y:S02]  /*6f9b0*/  STL [R1+0x140], R5 ;  /* 0x0001400501007387 */ /* 0x0003e40000100800 */
[----:B0-----:R-:W-:Y:S02]  /*6f9c0*/  FMUL R16, R4, R17 ;  /* 0x0000001104107220 */ /* 0x001fe40000400000 */
[----:B-1----:R-:W-:-:S02]  /*6f9d0*/  FMUL R5, R3, R2 ;  /* 0x0000000203057220 */ /* 0x002fc40000400000 */
[C---:B------:R-:W-:Y:S01]  /*6f9e0*/  FMUL R2, R3.reuse, R28 ;  /* 0x0000001c03027220 */ /* 0x040fe20000400000 */
[----:B------:R-:W-:Y:S01]  /*6f9f0*/  STL [R1+0x13c], R16 ;  /* 0x00013c1001007387 */ /* 0x000fe20000100800 */
[----:B------:R-:W3:Y:S02]  /*6fa00*/  LDL.LU R28, [R1+0x824] ;  /* 0x00082400011c7983 */ /* 0x000ee40000300800 */
[C---:B------:R-:W-:Y:S02]  /*6fa10*/  FMUL R6, R3.reuse, R6 ;  /* 0x0000000603067220 */ /* 0x040fe40000400000 */
[----:B------:R0:W-:Y:S01]  /*6fa20*/  STL [R1+0x39c], R5 ;  /* 0x00039c0501007387 */ /* 0x0001e20000100800 */
[----:B------:R1:W-:Y:S02]  /*6fa30*/  STL [R1+0x398], R2 ;  /* 0x0003980201007387 */ /* 0x0003e40000100800 */
[----:B------:R1:W-:Y:S02]  /*6fa40*/  STL [R1+0x394], R6 ;  /* 0x0003940601007387 */ /* 0x0003e40000100800 */
[----:B0-----:R-:W-:-:S05]  /*6fa50*/  FMUL R5, R3, R20 ;  /* 0x0000001403057220 */ /* 0x001fca0000400000 */
[----:B------:R0:W-:Y:S01]  /*6fa60*/  STL [R1+0x390], R5 ;  /* 0x0003900501007387 */ /* 0x0001e20000100800 */
[C---:B-1----:R-:W-:Y:S02]  /*6fa70*/  FMUL R2, R3.reuse, R21 ;  /* 0x0000001503027220 */ /* 0x042fe40000400000 */
[C---:B------:R-:W-:Y:S02]  /*6fa80*/  FMUL R6, R3.reuse, R22 ;  /* 0x0000001603067220 */ /* 0x040fe40000400000 */
[C---:B0-----:R-:W-:Y:S01]  /*6fa90*/  FMUL R5, R3.reuse, R14 ;  /* 0x0000000e03057220 */ /* 0x041fe20000400000 */
[----:B------:R0:W-:Y:S02]  /*6faa0*/  STL [R1+0x38c], R2 ;  /* 0x00038c0201007387 */ /* 0x0001e40000100800 */
[----:B------:R-:W-:Y:S02]  /*6fab0*/  STL [R1+0x388], R6 ;  /* 0x0003880601007387 */ /* 0x000fe40000100800 */
[----:B------:R-:W3:Y:S01]  /*6fac0*/  LDL.LU R14, [R1+0x82c] ;  /* 0x00082c00010e7983 */ /* 0x000ee20000300800 */
[----:B------:R-:W-:Y:S01]  /*6fad0*/  STL [R1+0x384], R5 ;  /* 0x0003840501007387 */ /* 0x000fe20000100800 */
[----:B0-----:R-:W-:-:S03]  /*6fae0*/  FMUL R2, R3, R29 ;  /* 0x0000001d03027220 */ /* 0x001fc60000400000 */
[----:B------:R-:W3:Y:S02]  /*6faf0*/  LDL.LU R29, [R1+0x834] ;  /* 0x00083400011d7983 */ /* 0x000ee40000300800 */
[----:B------:R0:W-:Y:S02]  /*6fb00*/  STL [R1+0x380], R2 ;  /* 0x0003800201007387 */ /* 0x0001e40000100800 */
[----:B0-----:R-:W-:-:S05]  /*6fb10*/  FMUL R2, R3, R8 ;  /* 0x0000000803027220 */ /* 0x001fca0000400000 */
[----:B------:R0:W-:Y:S01]  /*6fb20*/  STL [R1+0x134], R2 ;  /* 0x0001340201007387 */ /* 0x0001e20000100800 */
[----:B------:R-:W1:Y:S01]  /*6fb30*/  MUFU.RCP R4, R19 ;  /* 0x0000001300047308 */ /* 0x000e620000001000 */
[----:B--2---:R-:W-:-:S05]  /*6fb40*/  FMUL R6, R3, R23 ;  /* 0x0000001703067220 */ /* 0x004fca0000400000 */
[----:B------:R2:W-:Y:S01]  /*6fb50*/  STL [R1+0x130], R6 ;  /* 0x0001300601007387 */ /* 0x0005e20000100800 */
[C---:B------:R-:W-:Y:S02]  /*6fb60*/  FMUL R5, R3.reuse, R9 ;  /* 0x0000000903057220 */ /* 0x040fe40000400000 */
[C---:B0-----:R-:W-:Y:S02]  /*6fb70*/  FMUL R2, R3.reuse, R10 ;  /* 0x0000000a03027220 */ /* 0x041fe40000400000 */
[C---:B--2---:R-:W-:Y:S01]  /*6fb80*/  FMUL R6, R3.reuse, R15 ;  /* 0x0000000f03067220 */ /* 0x044fe20000400000 */
[----:B------:R0:W-:Y:S02]  /*6fb90*/  STL [R1+0x12c], R5 ;  /* 0x00012c0501007387 */ /* 0x0001e40000100800 */
[----:B------:R2:W-:Y:S02]  /*6fba0*/  STL [R1+0x128], R2 ;  /* 0x0001280201007387 */ /* 0x0005e40000100800 */
[----:B------:R-:W-:Y:S01]  /*6fbb0*/  STL [R1+0x11c], R6 ;  /* 0x00011c0601007387 */ /* 0x000fe20000100800 */
[----:B------:R-:W4:Y:S02]  /*6fbc0*/  LDL.LU R15, [R1+0x838] ;  /* 0x00083800010f7983 */ /* 0x000f240000300800 */
[----:B0-----:R-:W-:-:S02]  /*6fbd0*/  FMUL R5, R3, R26 ;  /* 0x0000001a03057220 */ /* 0x001fc40000400000 */
[----:B--2---:R-:W-:-:S03]  /*6fbe0*/  FMUL R2, R3, R27 ;  /* 0x0000001b03027220 */ /* 0x004fc60000400000 */
[----:B------:R3:W-:Y:S01]  /*6fbf0*/  STL [R1+0x118], R5 ;  /* 0x0001180501007387 */ /* 0x0007e20000100800 */
[----:B------:R-:W2:Y:S02]  /*6fc00*/  LDL.LU R26, [R1+0x840] ;  /* 0x00084000011a7983 */ /* 0x000ea40000300800 */
[----:B------:R-:W-:Y:S02]  /*6fc10*/  STL [R1+0x10c], R2 ;  /* 0x00010c0201007387 */ /* 0x000fe40000100800 */
[----:B------:R-:W2:Y:S02]  /*6fc20*/  LDL.LU R27, [R1+0x848] ;  /* 0x00084800011b7983 */ /* 0x000ea40000300800 */
[----:B---3--:R-:W-:-:S05]  /*6fc30*/  FMUL R5, R3, R11 ;  /* 0x0000000b03057220 */ /* 0x008fca0000400000 */
[----:B------:R0:W-:Y:S04]  /*6fc40*/  STL [R1+0x100], R5 ;  /* 0x0001000501007387 */ /* 0x0001e80000100800 */
[----:B0-----:R-:W3:Y:S01]  /*6fc50*/  LDL.LU R5, [R1+0x84c] ;  /* 0x00084c0001057983 */ /* 0x001ee20000300800 */
[----:B------:R-:W3:Y:S01]  /*6fc60*/  LDL.LU R16, [R1+0x854] ;  /* 0x0008540001107983 */ /* 0x000ee20000300800 */
[----:B------:R0:W1:Y:S01]  /*6fc70*/  MUFU.RCP R3, R13 ;  /* 0x0000000d00037308 */ /* 0x0000620000001000 */
[----:B------:R-:W-:-:S05]  /*6fc80*/  FMUL R2, R0, R24 ;  /* 0x0000001800027220 */ /* 0x000fca0000400000 */
[----:B------:R1:W-:Y:S01]  /*6fc90*/  STL [R1+0x37c], R2 ;  /* 0x00037c0201007387 */ /* 0x0003e20000100800 */
[----:B------:R-:W3:Y:S02]  /*6fca0*/  LDL.LU R18, [R1+0x85c] ;  /* 0x00085c0001127983 */ /* 0x000ee40000300800 */
[----:B0-----:R-:W3:Y:S01]  /*6fcb0*/  LDL.LU R13, [R1+0x864] ;  /* 0x00086400010d7983 */ /* 0x001ee20000300800 */
[----:B------:R-:W3:Y:S04]  /*6fcc0*/  LDL.LU R17, [R1+0x86c] ;  /* 0x00086c0001117983 */ /* 0x000ee80000300800 */
[----:B------:R-:W3:Y:S01]  /*6fcd0*/  LDL.LU R19, [R1+0x870] ;  /* 0x0008700001137983 */ /* 0x000ee20000300800 */
[----:B-1----:R-:W-:-:S05]  /*6fce0*/  FMUL R2, R0, R25 ;  /* 0x0000001900027220 */ /* 0x002fca0000400000 */
[----:B------:R0:W-:Y:S04]  /*6fcf0*/  STL [R1+0x378], R2 ;  /* 0x0003780201007387 */ /* 0x0001e80000100800 */
[----:B0-----:R-:W3:Y:S01]  /*6fd00*/  LDL.LU R2, [R1+0x874] ;  /* 0x0008740001027983 */ /* 0x001ee20000300800 */
[----:B------:R-:W3:Y:S02]  /*6fd10*/  LDL.LU R24, [R1+0x878] ;  /* 0x0008780001187983 */ /* 0x000ee40000300800 */
[C---:B------:R-:W-:Y:S02]  /*6fd20*/  FMUL R8, R0.reuse, R28 ;  /* 0x0000001c00087220 */ /* 0x040fe40000400000 */
[----:B------:R-:W3:Y:S01]  /*6fd30*/  LDL.LU R6, [R1+0x44] ;  /* 0x0000440001067983 */ /* 0x000ee20000300800 */
[----:B------:R-:W3:Y:S02]  /*6fd40*/  LDL.LU R20, [R1+0x87c] ;  /* 0x00087c0001147983 */ /* 0x000ee40000300800 */
[----:B------:R0:W-:Y:S02]  /*6fd50*/  STL [R1+0x374], R8 ;  /* 0x0003740801007387 */ /* 0x0001e40000100800 */
[----:B------:R-:W3:Y:S02]  /*6fd60*/  LDL.LU R21, [R1+0x880] ;  /* 0x0008800001157983 */ /* 0x000ee40000300800 */
[----:B------:R-:W3:Y:S01]  /*6fd70*/  LDL.LU R22, [R1+0x884] ;  /* 0x0008840001167983 */ /* 0x000ee20000300800 */
[----:B------:R-:W3:Y:S01]  /*6fd80*/  LDL.LU R25, [R1+0x888] ;  /* 0x0008880001197983 */ /* 0x000ee20000300800 */
[----:B------:R-:W3:Y:S03]  /*6fd90*/  LDL.LU R28, [R1+0x88c] ;  /* 0x00088c00011c7983 */ /* 0x000ee60000300800 */
[----:B0-----:R-:W3:Y:S01]  /*6fda0*/  LDL.LU R8, [R1+0x890] ;  /* 0x0008900001087983 */ /* 0x001ee20000300800 */
[----:B------:R-:W-:-:S05]  /*6fdb0*/  FMUL R10, R0, R14 ;  /* 0x0000000e000a7220 */ /* 0x000fca0000400000 */
[----:B------:R-:W-:Y:S01]  /*6fdc0*/  STL [R1+0x370], R10 ;  /* 0x0003700a01007387 */ /* 0x000fe20000100800 */
[----:B------:R-:W3:Y:S02]  /*6fdd0*/  LDL.LU R23, [R1+0x898] ;  /* 0x0008980001177983 */ /* 0x000ee40000300800 */
[----:B------:R-:W-:-:S05]  /*6fde0*/  FMUL R9, R0, R29 ;  /* 0x0000001d00097220 */ /* 0x000fca0000400000 */
[----:B------:R0:W-:Y:S04]  /*6fdf0*/  STL [R1+0x36c], R9 ;  /* 0x00036c0901007387 */ /* 0x0001e80000100800 */
[----:B0-----:R-:W3:Y:S01]  /*6fe00*/  LDL.LU R9, [R1+0x8a0] ;  /* 0x0008a00001097983 */ /* 0x001ee20000300800 */
[----:B------:R-:W3:Y:S02]  /*6fe10*/  LDL.LU R10, [R1+0x8a8] ;  /* 0x0008a800010a7983 */ /* 0x000ee40000300800 */
[----:B------:R-:W3:Y:S02]  /*6fe20*/  LDL.LU R11, [R1+0x8b0] ;  /* 0x0008b000010b7983 */ /* 0x000ee40000300800 */
[----:B------:R-:W3:Y:S01]  /*6fe30*/  LDL.LU R14, [R1+0x8bc] ;  /* 0x0008bc00010e7983 */ /* 0x000ee20000300800 */
[----:B------:R-:W3:Y:S01]  /*6fe40*/  LDL.LU R29, [R1+0x8c4] ;  /* 0x0008c400011d7983 */ /* 0x000ee20000300800 */
[----:B----4-:R-:W-:-:S05]  /*6fe50*/  FMUL R15, R0, R15 ;  /* 0x0000000f000f7220 */ /* 0x010fca0000400000 */
[----:B------:R0:W-:Y:S01]  /*6fe60*/  STL [R1+0x368], R15 ;  /* 0x0003680f01007387 */ /* 0x0001e20000100800 */
[----:B--2---:R-:W-:-:S03]  /*6fe70*/  FMUL R26, R0, R26 ;  /* 0x0000001a001a7220 */ /* 0x004fc60000400000 */
[----:B0-----:R-:W2:Y:S01]  /*6fe80*/  LDL.LU R15, [R1+0x8d0] ;  /* 0x0008d000010f7983 */ /* 0x001ea20000300800 */
[C---:B------:R-:W-:Y:S02]  /*6fe90*/  FMUL R27, R0.reuse, R27 ;  /* 0x0000001b001b7220 */ /* 0x040fe40000400000 */
[----:B------:R0:W-:Y:S02]  /*6fea0*/  STL [R1+0x364], R26 ;  /* 0x0003641a01007387 */ /* 0x0001e40000100800 */
[----:B0-----:R-:W4:Y:S01]  /*6feb0*/  LDL.LU R26, [R1+0x8d8] ;  /* 0x0008d800011a7983 */ /* 0x001f220000300800 */
[----:B------:R0:W-:Y:S03]  /*6fec0*/  STL [R1+0x360], R27 ;  /* 0x0003601b01007387 */ /* 0x0001e60000100800 */
[----:B0-----:R-:W4:Y:S01]  /*6fed0*/  LDL.LU R27, [R1+0x8e0] ;  /* 0x0008e000011b7983 */ /* 0x001f220000300800 */
[----:B---3--:R-:W-:-:S05]  /*6fee0*/  FMUL R5, R0, R5 ;  /* 0x0000000500057220 */ /* 0x008fca0000400000 */
        /* <DEDUP_REMOVED lines=10> */
[----:B0-----:R-:W-:-:S05]  /*6ff90*/  FMUL R16, R0, R19 ;  /* 0x0000001300107220 */ /* 0x001fca0000400000 */
[----:B------:R-:W-:Y:S01]  /*6ffa0*/  STL [R1+0x104], R16 ;  /* 0x0001041001007387 */ /* 0x000fe20000100800 */
[C---:B-1----:R-:W-:Y:S02]  /*6ffb0*/  FMUL R5, R0.reuse, R2 ;  /* 0x0000000200057220 */ /* 0x042fe40000400000 */
[----:B------:R-:W-:Y:S02]  /*6ffc0*/  FMUL R2, R0, R24 ;  /* 0x0000001800027220 */ /* 0x000fe40000400000 */
[----:B------:R-:W3:Y:S01]  /*6ffd0*/  LDL.LU R24, [R1+0x48] ;  /* 0x0000480001187983 */ /* 0x000ee20000300800 */
[----:B------:R0:W-:Y:S02]  /*6ffe0*/  STL [R1+0xfc], R5 ;  /* 0x0000fc0501007387 */ /* 0x0001e40000100800 */
[----:B------:R1:W-:Y:S01]  /*6fff0*/  STL [R1+0xf8], R2 ;  /* 0x0000f80201007387 */ /* 0x0003e20000100800 */
[----:B------:R1:W2:Y:S01]  /*70000*/  MUFU.RCP R0, R6 ;  /* 0x0000000600007308 */ /* 0x0002a20000001000 */
[----:B0-----:R-:W-:-:S02]  /*70010*/  FMUL R5, R4, R20 ;  /* 0x0000001404057220 */ /* 0x001fc40000400000 */
[C---:B-1----:R-:W-:Y:S02]  /*70020*/  FMUL R2, R4.reuse, R21 ;  /* 0x0000001504027220 */ /* 0x042fe40000400000 */
[C---:B------:R-:W-:Y:S01]  /*70030*/  FMUL R6, R4.reuse, R22 ;  /* 0x0000001604067220 */ /* 0x040fe20000400000 */
[----:B------:R0:W-:Y:S02]  /*70040*/  STL [R1+0x35c], R5 ;  /* 0x00035c0501007387 */ /* 0x0001e40000100800 */
[----:B------:R1:W-:Y:S02]  /*70050*/  STL [R1+0x358], R2 ;  /* 0x0003580201007387 */ /* 0x0003e40000100800 */
[----:B------:R1:W-:Y:S02]  /*70060*/  STL [R1+0x354], R6 ;  /* 0x0003540601007387 */ /* 0x0003e40000100800 */
[C---:B0-----:R-:W-:Y:S02]  /*70070*/  FMUL R5, R4.reuse, R25 ;  /* 0x0000001904057220 */ /* 0x041fe40000400000 */
[C---:B-1----:R-:W-:Y:S01]  /*70080*/  FMUL R2, R4.reuse, R28 ;  /* 0x0000001c04027220 */ /* 0x042fe20000400000 */
[----:B------:R-:W3:Y:S02]  /*70090*/  LDL.LU R25, [R1+0x894] ;  /* 0x0008940001197983 */ /* 0x000ee40000300800 */
[----:B------:R-:W-:Y:S02]  /*700a0*/  STL [R1+0x350], R5 ;  /* 0x0003500501007387 */ /* 0x000fe40000100800 */
[----:B------:R-:W3:Y:S01]  /*700b0*/  LDL.LU R28, [R1+0x89c] ;  /* 0x00089c00011c7983 */ /* 0x000ee20000300800 */
[----:B------:R0:W-:Y:S01]  /*700c0*/  STL [R1+0x34c], R2 ;  /* 0x00034c0201007387 */ /* 0x0001e20000100800 */
[----:B------:R-:W-:-:S02]  /*700d0*/  FMUL R6, R4, R23 ;  /* 0x0000001704067220 */ /* 0x000fc40000400000 */
[----:B0-----:R-:W-:-:S05]  /*700e0*/  FMUL R2, R4, R8 ;  /* 0x0000000804027220 */ /* 0x001fca0000400000 */
        /* <DEDUP_REMOVED lines=8> */
[----:B------:R-:W3:Y:S02]  /*70170*/  LDL.LU R11, [R1+0x8a4] ;  /* 0x0008a400010b7983 */ /* 0x000ee40000300800 */
[----:B0-----:R-:W-:-:S02]  /*70180*/  FMUL R5, R4, R14 ;  /* 0x0000000e04057220 */ /* 0x001fc40000400000 */
[----:B-1----:R-:W-:-:S03]  /*70190*/  FMUL R2, R4, R29 ;  /* 0x0000001d04027220 */ /* 0x002fc60000400000 */
[----:B------:R2:W-:Y:S01]  /*701a0*/  STL [R1+0xec], R5 ;  /* 0x0000ec0501007387 */ /* 0x0005e20000100800 */
[----:B------:R-:W3:Y:S02]  /*701b0*/  LDL.LU R14, [R1+0x8ac] ;  /* 0x0008ac00010e7983 */ /* 0x000ee40000300800 */
[----:B------:R-:W-:Y:S02]  /*701c0*/  STL [R1+0xe8], R2 ;  /* 0x0000e80201007387 */ /* 0x000fe40000100800 */
[----:B------:R-:W3:Y:S02]  /*701d0*/  LDL.LU R29, [R1+0x8b4] ;  /* 0x0008b400011d7983 */ /* 0x000ee40000300800 */
[----:B--2---:R-:W-:-:S05]  /*701e0*/  FMUL R5, R4, R15 ;  /* 0x0000000f04057220 */ /* 0x004fca0000400000 */
[----:B------:R0:W-:Y:S01]  /*701f0*/  STL [R1+0xdc], R5 ;  /* 0x0000dc0501007387 */ /* 0x0001e20000100800 */
[----:B----4-:R-:W-:-:S03]  /*70200*/  FMUL R6, R4, R26 ;  /* 0x0000001a04067220 */ /* 0x010fc60000400000 */
[----:B0-----:R-:W2:Y:S02]  /*70210*/  LDL.LU R5, [R1+0x8b8] ;  /* 0x0008b80001057983 */ /* 0x001ea40000300800 */
        /* <DEDUP_REMOVED lines=8> */
[----:B---3--:R-:W-:-:S05]  /*702a0*/  FMUL R2, R4, R13 ;  /* 0x0000000d04027220 */ /* 0x008fca0000400000 */
[----:B------:R0:W-:Y:S04]  /*702b0*/  STL [R1+0xc0], R2 ;  /* 0x0000c00201007387 */ /* 0x0001e80000100800 */
        /* <DEDUP_REMOVED lines=9> */
[----:B------:R0:W1:Y:S01]  /*70350*/  MUFU.RCP R4, R24 ;  /* 0x0000001800047308 */ /* 0x0000620000001000 */
[----:B------:R-:W-:-:S02]  /*70360*/  FMUL R10, R3, R25 ;  /* 0x00000019030a7220 */ /* 0x000fc40000400000 */
[----:B------:R-:W-:-:S03]  /*70370*/  FMUL R9, R3, R28 ;  /* 0x0000001c03097220 */ /* 0x000fc60000400000 */
        /* <DEDUP_REMOVED lines=8> */
[----:B------:R-:W-:-:S05]  /*70400*/  FMUL R11, R3, R11 ;  /* 0x0000000b030b7220 */ /* 0x000fca0000400000 */
        /* <DEDUP_REMOVED lines=8> */
[----:B--2---:R-:W-:-:S05]  /*70490*/  FMUL R5, R3, R5 ;  /* 0x0000000503057220 */ /* 0x004fca0000400000 */
[----:B------:R4:W-:Y:S02]  /*704a0*/  STL [R1+0x328], R5 ;  /* 0x0003280501007387 */ /* 0x0009e40000100800 */
[C---:B----4-:R-:W-:Y:S02]  /*704b0*/  FMUL R5, R3.reuse, R16 ;  /* 0x0000001003057220 */ /* 0x050fe40000400000 */
        /* <DEDUP_REMOVED lines=14> */
[C---:B------:R-:W-:Y:S02]  /*705a0*/  FMUL R6, R3.reuse, R6 ;  /* 0x0000000603067220 */ /* 0x040fe40000400000 */
[----:B------:R4:W-:Y:S03]  /*705b0*/  STL [R1+0xc8], R2 ;  /* 0x0000c80201007387 */ /* 0x0009e60000100800 */
[----:B------:R-:W-:Y:S01]  /*705c0*/  STL [R1+0xc4], R6 ;  /* 0x0000c40601007387 */ /* 0x000fe20000100800 */
[----:B0-----:R-:W-:-:S02]  /*705d0*/  FMUL R5, R3, R20 ;  /* 0x0000001403057220 */ /* 0x001fc40000400000 */
[----:B----4-:R-:W-:-:S03]  /*705e0*/  FMUL R2, R3, R21 ;  /* 0x0000001503027220 */ /* 0x010fc60000400000 */
[----:B------:R0:W-:Y:S02]  /*705f0*/  STL [R1+0xbc], R5 ;  /* 0x0000bc0501007387 */ /* 0x0001e40000100800 */
[----:B------:R4:W-:Y:S02]  /*70600*/  STL [R1+0xb8], R2 ;  /* 0x0000b80201007387 */ /* 0x0009e40000100800 */
[C---:B0-----:R-:W-:Y:S02]  /*70610*/  FMUL R5, R0.reuse, R27 ;  /* 0x0000001b00057220 */ /* 0x041fe40000400000 */
[C---:B----4-:R-:W-:Y:S01]  /*70620*/  FMUL R2, R0.reuse, R13 ;  /* 0x0000000d00027220 */ /* 0x050fe20000400000 */
[----:B------:R-:W4:Y:S02]  /*70630*/  LDL.LU R27, [R1+0xa90] ;  /* 0x000a9000011b7983 */ /* 0x000f240000300800 */
[----:B------:R-:W-:Y:S02]  /*70640*/  STL [R1+0x31c], R5 ;  /* 0x00031c0501007387 */ /* 0x000fe40000100800 */
[----:B------:R-:W4:Y:S01]  /*70650*/  LDL.LU R13, [R1+0xabc] ;  /* 0x000abc00010d7983 */ /* 0x000f220000300800 */
[----:B------:R0:W-:Y:S02]  /*70660*/  STL [R1+0x318], R2 ;  /* 0x0003180201007387 */ /* 0x0001e40000100800 */
[----:B0-----:R-:W-:-:S02]  /*70670*/  FMUL R2, R0, R8 ;  /* 0x0000000800027220 */ /* 0x001fc40000400000 */
[----:B------:R-:W-:-:S03]  /*70680*/  FMUL R6, R0, R23 ;  /* 0x0000001700067220 */ /* 0x000fc60000400000 */
[----:B------:R0:W-:Y:S04]  /*70690*/  STL [R1+0x314], R2 ;  /* 0x0003140201007387 */ /* 0x0001e80000100800 */
[----:B------:R1:W-:Y:S01]  /*706a0*/  STL [R1+0x310], R6 ;  /* 0x0003100601007387 */ /* 0x0003e20000100800 */
        /* <DEDUP_REMOVED lines=25> */
[----:B------:R0:W1:Y:S01]  /*70840*/  MUFU.RCP R3, R22 ;  /* 0x0000001600037308 */ /* 0x0000620000001000 */
[----:B--2---:R-:W-:-:S05]  /*70850*/  FMUL R2, R0, R15 ;  /* 0x0000000f00027220 */ /* 0x004fca0000400000 */
[----:B------:R2:W-:Y:S04]  /*70860*/  STL [R1+0xa4], R2 ;  /* 0x0000a40201007387 */ /* 0x0005e80000100800 */
[----:B--2---:R-:W2:Y:S01]  /*70870*/  LDL.LU R2, [R1+0x94c] ;  /* 0x00094c0001027983 */ /* 0x004ea20000300800 */
[----:B------:R-:W2:Y:S02]  /*70880*/  LDL.LU R14, [R1+0x960] ;  /* 0x00096000010e7983 */ /* 0x000ea40000300800 */
[----:B------:R-:W2:Y:S02]  /*70890*/  LDL.LU R6, [R1+0x970] ;  /* 0x0009700001067983 */ /* 0x000ea40000300800 */
[----:B------:R-:W2:Y:S02]  /*708a0*/  LDL.LU R20, [R1+0x988] ;  /* 0x0009880001147983 */ /* 0x000ea40000300800 */
[----:B---3--:R-:W-:-:S05]  /*708b0*/  FMUL R8, R0, R26 ;  /* 0x0000001a00087220 */ /* 0x008fca0000400000 */
[----:B------:R3:W-:Y:S01]  /*708c0*/  STL [R1+0xa0], R8 ;  /* 0x0000a00801007387 */ /* 0x0007e20000100800 */
[----:B------:R-:W2:Y:S02]  /*708d0*/  LDL.LU R21, [R1+0xac0] ;  /* 0x000ac00001157983 */ /* 0x000ea40000300800 */
[----:B0-----:R-:W2:Y:S01]  /*708e0*/  LDL.LU R22, [R1+0xac4] ;  /* 0x000ac40001167983 */ /* 0x001ea20000300800 */
[----:B---3--:R-:W3:Y:S01]  /*708f0*/  LDL.LU R8, [R1+0xac8] ;  /* 0x000ac80001087983 */ /* 0x008ee20000300800 */
[----:B------:R-:W3:Y:S02]  /*70900*/  LDL.LU R15, [R1+0xacc] ;  /* 0x000acc00010f7983 */ /* 0x000ee40000300800 */
[----:B------:R-:W1:Y:S02]  /*70910*/  LDL.LU R23, [R1+0xad0] ;  /* 0x000ad00001177983 */ /* 0x000e640000300800 */
[C---:B----4-:R-:W-:Y:S02]  /*70920*/  FMUL R9, R0.reuse, R27 ;  /* 0x0000001b00097220 */ /* 0x050fe40000400000 */
[----:B------:R-:W-:-:S03]  /*70930*/  FMUL R0, R0, R13 ;  /* 0x0000000d00007220 */ /* 0x000fc60000400000 */
[----:B------:R0:W-:Y:S04]  /*70940*/  STL [R1+0x98], R9 ;  /* 0x0000980901007387 */ /* 0x0001e80000100800 */
[----:B0-----:R-:W4:Y:S01]  /*70950*/  LDL.LU R9, [R1+0xad4] ;  /* 0x000ad40001097983 */ /* 0x001f220000300800 */
[----:B------:R0:W-:Y:S02]  /*70960*/  STL [R1+0x94], R0 ;  /* 0x0000940001007387 */ /* 0x0001e40000100800 */
[----:B------:R-:W4:Y:S02]  /*70970*/  LDL.LU R10, [R1+0xad8] ;  /* 0x000ad800010a7983 */ /* 0x000f240000300800 */
[----:B------:R-:W4:Y:S01]  /*70980*/  LDL.LU R11, [R1+0xadc] ;  /* 0x000adc00010b7983 */ /* 0x000f220000300800 */
[----:B------:R-:W4:Y:S01]  /*70990*/  LDL.LU R26, [R1+0xae0] ;  /* 0x000ae000011a7983 */ /* 0x000f220000300800 */
[----:B------:R-:W4:Y:S02]  /*709a0*/  LDL.LU R27, [R1+0xae4] ;  /* 0x000ae400011b7983 */ /* 0x000f240000300800 */
[----:B------:R-:W4:Y:S01]  /*709b0*/  LDL.LU R13, [R1+0xaec] ;  /* 0x000aec00010d7983 */ /* 0x000f220000300800 */
[----:B0-----:R0:W1:Y:S02]  /*709c0*/  MUFU.RCP R0, R24 ;  /* 0x0000001800007308 */ /* 0x0010640000001000 */
[----:B0-----:R-:W4:Y:S01]  /*709d0*/  LDL.LU R24, [R1+0xaf4] ;  /* 0x000af40001187983 */ /* 0x001f220000300800 */
[----:B------:R-:W-:-:S02]  /*709e0*/  FMUL R25, R4, R25 ;  /* 0x0000001904197220 */ /* 0x000fc40000400000 */
[----:B------:R-:W-:-:S03]  /*709f0*/  FMUL R28, R4, R28 ;  /* 0x0000001c041c7220 */ /* 0x000fc60000400000 */
[----:B------:R0:W-:Y:S04]  /*70a00*/  STL [R1+0x2fc], R25 ;  /* 0x0002fc1901007387 */ /* 0x0001e80000100800 */
[----:B0-----:R-:W4:Y:S01]  /*70a10*/  LDL.LU R25, [R1+0xafc] ;  /* 0x000afc0001197983 */ /* 0x001f220000300800 */
[----:B------:R0:W-:Y:S03]  /*70a20*/  STL [R1+0x2f8], R28 ;  /* 0x0002f81c01007387 */ /* 0x0001e60000100800 */
[----:B0-----:R-:W4:Y:S01]  /*70a30*/  LDL.LU R28, [R1+0xb04] ;  /* 0x000b0400011c7983 */ /* 0x001f220000300800 */
[----:B------:R-:W-:-:S05]  /*70a40*/  FMUL R5, R4, R5 ;  /* 0x0000000504057220 */ /* 0x000fca0000400000 */
[----:B------:R0:W-:Y:S02]  /*70a50*/  STL [R1+0x2f4], R5 ;  /* 0x0002f40501007387 */ /* 0x0001e40000100800 */
[C---:B0-----:R-:W-:Y:S02]  /*70a60*/  FMUL R5, R4.reuse, R16 ;  /* 0x0000001004057220 */ /* 0x041fe40000400000 */
[----:B------:R-:W-:-:S03]  /*70a70*/  FMUL R16, R4, R18 ;  /* 0x0000001204107220 */ /* 0x000fc60000400000 */
[----:B------:R0:W-:Y:S01]  /*70a80*/  STL [R1+0x2f0], R5 ;  /* 0x0002f00501007387 */ /* 0x0001e20000100800 */
[C---:B------:R-:W-:Y:S02]  /*70a90*/  FMUL R17, R4.reuse, R17 ;  /* 0x0000001104117220 */ /* 0x040fe40000400000 */
        /* <DEDUP_REMOVED lines=13> */
[----:B------:R0:W-:Y:S02]  /*70b70*/  STL [R1+0x70], R6 ;  /* 0x0000700601007387 */ /* 0x0001e40000100800 */
[----:B0-----:R-:W-:-:S02]  /*70b80*/  FMUL R5, R4, R20 ;  /* 0x0000001404057220 */ /* 0x001fc40000400000 */
[C---:B------:R-:W-:Y:S02]  /*70b90*/  FMUL R2, R4.reuse, R21 ;  /* 0x0000001504027220 */ /* 0x040fe40000400000 */
[C---:B------:R-:W-:Y:S01]  /*70ba0*/  FMUL R6, R4.reuse, R22 ;  /* 0x0000001604067220 */ /* 0x040fe20000400000 */
[----:B------:R3:W-:Y:S02]  /*70bb0*/  STL [R1+0x68], R5 ;  /* 0x0000680501007387 */ /* 0x0007e40000100800 */
[----:B------:R0:W-:Y:S02]  /*70bc0*/  STL [R1+0x60], R2 ;  /* 0x0000600201007387 */ /* 0x0001e40000100800 */
[----:B------:R-:W-:Y:S01]  /*70bd0*/  STL [R1+0x58], R6 ;  /* 0x0000580601007387 */ /* 0x000fe20000100800 */
[C---:B---3--:R-:W-:Y:S02]  /*70be0*/  FMUL R5, R4.reuse, R8 ;  /* 0x0000000804057220 */ /* 0x048fe40000400000 */
[----:B0-----:R-:W-:-:S03]  /*70bf0*/  FMUL R2, R4, R15 ;  /* 0x0000000f04027220 */ /* 0x001fc60000400000 */
[----:B------:R-:W-:Y:S01]  /*70c00*/  STL [R1+0x54], R5 ;  /* 0x0000540501007387 */ /* 0x000fe20000100800 */
[----:B------:R-:W3:Y:S02]  /*70c10*/  LDL.LU R15, [R1+0xb24] ;  /* 0x000b2400010f7983 */ /* 0x000ee40000300800 */
[----:B------:R1:W-:Y:S02]  /*70c20*/  STL [R1+0x50], R2 ;  /* 0x0000500201007387 */ /* 0x0003e40000100800 */
[C---:B-1----:R-:W-:Y:S02]  /*70c30*/  FMUL R2, R3.reuse, R23 ;  /* 0x0000001703027220 */ /* 0x042fe40000400000 */
[C---:B----4-:R-:W-:Y:S02]  /*70c40*/  FMUL R5, R3.reuse, R9 ;  /* 0x0000000903057220 */ /* 0x050fe40000400000 */
[C---:B------:R-:W-:Y:S01]  /*70c50*/  FMUL R4, R3.reuse, R10 ;  /* 0x0000000a03047220 */ /* 0x040fe20000400000 */
[----:B------:R0:W-:Y:S02]  /*70c60*/  STL [R1+0x2dc], R2 ;  /* 0x0002dc0201007387 */ /* 0x0001e40000100800 */
[----:B------:R1:W-:Y:S02]  /*70c70*/  STL [R1+0x2d8], R5 ;  /* 0x0002d80501007387 */ /* 0x0003e40000100800 */
[----:B------:R4:W-:Y:S01]  /*70c80*/  STL [R1+0x2d4], R4 ;  /* 0x0002d40401007387 */ /* 0x0009e20000100800 */
[----:B0-----:R-:W-:-:S02]  /*70c90*/  FMUL R2, R3, R11 ;  /* 0x0000000b03027220 */ /* 0x001fc40000400000 */
[C---:B-1----:R-:W-:Y:S02]  /*70ca0*/  FMUL R5, R3.reuse, R26 ;  /* 0x0000001a03057220 */ /* 0x042fe40000400000 */
[C---:B----4-:R-:W-:Y:S01]  /*70cb0*/  FMUL R4, R3.reuse, R27 ;  /* 0x0000001b03047220 */ /* 0x050fe20000400000 */
[----:B------:R0:W-:Y:S02]  /*70cc0*/  STL [R1+0x2d0], R2 ;  /* 0x0002d00201007387 */ /* 0x0001e40000100800 */
[----:B------:R1:W-:Y:S02]  /*70cd0*/  STL [R1+0x2cc], R5 ;  /* 0x0002cc0501007387 */ /* 0x0003e40000100800 */
[----:B------:R-:W4:Y:S01]  /*70ce0*/  LDL.LU R16, [R1+0xb2c] ;  /* 0x000b2c0001107983 */ /* 0x000f220000300800 */
[----:B------:R1:W-:Y:S01]  /*70cf0*/  STL [R1+0x2c8], R4 ;  /* 0x0002c80401007387 */ /* 0x0003e20000100800 */
[----:B------:R-:W4:Y:S02]  /*70d00*/  LDL.LU R10, [R1+0xb34] ;  /* 0x000b3400010a7983 */ /* 0x000f240000300800 */
[----:B0-----:R-:W-:-:S05]  /*70d10*/  FMUL R2, R3, R13 ;  /* 0x0000000d03027220 */ /* 0x001fca0000400000 */
[----:B------:R0:W-:Y:S01]  /*70d20*/  STL [R1+0x2c4], R2 ;  /* 0x0002c40201007387 */ /* 0x0001e20000100800 */
[----:B------:R-:W4:Y:S02]  /*70d30*/  LDL.LU R26, [R1+0xb3c] ;  /* 0x000b3c00011a7983 */ /* 0x000f240000300800 */
[----:B-1----:R-:W-:-:S05]  /*70d40*/  FMUL R5, R3, R24 ;  /* 0x0000001803057220 */ /* 0x002fca0000400000 */
[----:B------:R-:W-:Y:S01]  /*70d50*/  STL [R1+0x2c0], R5 ;  /* 0x0002c00501007387 */ /* 0x000fe20000100800 */
[----:B------:R-:W4:Y:S02]  /*70d60*/  LDL.LU R6, [R1+0xae8] ;  /* 0x000ae80001067983 */ /* 0x000f240000300800 */
[----:B------:R-:W-:-:S05]  /*70d70*/  FMUL R4, R3, R25 ;  /* 0x0000001903047220 */ /* 0x000fca0000400000 */
[----:B------:R-:W-:Y:S01]  /*70d80*/  STL [R1+0x4c], R4 ;  /* 0x00004c0401007387 */ /* 0x000fe20000100800 */
[----:B------:R-:W4:Y:S02]  /*70d90*/  LDL.LU R13, [R1+0xaf0] ;  /* 0x000af000010d7983 */ /* 0x000f240000300800 */
[----:B0-----:R-:W-:-:S05]  /*70da0*/  FMUL R2, R3, R28 ;  /* 0x0000001c03027220 */ /* 0x001fca0000400000 */
[----:B------:R0:W-:Y:S01]  /*70db0*/  STL [R1+0x48], R2 ;  /* 0x0000480201007387 */ /* 0x0001e20000100800 */
[----:B------:R-:W4:Y:S02]  /*70dc0*/  LDL.LU R24, [R1+0xaf8] ;  /* 0x000af80001187983 */ /* 0x000f240000300800 */
[----:B------:R-:W4:Y:S02]  /*70dd0*/  LDL.LU R27, [R1+0xb00] ;  /* 0x000b0000011b7983 */ /* 0x000f240000300800 */
[----:B------:R-:W4:Y:S01]  /*70de0*/  LDL.LU R25, [R1+0xb08] ;  /* 0x000b080001197983 */ /* 0x000f220000300800 */
[----:B------:R-:W4:Y:S01]  /*70df0*/  LDL.LU R28, [R1+0xb0c] ;  /* 0x000b0c00011c7983 */ /* 0x000f220000300800 */
[----:B0-----:R-:W-:-:S05]  /*70e00*/  FMUL R2, R3, R29 ;  /* 0x0000001d03027220 */ /* 0x001fca0000400000 */
[----:B------:R2:W-:Y:S01]  /*70e10*/  STL [R1+0x3c], R2 ;  /* 0x00003c0201007387 */ /* 0x0005e20000100800 */
[----:B------:R-:W4:Y:S02]  /*70e20*/  LDL.LU R29, [R1+0xb14] ;  /* 0x000b1400011d7983 */ /* 0x000f240000300800 */
[----:B------:R-:W4:Y:S02]  /*70e30*/  LDL.LU R9, [R1+0xb1c] ;  /* 0x000b1c0001097983 */ /* 0x000f240000300800 */
[----:B------:R-:W4:Y:S01]  /*70e40*/  LDL.LU R4, [R1+0xb28] ;  /* 0x000b280001047983 */ /* 0x000f220000300800 */
[----:B------:R-:W4:Y:S01]  /*70e50*/  LDL.LU R5, [R1+0xb30] ;  /* 0x000b300001057983 */ /* 0x000f220000300800 */
[----:B--2---:R-:W-:-:S05]  /*70e60*/  FMUL R2, R3, R14 ;  /* 0x0000000e03027220 */ /* 0x004fca0000400000 */
[----:B------:R0:W-:Y:S01]  /*70e70*/  STL [R1+0x38], R2 ;  /* 0x0000380201007387 */ /* 0x0001e20000100800 */
[----:B------:R-:W2:Y:S02]  /*70e80*/  LDL.LU R18, [R1+0xb38] ;  /* 0x000b380001127983 */ /* 0x000ea40000300800 */
[----:B------:R-:W2:Y:S02]  /*70e90*/  LDL.LU R17, [R1+0xb40] ;  /* 0x000b400001117983 */ /* 0x000ea40000300800 */
[----:B------:R-:W2:Y:S01]  /*70ea0*/  LDL.LU R19, [R1+0xb44] ;  /* 0x000b440001137983 */ /* 0x000ea20000300800 */
[----:B0-----:R-:W2:Y:S01]  /*70eb0*/  LDL.LU R2, [R1+0xb48] ;  /* 0x000b480001027983 */ /* 0x001ea20000300800 */
[----:B------:R-:W2:Y:S02]  /*70ec0*/  LDL.LU R20, [R1+0xb4c] ;  /* 0x000b4c0001147983 */ /* 0x000ea40000300800 */
[----:B------:R-:W2:Y:S02]  /*70ed0*/  LDL.LU R21, [R1+0xb50] ;  /* 0x000b500001157983 */ /* 0x000ea40000300800 */
[----:B------:R-:W2:Y:S02]  /*70ee0*/  LDL.LU R22, [R1+0xb54] ;  /* 0x000b540001167983 */ /* 0x000ea40000300800 */
[----:B---3--:R-:W-:-:S05]  /*70ef0*/  FMUL R8, R3, R15 ;  /* 0x0000000f03087220 */ /* 0x008fca0000400000 */
[----:B------:R0:W-:Y:S04]  /*70f00*/  STL [R1+0x2c], R8 ;  /* 0x00002c0801007387 */ /* 0x0001e80000100800 */
[----:B0-----:R-:W3:Y:S01]  /*70f10*/  LDL.LU R8, [R1+0xb58] ;  /* 0x000b580001087983 */ /* 0x001ee20000300800 */
[----:B------:R-:W2:Y:S02]  /*70f20*/  LDL.LU R23, [R1+0xb5c] ;  /* 0x000b5c0001177983 */ /* 0x000ea40000300800 */
[----:B------:R-:W2:Y:S02]  /*70f30*/  LDL.LU R11, [R1+0xb60] ;  /* 0x000b6000010b7983 */ /* 0x000ea40000300800 */
[----:B------:R-:W2:Y:S01]  /*70f40*/  LDL.LU R14, [R1+0xb64] ;  /* 0x000b6400010e7983 */ /* 0x000ea20000300800 */
[----:B------:R-:W2:Y:S01]  /*70f50*/  LDL.LU R15, [R1+0xb6c] ;  /* 0x000b6c00010f7983 */ /* 0x000ea20000300800 */
[----:B----4-:R-:W-:-:S02]  /*70f60*/  FMUL R16, R3, R16 ;  /* 0x0000001003107220 */ /* 0x010fc40000400000 */
[----:B------:R-:W-:-:S03]  /*70f70*/  FMUL R10, R3, R10 ;  /* 0x0000000a030a7220 */ /* 0x000fc60000400000 */
[----:B------:R0:W-:Y:S04]  /*70f80*/  STL [R1+0x28], R16 ;  /* 0x0000281001007387 */ /* 0x0001e80000100800 */
[----:B0-----:R-:W4:Y:S01]  /*70f90*/  LDL.LU R16, [R1+0x1330] ;  /* 0x0013300001107983 */ /* 0x001f220000300800 */
[----:B------:R0:W-:Y:S02]  /*70fa0*/  STL [R1+0x1c], R10 ;  /* 0x00001c0a01007387 */ /* 0x0001e40000100800 */
[----:B------:R-:W-:Y:S01]  /*70fb0*/  FMUL R26, R3, R26 ;  /* 0x0000001a031a7220 */ /* 0x000fe20000400000 */
[----:B0-----:R-:W2:Y:S01]  /*70fc0*/  LDL.LU R10, [R1+0x132c] ;  /* 0x00132c00010a7983 */ /* 0x001ea20000300800 */
[----:B------:R-:W2:Y:S02]  /*70fd0*/  LDL.LU R3, [R1+0xb20] ;  /* 0x000b200001037983 */ /* 0x000ea40000300800 */
[----:B------:R-:W-:-:S02]  /*70fe0*/  FMUL R6, R0, R6 ;  /* 0x0000000600067220 */ /* 0x000fc40000400000 */
[----:B------:R0:W-:Y:S02]  /*70ff0*/  STL [R1+0x18], R26 ;  /* 0x0000181a01007387 */ /* 0x0001e40000100800 */
[C---:B------:R-:W-:Y:S01]  /*71000*/  FMUL R13, R0.reuse, R13 ;  /* 0x0000000d000d7220 */ /* 0x040fe20000400000 */
[----:B0-----:R-:W3:Y:S01]  /*71010*/  LDL.LU R26, [R1+0xb74] ;  /* 0x000b7400011a7983 */ /* 0x001ee20000300800 */
[----:B------:R0:W-:Y:S02]  /*71020*/  STL [R1+0x2bc], R6 ;  /* 0x0002bc0601007387 */ /* 0x0001e40000100800 */
[C---:B------:R-:W-:Y:S01]  /*71030*/  FMUL R24, R0.reuse, R24 ;  /* 0x0000001800187220 */ /* 0x040fe20000400000 */
[----:B0-----:R-:W3:Y:S01]  /*71040*/  LDL.LU R6, [R1+0x1328] ;  /* 0x0013280001067983 */ /* 0x001ee20000300800 */
[C---:B------:R-:W-:Y:S02]  /*71050*/  FMUL R27, R0.reuse, R27 ;  /* 0x0000001b001b7220 */ /* 0x040fe40000400000 */
[----:B------:R0:W-:Y:S02]  /*71060*/  STL [R1+0x2b8], R13 ;  /* 0x0002b80d01007387 */ /* 0x0001e40000100800 */
[----:B0-----:R-:W3:Y:S01]  /*71070*/  LDL.LU R13, [R1+0x1324] ;  /* 0x00132400010d7983 */ /* 0x001ee20000300800 */
[----:B------:R0:W-:Y:S03]  /*71080*/  STL [R1+0x2b4], R24 ;  /* 0x0002b41801007387 */ /* 0x0001e60000100800 */
[----:B0-----:R-:W3:Y:S01]  /*71090*/  LDL.LU R24, [R1+0x1320] ;  /* 0x0013200001187983 */ /* 0x001ee20000300800 */
[----:B------:R0:W-:Y:S03]  /*710a0*/  STL [R1+0x2ac], R27 ;  /* 0x0002ac1b01007387 */ /* 0x0001e60000100800 */
[----:B0-----:R-:W3:Y:S01]  /*710b0*/  LDL.LU R27, [R1+0xb7c] ;  /* 0x000b7c00011b7983 */ /* 0x001ee20000300800 */
[----:B------:R-:W-:-:S02]  /*710c0*/  FMUL R25, R0, R25 ;  /* 0x0000001900197220 */ /* 0x000fc40000400000 */
[C---:B------:R-:W-:Y:S02]  /*710d0*/  FMUL R28, R0.reuse, R28 ;  /* 0x0000001c001c7220 */ /* 0x040fe40000400000 */
[C---:B------:R-:W-:Y:S02]  /*710e0*/  FMUL R29, R0.reuse, R29 ;  /* 0x0000001d001d7220 */ /* 0x040fe40000400000 */
[C---:B------:R-:W-:Y:S01]  /*710f0*/  FMUL R9, R0.reuse, R9 ;  /* 0x0000000900097220 */ /* 0x040fe20000400000 */
[----:B------:R0:W-:Y:S01]  /*71100*/  STL [R1+0x2a4], R25 ;  /* 0x0002a41901007387 */ /* 0x0001e20000100800 */
[----:B------:R-:W1:Y:S03]  /*71110*/  MUFU.RCP R12, R12 ;  /* 0x0000000c000c7308 */ /* 0x000e660000001000 */
[----:B0-----:R-:W4:Y:S01]  /*71120*/  LDL.LU R25, [R1+0x131c] ;  /* 0x00131c0001197983 */ /* 0x001f220000300800 */
[----:B------:R0:W-:Y:S03]  /*71130*/  STL [R1+0x29c], R28 ;  /* 0x00029c1c01007387 */ /* 0x0001e60000100800 */
[----:B0-----:R-:W4:Y:S01]  /*71140*/  LDL.LU R28, [R1+0x1318] ;  /* 0x00131800011c7983 */ /* 0x001f220000300800 */
[----:B------:R0:W-:Y:S03]  /*71150*/  STL [R1+0x294], R29 ;  /* 0x0002941d01007387 */ /* 0x0001e60000100800 */
[----:B0-----:R-:W4:Y:S01]  /*71160*/  LDL.LU R29, [R1+0x1314] ;  /* 0x00131400011d7983 */ /* 0x001f220000300800 */
[----:B------:R0:W-:Y:S03]  /*71170*/  STL [R1+0x28c], R9 ;  /* 0x00028c0901007387 */ /* 0x0001e60000100800 */
[----:B0-----:R-:W4:Y:S01]  /*71180*/  LDL.LU R9, [R1+0xb84] ;  /* 0x000b840001097983 */ /* 0x001f220000300800 */
[----:B--2---:R-:W-:-:S05]  /*71190*/  FMUL R3, R0, R3 ;  /* 0x0000000300037220 */ /* 0x004fca0000400000 */
[----:B------:R0:W-:Y:S02]  /*711a0*/  STL [R1+0x44], R3 ;  /* 0x0000440301007387 */ /* 0x0001e40000100800 */
[C---:B0-----:R-:W-:Y:S02]  /*711b0*/  FMUL R3, R0.reuse, R4 ;  /* 0x0000000400037220 */ /* 0x041fe40000400000 */
[----:B------:R-:W-:-:S03]  /*711c0*/  FMUL R4, R0, R5 ;  /* 0x0000000500047220 */ /* 0x000fc60000400000 */
[----:B------:R0:W-:Y:S01]  /*711d0*/  STL [R1+0x40], R3 ;  /* 0x0000400301007387 */ /* 0x0001e20000100800 */
[C---:B------:R-:W-:Y:S02]  /*711e0*/  FMUL R5, R0.reuse, R17 ;  /* 0x0000001100057220 */ /* 0x040fe40000400000 */
[----:B------:R2:W-:Y:S02]  /*711f0*/  STL [R1+0x34], R4 ;  /* 0x0000340401007387 */ /* 0x0005e40000100800 */
[C---:B0-----:R-:W-:Y:S02]  /*71200*/  FMUL R3, R0.reuse, R18 ;  /* 0x0000001200037220 */ /* 0x041fe40000400000 */
[----:B--2---:R-:W-:-:S03]  /*71210*/  FMUL R4, R0, R19 ;  /* 0x0000001300047220 */ /* 0x004fc60000400000 */
[----:B------:R0:W-:Y:S01]  /*71220*/  STL [R1+0x30], R3 ;  /* 0x0000300301007387 */ /* 0x0001e20000100800 */
[----:B------:R-:W-:Y:S02]  /*71230*/  STL [R1+0x24], R5 ;  /* 0x0000240501007387 */ /* 0x000fe40000100800 */
[----:B------:R-:W-:Y:S02]  /*71240*/  STL [R1+0x20], R4 ;  /* 0x0000200401007387 */ /* 0x000fe40000100800 */
[C---:B0-----:R-:W-:Y:S02]  /*71250*/  FMUL R3, R0.reuse, R2 ;  /* 0x0000000200037220 */ /* 0x041fe40000400000 */
[----:B------:R-:W-:Y:S02]  /*71260*/  FMUL R2, R0, R20 ;  /* 0x0000001400027220 */ /* 0x000fe40000400000 */
[C---:B-1----:R-:W-:Y:S01]  /*71270*/  FMUL R0, R12.reuse, R21 ;  /* 0x000000150c007220 */ /* 0x042fe20000400000 */
[----:B------:R0:W-:Y:S02]  /*71280*/  STL [R1+0x14], R3 ;  /* 0x0000140301007387 */ /* 0x0001e40000100800 */
[----:B------:R3:W-:Y:S02]  /*71290*/  STL [R1+0x10], R2 ;  /* 0x0000100201007387 */ /* 0x0007e40000100800 */
[----:B------:R1:W-:Y:S02]  /*712a0*/  STL [R1+0x288], R0 ;  /* 0x0002880001007387 */ /* 0x0003e40000100800 */
[----:B0-----:R-:W-:-:S02]  /*712b0*/  FMUL R3, R12, R22 ;  /* 0x000000160c037220 */ /* 0x001fc40000400000 */
[C---:B---3--:R-:W-:Y:S02]  /*712c0*/  FMUL R2, R12.reuse, R8 ;  /* 0x000000080c027220 */ /* 0x048fe40000400000 */
[C---:B-1----:R-:W-:Y:S01]  /*712d0*/  FMUL R0, R12.reuse, R23 ;  /* 0x000000170c007220 */ /* 0x042fe20000400000 */
[----:B------:R0:W-:Y:S02]  /*712e0*/  STL [R1+0x284], R3 ;  /* 0x0002840301007387 */ /* 0x0001e40000100800 */
[----:B------:R1:W-:Y:S02]  /*712f0*/  STL [R1+0x278], R2 ;  /* 0x0002780201007387 */ /* 0x0003e40000100800 */
[----:B------:R2:W-:Y:S02]  /*71300*/  STL [R1+0x274], R0 ;  /* 0x0002740001007387 */ /* 0x0005e40000100800 */
[C---:B0-----:R-:W-:Y:S02]  /*71310*/  FMUL R3, R12.reuse, R11 ;  /* 0x0000000b0c037220 */ /* 0x041fe40000400000 */
[----:B-1----:R-:W-:-:S02]  /*71320*/  FMUL R2, R12, R14 ;  /* 0x0000000e0c027220 */ /* 0x002fc40000400000 */
[C---:B--2---:R-:W-:Y:S01]  /*71330*/  FMUL R0, R12.reuse, R15 ;  /* 0x0000000f0c007220 */ /* 0x044fe20000400000 */
[----:B------:R0:W-:Y:S01]  /*71340*/  STL [R1+0x268], R3 ;  /* 0x0002680301007387 */ /* 0x0001e20000100800 */
[----:B------:R-:W2:Y:S02]  /*71350*/  LDL.LU R18, [R1+0xbbc] ;  /* 0x000bbc0001127983 */ /* 0x000ea40000300800 */
[----:B------:R1:W-:Y:S01]  /*71360*/  STL [R1+0x264], R2 ;  /* 0x0002640201007387 */ /* 0x0003e20000100800 */
[----:B0-----:R-:W3:Y:S01]  /*71370*/  LDL.LU R3, [R1+0x74] ;  /* 0x0000740001037983 */ /* 0x001ee20000300800 */
[----:B------:R0:W-:Y:S02]  /*71380*/  STL [R1+0x258], R0 ;  /* 0x0002580001007387 */ /* 0x0001e40000100800 */
[----:B-1----:R-:W3:Y:S02]  /*71390*/  LDL.LU R2, [R1+0xb68] ;  /* 0x000b680001027983 */ /* 0x002ee40000300800 */
[----:B------:R-:W3:Y:S01]  /*713a0*/  LDL.LU R17, [R1+0xb70] ;  /* 0x000b700001117983 */ /* 0x000ee20000300800 */
[----:B------:R-:W3:Y:S01]  /*713b0*/  LDL.LU R20, [R1+0xb78] ;  /* 0x000b780001147983 */ /* 0x000ee20000300800 */
[----:B0-----:R-:W-:-:S05]  /*713c0*/  FMUL R0, R12, R26 ;  /* 0x0000001a0c007220 */ /* 0x001fca0000400000 */
[----:B------:R0:W-:Y:S01]  /*713d0*/  STL [R1+0x254], R0 ;  /* 0x0002540001007387 */ /* 0x0001e20000100800 */
[----:B------:R-:W3:Y:S02]  /*713e0*/  LDL.LU R21, [R1+0xb80] ;  /* 0x000b800001157983 */ /* 0x000ee40000300800 */
[----:B------:R-:W3:Y:S02]  /*713f0*/  LDL.LU R11, [R1+0xb88] ;  /* 0x000b8800010b7983 */ /* 0x000ee40000300800 */
[----:B------:R-:W3:Y:S01]  /*71400*/  LDL.LU R19, [R1+0xb8c] ;  /* 0x000b8c0001137983 */ /* 0x000ee20000300800 */
[----:B------:R-:W3:Y:S01]  /*71410*/  LDL.LU R14, [R1+0xb94] ;  /* 0x000b9400010e7983 */ /* 0x000ee20000300800 */
[----:B------:R-:W3:Y:S02]  /*71420*/  LDL.LU R15, [R1+0xb9c] ;  /* 0x000b9c00010f7983 */ /* 0x000ee40000300800 */
[----:B0-----:R-:W-:-:S05]  /*71430*/  FMUL R0, R12, R27 ;  /* 0x0000001b0c007220 */ /* 0x001fca0000400000 */
[----:B------:R0:W-:Y:S01]  /*71440*/  STL [R1+0xc], R0 ;  /* 0x00000c0001007387 */ /* 0x0001e20000100800 */
[----:B------:R-:W3:Y:S02]  /*71450*/  LDL.LU R26, [R1+0xba0] ;  /* 0x000ba000011a7983 */ /* 0x000ee40000300800 */
[----:B------:R-:W3:Y:S01]  /*71460*/  LDL.LU R27, [R1+0xba8] ;  /* 0x000ba800011b7983 */ /* 0x000ee20000300800 */
[----:B------:R-:W3:Y:S01]  /*71470*/  MUFU.RCP R10, R10 ;  /* 0x0000000a000a7308 */ /* 0x000ee20000001000 */
[C---:B----4-:R-:W-:Y:S02]  /*71480*/  FMUL R29, R12.reuse, R29 ;  /* 0x0000001d0c1d7220 */ /* 0x050fe40000400000 */
[C---:B------:R-:W-:Y:S02]  /*71490*/  FMUL R28, R12.reuse, R28 ;  /* 0x0000001c0c1c7220 */ /* 0x040fe40000400000 */
[C---:B0-----:R-:W-:Y:S01]  /*714a0*/  FMUL R0, R12.reuse, R9 ;  /* 0x000000090c007220 */ /* 0x041fe20000400000 */
[----:B------:R-:W-:Y:S04]  /*714b0*/  STL [R1+0x12d0], R29 ;  /* 0x0012d01d01007387 */ /* 0x000fe80000100800 */
[----:B------:R-:W-:Y:S01]  /*714c0*/  STL [R1+0x8], R0 ;  /* 0x0000080001007387 */ /* 0x000fe20000100800 */
[----:B------:R-:W4:Y:S02]  /*714d0*/  LDL.LU R22, [R1+0xbcc] ;  /* 0x000bcc0001167983 */ /* 0x000f240000300800 */
[----:B------:R-:W4:Y:S02]  /*714e0*/  LDL.LU R8, [R1+0xbd0] ;  /* 0x000bd00001087983 */ /* 0x000f240000300800 */
[----:B------:R0:W-:Y:S02]  /*714f0*/  STL [R1+0x12d4], R28 ;  /* 0x0012d41c01007387 */ /* 0x0001e40000100800 */
[----:B------:R-:W-:-:S02]  /*71500*/  FMUL R25, R12, R25 ;  /* 0x000000190c197220 */ /* 0x000fc40000400000 */
[C---:B------:R-:W-:Y:S02]  /*71510*/  FMUL R24, R12.reuse, R24 ;  /* 0x000000180c187220 */ /* 0x040fe40000400000 */
[C---:B------:R-:W-:Y:S01]  /*71520*/  FMUL R13, R12.reuse, R13 ;  /* 0x0000000d0c0d7220 */ /* 0x040fe20000400000 */
[----:B0-----:R-:W4:Y:S01]  /*71530*/  LDL.LU R28, [R1+0xbd4] ;  /* 0x000bd400011c7983 */ /* 0x001f220000300800 */
[----:B------:R-:W4:Y:S02]  /*71540*/  LDL.LU R23, [R1+0xbd8] ;  /* 0x000bd80001177983 */ /* 0x000f240000300800 */
[----:B------:R-:W4:Y:S02]  /*71550*/  LDL.LU R9, [R1+0xbdc] ;  /* 0x000bdc0001097983 */ /* 0x000f240000300800 */
[----:B------:R-:W4:Y:S01]  /*71560*/  LDL.LU R29, [R1+0xbe0] ;  /* 0x000be000011d7983 */ /* 0x000f220000300800 */
[----:B------:R-:W4:Y:S01]  /*71570*/  LDL.LU R0, [R1+0xbe4] ;  /* 0x000be40001007983 */ /* 0x000f220000300800 */
[----:B------:R-:W4:Y:S02]  /*71580*/  LDL.LU R4, [R1+0xbe8] ;  /* 0x000be80001047983 */ /* 0x000f240000300800 */
[----:B------:R-:W4:Y:S02]  /*71590*/  LDL.LU R5, [R1+0xbec] ;  /* 0x000bec0001057983 */ /* 0x000f240000300800 */
[----:B--2---:R-:W-:-:S02]  /*715a0*/  FMUL R12, R12, R18 ;  /* 0x000000120c0c7220 */ /* 0x004fc40000400000 */
[----:B------:R-:W2:Y:S01]  /*715b0*/  LDL.LU R18, [R1+0x1310] ;  /* 0x0013100001127983 */ /* 0x000ea20000300800 */
[C---:B---3--:R-:W-:Y:S02]  /*715c0*/  FMUL R2, R10.reuse, R2 ;  /* 0x000000020a027220 */ /* 0x048fe40000400000 */
[C---:B------:R-:W-:Y:S02]  /*715d0*/  FMUL R17, R10.reuse, R17 ;  /* 0x000000110a117220 */ /* 0x040fe40000400000 */
[C---:B------:R-:W-:Y:S01]  /*715e0*/  FMUL R20, R10.reuse, R20 ;  /* 0x000000140a147220 */ /* 0x040fe20000400000 */
[----:B------:R0:W-:Y:S04]  /*715f0*/  STL [R1+0x24c], R2 ;  /* 0x00024c0201007387 */ /* 0x0001e80000100800 */
[----:B0-----:R-:W3:Y:S01]  /*71600*/  LDL.LU R2, [R1+0xc8c] ;  /* 0x000c8c0001027983 */ /* 0x001ee20000300800 */
[----:B------:R-:W-:-:S02]  /*71610*/  FMUL R21, R10, R21 ;  /* 0x000000150a157220 */ /* 0x000fc40000400000 */
[----:B------:R0:W-:Y:S02]  /*71620*/  STL [R1+0x248], R17 ;  /* 0x0002481101007387 */ /* 0x0001e40000100800 */
[C---:B------:R-:W-:Y:S02]  /*71630*/  FMUL R11, R10.reuse, R11 ;  /* 0x0000000b0a0b7220 */ /* 0x040fe40000400000 */
[C---:B------:R-:W-:Y:S02]  /*71640*/  FMUL R19, R10.reuse, R19 ;  /* 0x000000130a137220 */ /* 0x040fe40000400000 */
[C---:B------:R-:W-:Y:S02]  /*71650*/  FMUL R14, R10.reuse, R14 ;  /* 0x0000000e0a0e7220 */ /* 0x040fe40000400000 */
[C---:B------:R-:W-:Y:S01]  /*71660*/  FMUL R15, R10.reuse, R15 ;  /* 0x0000000f0a0f7220 */ /* 0x040fe20000400000 */
[----:B0-----:R-:W2:Y:S01]  /*71670*/  LDL.LU R17, [R1+0x130c] ;  /* 0x00130c0001117983 */ /* 0x001ea20000300800 */
[----:B------:R0:W-:Y:S02]  /*71680*/  STL [R1+0x244], R20 ;  /* 0x0002441401007387 */ /* 0x0001e40000100800 */
[C---:B------:R-:W-:Y:S01]  /*71690*/  FMUL R26, R10.reuse, R26 ;  /* 0x0000001a0a1a7220 */ /* 0x040fe20000400000 */
[----:B0-----:R-:W2:Y:S01]  /*716a0*/  LDL.LU R20, [R1+0x1308] ;  /* 0x0013080001147983 */ /* 0x001ea20000300800 */
[----:B------:R0:W-:Y:S02]  /*716b0*/  STL [R1+0x240], R21 ;  /* 0x0002401501007387 */ /* 0x0001e40000100800 */
[----:B------:R-:W-:Y:S01]  /*716c0*/  FMUL R27, R10, R27 ;  /* 0x0000001b0a1b7220 */ /* 0x000fe20000400000 */
[----:B0-----:R-:W2:Y:S01]  /*716d0*/  LDL.LU R21, [R1+0x1304] ;  /* 0x0013040001157983 */ /* 0x001ea20000300800 */
[----:B------:R0:W-:Y:S03]  /*716e0*/  STL [R1+0x23c], R11 ;  /* 0x00023c0b01007387 */ /* 0x0001e60000100800 */
[----:B0-----:R-:W2:Y:S01]  /*716f0*/  LDL.LU R11, [R1+0x1300] ;  /* 0x00130000010b7983 */ /* 0x001ea20000300800 */
[----:B------:R0:W-:Y:S03]  /*71700*/  STL [R1+0x238], R19 ;  /* 0x0002381301007387 */ /* 0x0001e60000100800 */
[----:B0-----:R-:W3:Y:S01]  /*71710*/  LDL.LU R19, [R1+0xc94] ;  /* 0x000c940001137983 */ /* 0x001ee20000300800 */
[----:B------:R0:W-:Y:S03]  /*71720*/  STL [R1+0x234], R14 ;  /* 0x0002340e01007387 */ /* 0x0001e60000100800 */
[----:B0-----:R-:W3:Y:S01]  /*71730*/  LDL.LU R14, [R1+0x12fc] ;  /* 0x0012fc00010e7983 */ /* 0x001ee20000300800 */
[----:B------:R0:W-:Y:S03]  /*71740*/  STL [R1+0x230], R15 ;  /* 0x0002300f01007387 */ /* 0x0001e60000100800 */
[----:B0-----:R-:W3:Y:S01]  /*71750*/  LDL.LU R15, [R1+0x12f8] ;  /* 0x0012f800010f7983 */ /* 0x001ee20000300800 */
[----:B------:R0:W-:Y:S03]  /*71760*/  STL [R1+0x4], R26 ;  /* 0x0000041a01007387 */ /* 0x0001e60000100800 */
[----:B0-----:R-:W3:Y:S01]  /*71770*/  LDL.LU R26, [R1+0x12f4] ;  /* 0x0012f400011a7983 */ /* 0x001ee20000300800 */
[----:B------:R0:W-:Y:S03]  /*71780*/  STL [R1], R27 ;  /* 0x0000001b01007387 */ /* 0x0001e60000100800 */
[----:B0-----:R-:W3:Y:S01]  /*71790*/  LDL.LU R27, [R1+0x12f0] ;  /* 0x0012f000011b7983 */ /* 0x001ee20000300800 */
[----:B------:R-:W4:Y:S02]  /*717a0*/  MUFU.RCP R6, R6 ;  /* 0x0000000600067308 */ /* 0x000f240000001000 */
[----:B----4-:R-:W-:-:S02]  /*717b0*/  FMUL R8, R6, R8 ;  /* 0x0000000806087220 */ /* 0x010fc40000400000 */
[C---:B------:R-:W-:Y:S02]  /*717c0*/  FMUL R28, R6.reuse, R28 ;  /* 0x0000001c061c7220 */ /* 0x040fe40000400000 */
[C---:B------:R-:W-:Y:S02]  /*717d0*/  FMUL R23, R6.reuse, R23 ;  /* 0x0000001706177220 */ /* 0x040fe40000400000 */
[----:B------:R-:W-:Y:S02]  /*717e0*/  FMUL R9, R6, R9 ;  /* 0x0000000906097220 */ /* 0x000fe40000400000 */
[C---:B--2---:R-:W-:Y:S02]  /*717f0*/  FMUL R11, R10.reuse, R11 ;  /* 0x0000000b0a0b7220 */ /* 0x044fe40000400000 */
[C---:B---3--:R-:W-:Y:S02]  /*71800*/  FMUL R14, R10.reuse, R14 ;  /* 0x0000000e0a0e7220 */ /* 0x048fe40000400000 */
[----:B------:R-:W-:-:S02]  /*71810*/  FMUL R15, R10, R15 ;  /* 0x0000000f0a0f7220 */ /* 0x000fc40000400000 */
[C---:B------:R-:W-:Y:S02]  /*71820*/  FMUL R26, R10.reuse, R26 ;  /* 0x0000001a0a1a7220 */ /* 0x040fe40000400000 */
[C---:B------:R-:W-:Y:S02]  /*71830*/  FMUL R27, R10.reuse, R27 ;  /* 0x0000001b0a1b7220 */ /* 0x040fe40000400000 */
[----:B------:R-:W-:Y:S02]  /*71840*/  FMUL R10, R10, R22 ;  /* 0x000000160a0a7220 */ /* 0x000fe40000400000 */
[----:B------:R-:W2:Y:S01]  /*71850*/  LDL.LU R22, [R1+0x12ec] ;  /* 0x0012ec0001167983 */ /* 0x000ea20000300800 */
        /* <DEDUP_REMOVED lines=8> */
[----:B------:R-:W-:-:S02]  /*718e0*/  FMUL R29, R6, R29 ;  /* 0x0000001d061d7220 */ /* 0x000fc40000400000 */
[----:B------:R-:W-:-:S03]  /*718f0*/  FMUL R4, R6, R4 ;  /* 0x0000000406047220 */ /* 0x000fc60000400000 */
[----:B------:R0:W-:Y:S02]  /*71900*/  STL [R1+0x21c], R29 ;  /* 0x00021c1d01007387 */ /* 0x0001e40000100800 */
[C---:B0-----:R-:W-:Y:S02]  /*71910*/  FMUL R29, R6.reuse, R0 ;  /* 0x00000000061d7220 */ /* 0x041fe40000400000 */
[----:B------:R-:W-:-:S03]  /*71920*/  FMUL R0, R6, R5 ;  /* 0x0000000506007220 */ /* 0x000fc60000400000 */
[----:B------:R-:W-:Y:S01]  /*71930*/  STL [R1+0x218], R29 ;  /* 0x0002181d01007387 */ /* 0x000fe20000100800 */
[----:B------:R-:W-:Y:S02]  /*71940*/  STL [R1+0x214], R4 ;  /* 0x0002140401007387 */ /* 0x000fe40000100800 */
[----:B------:R0:W-:Y:S01]  /*71950*/  STL [R1+0x210], R0 ;  /* 0x0002100001007387 */ /* 0x0001e20000100800 */
[----:B------:R-:W1:Y:S01]  /*71960*/  MUFU.RCP R3, R3 ;  /* 0x0000000300037308 */ /* 0x000e620000001000 */
[C---:B0-----:R-:W-:Y:S02]  /*71970*/  FMUL R0, R6.reuse, R19 ;  /* 0x0000001306007220 */ /* 0x041fe40000400000 */
[----:B------:R-:W0:Y:S04]  /*71980*/  S2R R19, SR_TID.X ;  /* 0x0000000000137919 */ /* 0x000e280000002100 */
[----:B------:R-:W0:Y:S01]  /*71990*/  S2R R29, SR_TID.X ;  /* 0x00000000001d7919 */ /* 0x000e220000002100 */
[----:B------:R-:W-:-:S02]  /*719a0*/  FMUL R20, R6, R20 ;  /* 0x0000001406147220 */ /* 0x000fc40000400000 */
[C---:B------:R-:W-:Y:S02]  /*719b0*/  FMUL R5, R6.reuse, R2 ;  /* 0x0000000206057220 */ /* 0x040fe40000400000 */
[C---:B-1----:R-:W-:Y:S02]  /*719c0*/  FMUL R17, R3.reuse, R17 ;  /* 0x0000001103117220 */ /* 0x042fe40000400000 */
[C---:B------:R-:W-:Y:S02]  /*719d0*/  FMUL R4, R3.reuse, R18 ;  /* 0x0000001203047220 */ /* 0x040fe40000400000 */
[----:B------:R-:W-:Y:S01]  /*719e0*/  FMUL R21, R6, R21 ;  /* 0x0000001506157220 */ /* 0x000fe20000400000 */
[----:B------:R-:W-:Y:S01]  /*719f0*/  F2FP.PACK_AB R20, R20, R5 ;  /* 0x000000051414723e */ /* 0x000fe200000000ff */
[C---:B------:R-:W-:Y:S02]  /*71a00*/  FMUL R16, R3.reuse, R16 ;  /* 0x0000001003107220 */ /* 0x040fe40000400000 */
[----:B------:R-:W-:Y:S01]  /*71a10*/  FMUL R7, R3, R7 ;  /* 0x0000000703077220 */ /* 0x000fe20000400000 */
[----:B------:R-:W-:-:S02]  /*71a20*/  F2FP.PACK_AB R17, R17, R4 ;  /* 0x000000041111723e */ /* 0x000fc400000000ff */
[----:B------:R-:W-:Y:S01]  /*71a30*/  F2FP.PACK_AB R21, R21, R0 ;  /* 0x000000001515723e */ /* 0x000fe200000000ff */
[----:B------:R-:W4:Y:S01]  /*71a40*/  LDL.LU R2, [R1+0xc7c] ;  /* 0x000c7c0001027983 */ /* 0x000f220000300800 */
[----:B------:R-:W4:Y:S01]  /*71a50*/  LDL.LU R18, [R1+0x12dc] ;  /* 0x0012dc0001127983 */ /* 0x000f220000300800 */
[----:B------:R-:W-:Y:S02]  /*71a60*/  F2FP.PACK_AB R16, R16, R7 ;  /* 0x000000071010723e */ /* 0x000fe400000000ff */
[----:B0-----:R-:W-:Y:S02]  /*71a70*/  SHF.L.U32 R5, R19, 0x5, RZ ;  /* 0x0000000513057819 */ /* 0x001fe400000006ff */
[C---:B------:R-:W-:Y:S01]  /*71a80*/  SHF.L.U32 R4, R29.reuse, 0x2, RZ ;  /* 0x000000021d047819 */ /* 0x040fe200000006ff */
[----:B------:R-:W-:Y:S01]  /*71a90*/  LOP3.LUT R19, R29, 0xe0, RZ, 0xc0, !PT ;  /* 0x000000e01d137812 */ /* 0x000fe200078ec0ff */
[----:B------:R-:W-:-:S04]  /*71aa0*/  LOP3.LUT R0, R5, 0x60, RZ, 0xc0, !PT ;  /* 0x0000006005007812 */ /* 0x000fc800078ec0ff */
[----:B------:R-:W-:Y:S01]  /*71ab0*/  LEA R0, R19, R0, 0x7 ;  /* 0x0000000013007211 */ /* 0x000fe200078e38ff */
[C---:B--2---:R-:W-:Y:S02]  /*71ac0*/  FMUL R22, R6.reuse, R22 ;  /* 0x0000001606167220 */ /* 0x044fe40000400000 */
[----:B---3--:R-:W-:Y:S02]  /*71ad0*/  FMUL R8, R6, R8 ;  /* 0x0000000806087220 */ /* 0x008fe40000400000 */
[----:B----4-:R-:W-:Y:S01]  /*71ae0*/  FMUL R5, R3, R28 ;  /* 0x0000001c03057220 */ /* 0x010fe20000400000 */
[----:B------:R-:W-:Y:S01]  /*71af0*/  LOP3.LUT R28, R4, 0x70, RZ, 0xc0, !PT ;  /* 0x00000070041c7812 */ /* 0x000fe200078ec0ff */
[C---:B------:R-:W-:Y:S02]  /*71b00*/  FMUL R23, R6.reuse, R23 ;  /* 0x0000001706177220 */ /* 0x040fe40000400000 */
[----:B------:R-:W-:Y:S02]  /*71b10*/  FMUL R9, R6, R9 ;  /* 0x0000000906097220 */ /* 0x000fe40000400000 */
[----:B------:R-:W2:Y:S01]  /*71b20*/  LDL.LU R6, [R1+0xcc4] ;  /* 0x000cc40001067983 */ /* 0x000ea20000300800 */
[----:B------:R-:W3:Y:S02]  /*71b30*/  LDL.LU R7, [R1+0xcc0] ;  /* 0x000cc00001077983 */ /* 0x000ee40000300800 */
[----:B------:R-:W4:Y:S02]  /*71b40*/  LDL.LU R4, [R1+0xcb4] ;  /* 0x000cb40001047983 */ /* 0x000f240000300800 */
[----:B------:R-:W2:Y:S01]  /*71b50*/  LDL.LU R19, [R1+0x12d8] ;  /* 0x0012d80001137983 */ /* 0x000ea20000300800 */
[----:B------:R-:W-:-:S02]  /*71b60*/  LOP3.LUT R0, R0, R28, RZ, 0x3c, !PT ;  /* 0x0000001c00007212 */ /* 0x000fc400078e3cff */
[----:B------:R-:W-:Y:S02]  /*71b70*/  F2FP.PACK_AB R22, R8, R22 ;  /* 0x000000160816723e */ /* 0x000fe400000000ff */
[----:B------:R-:W-:Y:S02]  /*71b80*/  F2FP.PACK_AB R23, R9, R23 ;  /* 0x000000170917723e */ /* 0x000fe400000000ff */
[----:B------:R-:W-:-:S04]  /*71b90*/  LOP3.LUT R29, R29, 0x18, RZ, 0xc0, !PT ;  /* 0x000000181d1d7812 */ /* 0x000fc800078ec0ff */
[----:B------:R-:W-:Y:S01]  /*71ba0*/  LEA R0, R29, R0, 0xc ;  /* 0x000000001d007211 */ /* 0x000fe200078e60ff */
[----:B------:R-:W-:-:S05]  /*71bb0*/  FMUL R18, R3, R18 ;  /* 0x0000001203127220 */ /* 0x000fca0000400000 */
[----:B------:R-:W-:Y:S02]  /*71bc0*/  F2FP.PACK_AB R18, R18, R5 ;  /* 0x000000051212723e */ /* 0x000fe400000000ff */
[----:B------:R-:W3:Y:S01]  /*71bd0*/  LDL.LU R5, [R1+0xcbc] ;  /* 0x000cbc0001057983 */ /* 0x000ee20000300800 */
[----:B------:R0:W5:Y:S02]  /*71be0*/  LDL.LU R28, [R1+0x12d4] ;  /* 0x0012d400011c7983 */ /* 0x0001640000300800 */
[----:B------:R-:W3:Y:S02]  /*71bf0*/  LDL.LU R8, [R1+0xca8] ;  /* 0x000ca80001087983 */ /* 0x000ee40000300800 */
[C---:B------:R-:W-:Y:S02]  /*71c00*/  FMUL R2, R3.reuse, R2 ;  /* 0x0000000203027220 */ /* 0x040fe40000400000 */
[C---:B----4-:R-:W-:Y:S02]  /*71c10*/  FMUL R4, R3.reuse, R4 ;  /* 0x0000000403047220 */ /* 0x050fe40000400000 */
[----:B--2---:R-:W-:-:S05]  /*71c20*/  FMUL R19, R3, R19 ;  /* 0x0000001303137220 */ /* 0x004fca0000400000 */
[----:B------:R-:W-:Y:S02]  /*71c30*/  F2FP.PACK_AB R19, R19, R4 ;  /* 0x000000041313723e */ /* 0x000fe400000000ff */
[----:B------:R-:W2:Y:S01]  /*71c40*/  LDL.LU R4, [R1+0xc98] ;  /* 0x000c980001047983 */ /* 0x000ea20000300800 */
[----:B------:R-:W4:Y:S02]  /*71c50*/  LDL.LU R9, [R1+0xc80] ;  /* 0x000c800001097983 */ /* 0x000f240000300800 */
[----:B------:R0:W5:Y:S02]  /*71c60*/  LDL.LU R29, [R1+0x12d0] ;  /* 0x0012d000011d7983 */ /* 0x0001640000300800 */
[----:B------:R1:W-:Y:S02]  /*71c70*/  STL [R1+0x1ec], R2 ;  /* 0x0001ec0201007387 */ /* 0x0003e40000100800 */
[----:B-1----:R-:W2:Y:S01]  /*71c80*/  LDL.LU R2, [R1+0x12cc] ;  /* 0x0012cc0001027983 */ /* 0x002ea20000300800 */
[----:B----4-:R-:W-:-:S05]  /*71c90*/  FMUL R9, R3, R9 ;  /* 0x0000000903097220 */ /* 0x010fca0000400000 */
[----:B------:R2:W-:Y:S02]  /*71ca0*/  STL [R1+0x1e8], R9 ;  /* 0x0001e80901007387 */ /* 0x0005e40000100800 */
[C---:B--2---:R-:W-:Y:S02]  /*71cb0*/  FMUL R9, R3.reuse, R4 ;  /* 0x0000000403097220 */ /* 0x044fe40000400000 */
[C---:B---3--:R-:W-:Y:S02]  /*71cc0*/  FMUL R4, R3.reuse, R8 ;  /* 0x0000000803047220 */ /* 0x048fe40000400000 */
[C---:B------:R-:W-:Y:S02]  /*71cd0*/  FMUL R8, R3.reuse, R5 ;  /* 0x0000000503087220 */ /* 0x040fe40000400000 */
[C---:B------:R-:W-:Y:S01]  /*71ce0*/  FMUL R5, R3.reuse, R7 ;  /* 0x0000000703057220 */ /* 0x040fe20000400000 */
[----:B------:R-:W-:Y:S01]  /*71cf0*/  STL [R1+0x1e4], R9 ;  /* 0x0001e40901007387 */ /* 0x000fe20000100800 */
[----:B------:R1:W-:Y:S02]  /*71d00*/  STL [R1+0x1e0], R4 ;  /* 0x0001e00401007387 */ /* 0x0003e40000100800 */
[----:B------:R0:W-:Y:S02]  /*71d10*/  STL [R1+0x74], R8 ;  /* 0x0000740801007387 */ /* 0x0001e40000100800 */
[----:B------:R0:W-:Y:S02]  /*71d20*/  STL [R1+0x6c], R5 ;  /* 0x00006c0501007387 */ /* 0x0001e40000100800 */
[----:B-1----:R-:W-:-:S02]  /*71d30*/  FMUL R4, R3, R6 ;  /* 0x0000000603047220 */ /* 0x002fc40000400000 */
[----:B------:R-:W-:Y:S02]  /*71d40*/  FMUL R3, R3, R2 ;  /* 0x0000000203037220 */ /* 0x000fe40000400000 */
[----:B------:R0:W5:Y:S01]  /*71d50*/  LDL.LU R2, [R1+0x12c8] ;  /* 0x0012c80001027983 */ /* 0x0001620000300800 */
[----:B------:R0:W-:Y:S02]  /*71d60*/  STL [R1+0x64], R4 ;  /* 0x0000640401007387 */ /* 0x0001e40000100800 */
[----:B------:R0:W-:Y:S02]  /*71d70*/  STL [R1+0x5c], R3 ;  /* 0x00005c0301007387 */ /* 0x0001e40000100800 */
[----:B------:R-:W2:Y:S04]  /*71d80*/  LDL.LU R7, [R1] ;  /* 0x0000000001077983 */ /* 0x000ea80000300800 */
[----:B0-----:R-:W3:Y:S04]  /*71d90*/  LDL.LU R3, [R1+0x48] ;  /* 0x0000480001037983 */ /* 0x001ee80000300800 */
[----:B------:R-:W-:Y:S06]  /*71da0*/  BAR.SYNC.DEFER_BLOCKING 0x0 ;  /* 0x0000000000007b1d */ /* 0x000fec0000010000 */
[----:B---3--:R0:W-:Y:S04]  /*71db0*/  STL [R1+0x1f30], R3 ;  /* 0x001f300301007387 */ /* 0x0081e80000100800 */
[----:B0-----:R-:W3:Y:S04]  /*71dc0*/  LDL.LU R3, [R1+0x2c] ;  /* 0x00002c0001037983 */ /* 0x001ee80000300800 */
        /* <DEDUP_REMOVED lines=8> */
[----:B------:R-:W-:Y:S04]  /*71e50*/  STS.128 [R0], R16 ;  /* 0x0000001000007388 */ /* 0x000fe80000000c00 */
[----:B------:R-:W-:Y:S01]  /*71e60*/  STS.128 [R0+0x80], R20 ;  /* 0x0000801400007388 */ /* 0x000fe20000000c00 */
[----:B------:R-:W-:-:S03]  /*71e70*/  F2FP.PACK_AB R4, R11, R10 ;  /* 0x0000000a0b04723e */ /* 0x000fc600000000ff */
[----:B---3--:R0:W-:Y:S04]  /*71e80*/  STL [R1+0x1f44], R3 ;  /* 0x001f440301007387 */ /* 0x0081e80000100800 */
[----:B0-----:R-:W2:Y:S04]  /*71e90*/  LDL.LU R3, [R1+0x4] ;  /* 0x0000040001037983 */ /* 0x001ea80000300800 */
[----:B-----5:R0:W-:Y:S01]  /*71ea0*/  STL [R1+0x1eb8], R2 ;  /* 0x001eb80201007387 */ /* 0x0201e20000100800 */
[----:B------:R-:W-:-:S03]  /*71eb0*/  F2FP.PACK_AB R8, R13, R12 ;  /* 0x0000000c0d08723e */ /* 0x000fc600000000ff */
[----:B0-----:R-:W3:Y:S04]  /*71ec0*/  LDL.LU R2, [R1+0x78] ;  /* 0x0000780001027983 */ /* 0x001ee80000300800 */
[----:B------:R-:W4:Y:S04]  /*71ed0*/  LDL.LU R16, [R1+0x18] ;  /* 0x0000180001107983 */ /* 0x000f280000300800 */
[----:B------:R-:W3:Y:S04]  /*71ee0*/  LDL.LU R17, [R1+0x28] ;  /* 0x0000280001117983 */ /* 0x000ee80000300800 */
[----:B------:R-:W3:Y:S04]  /*71ef0*/  LDL.LU R18, [R1+0x38] ;  /* 0x0000380001127983 */ /* 0x000ee80000300800 */
[----:B------:R-:W3:Y:S04]  /*71f00*/  LDL.LU R19, [R1+0x4c] ;  /* 0x00004c0001137983 */ /* 0x000ee80000300800 */
[----:B------:R-:W3:Y:S04]  /*71f10*/  LDL.LU R20, [R1+0x50] ;  /* 0x0000500001147983 */ /* 0x000ee80000300800 */
[----:B------:R-:W3:Y:S04]  /*71f20*/  LDL.LU R21, [R1+0x58] ;  /* 0x0000580001157983 */ /* 0x000ee80000300800 */
[----:B------:R-:W3:Y:S01]  /*71f30*/  LDL.LU R22, [R1+0x68] ;  /* 0x0000680001167983 */ /* 0x000ee20000300800 */
[----:B------:R-:W-:-:S03]  /*71f40*/  F2FP.PACK_AB R5, R15, R14 ;  /* 0x0000000e0f05723e */ /* 0x000fc600000000ff */
        /* <DEDUP_REMOVED lines=10> */
[----:B------:R-:W3:Y:S04]  /*71ff0*/  LDL.LU R25, [R1+0x70] ;  /* 0x0000700001197983 */ /* 0x000ee80000300800 */
[----:B------:R-:W3:Y:S04]  /*72000*/  LDL.LU R26, [R1+0x44] ;  /* 0x00004400011a7983 */ /* 0x000ee80000300800 */
[----:B------:R-:W3:Y:S04]  /*72010*/  LDL.LU R27, [R1+0x54] ;  /* 0x00005400011b7983 */ /* 0x000ee80000300800 */
[----:B------:R-:W3:Y:S04]  /*72020*/  LDL.LU R28, [R1+0x34] ;  /* 0x00003400011c7983 */ /* 0x000ee80000300800 */
[----:B------:R-:W3:Y:S01]  /*72030*/  LDL.LU R29, [R1+0x3c] ;  /* 0x00003c00011d7983 */ /* 0x000ee20000300800 */
[----:B--2---:R-:W-:-:S03]  /*72040*/  F2FP.PACK_AB R7, R3, R7 ;  /* 0x000000070307723e */ /* 0x004fc600000000ff */
[----:B------:R-:W3:Y:S02]  /*72050*/  LDL.LU R3, [R1+0x1f44] ;  /* 0x001f440001037983 */ /* 0x000ee40000300800 */
[----:B---3--:R-:W-:Y:S02]  /*72060*/  F2FP.PACK_AB R11, R3, R11 ;  /* 0x0000000b030b723e */ /* 0x008fe400000000ff */
[----:B------:R-:W2:Y:S02]  /*72070*/  LDL.LU R3, [R1+0x1f40] ;  /* 0x001f400001037983 */ /* 0x000ea40000300800 */
[----:B--2---:R-:W-:Y:S02]  /*72080*/  F2FP.PACK_AB R12, R3, R12 ;  /* 0x0000000c030c723e */ /* 0x004fe400000000ff */
[----:B------:R-:W4:Y:S02]  /*72090*/  LDL.LU R3, [R1+0x1f3c] ;  /* 0x001f3c0001037983 */ /* 0x000f240000300800 */
[----:B----4-:R-:W-:-:S02]  /*720a0*/  F2FP.PACK_AB R16, R3, R16 ;  /* 0x000000100310723e */ /* 0x010fc400000000ff */
[----:B------:R-:W2:Y:S02]  /*720b0*/  LDL.LU R3, [R1+0x1f38] ;  /* 0x001f380001037983 */ /* 0x000ea40000300800 */
[----:B--2---:R-:W-:Y:S02]  /*720c0*/  F2FP.PACK_AB R13, R3, R13 ;  /* 0x0000000d030d723e */ /* 0x004fe400000000ff */
[----:B------:R-:W2:Y:S02]  /*720d0*/  LDL.LU R3, [R1+0x1f34] ;  /* 0x001f340001037983 */ /* 0x000ea40000300800 */
[----:B--2---:R-:W-:Y:S02]  /*720e0*/  F2FP.PACK_AB R17, R3, R17 ;  /* 0x000000110311723e */ /* 0x004fe400000000ff */
[----:B------:R-:W2:Y:S01]  /*720f0*/  LDL.LU R3, [R1+0x1f30] ;  /* 0x001f300001037983 */ /* 0x000ea20000300800 */
[----:B------:R-:W-:Y:S02]  /*72100*/  F2FP.PACK_AB R14, R28, R14 ;  /* 0x0000000e1c0e723e */ /* 0x000fe400000000ff */
[----:B------:R-:W-:-:S02]  /*72110*/  F2FP.PACK_AB R18, R29, R18 ;  /* 0x000000121d12723e */ /* 0x000fc400000000ff */
[----:B------:R-:W-:Y:S02]  /*72120*/  F2FP.PACK_AB R21, R24, R21 ;  /* 0x000000151815723e */ /* 0x000fe400000000ff */
[----:B------:R-:W-:Y:S02]  /*72130*/  F2FP.PACK_AB R22, R25, R22 ;  /* 0x000000161916723e */ /* 0x000fe400000000ff */
[----:B------:R-:W-:Y:S02]  /*72140*/  F2FP.PACK_AB R15, R26, R15 ;  /* 0x0000000f1a0f723e */ /* 0x000fe400000000ff */
[----:B--2---:R-:W-:Y:S02]  /*72150*/  F2FP.PACK_AB R19, R19, R3 ;  /* 0x000000031313723e */ /* 0x004fe400000000ff */
[----:B------:R-:W2:Y:S01]  /*72160*/  LDL.LU R3, [R1+0x128] ;  /* 0x0001280001037983 */ /* 0x000ea20000300800 */
[----:B------:R-:W-:-:S03]  /*72170*/  F2FP.PACK_AB R20, R27, R20 ;  /* 0x000000141b14723e */ /* 0x000fc600000000ff */
[----:B--2---:R-:W-:Y:S04]  /*72180*/  STL [R1+0x1f00], R3 ;  /* 0x001f000301007387 */ /* 0x004fe80000100800 */
[----:B------:R-:W2:Y:S04]  /*72190*/  LDL.LU R28, [R1+0x124] ;  /* 0x00012400011c7983 */ /* 0x000ea80000300800 */
[----:B--2---:R-:W-:Y:S04]  /*721a0*/  STL [R1+0x1f04], R28 ;  /* 0x001f041c01007387 */ /* 0x004fe80000100800 */
[----:B------:R-:W2:Y:S01]  /*721b0*/  LDL.LU R29, [R1+0x120] ;  /* 0x00012000011d7983 */ /* 0x000ea20000300800 */
[----:B------:R-:W-:-:S03]  /*721c0*/  F2FP.PACK_AB R23, R23, R2 ;  /* 0x000000021717723e */ /* 0x000fc600000000ff */
[----:B--2---:R-:W-:Y:S04]  /*721d0*/  STL [R1+0x1f08], R29 ;  /* 0x001f081d01007387 */ /* 0x004fe80000100800 */
[----:B------:R-:W2:Y:S04]  /*721e0*/  LDL.LU R24, [R1+0x94] ;  /* 0x0000940001187983 */ /* 0x000ea80000300800 */
[----:B------:R-:W3:Y:S04]  /*721f0*/  LDL.LU R25, [R1+0xa0] ;  /* 0x0000a00001197983 */ /* 0x000ee80000300800 */
[----:B---3--:R0:W-:Y:S04]  /*72200*/  STL [R1+0x1f2c], R25 ;  /* 0x001f2c1901007387 */ /* 0x0081e80000100800 */
[----:B0-----:R-:W2:Y:S04]  /*72210*/  LDL.LU R25, [R1+0x98] ;  /* 0x0000980001197983 */ /* 0x001ea80000300800 */
[----:B------:R-:W3:Y:S04]  /*72220*/  LDL.LU R26, [R1+0xa8] ;  /* 0x0000a800011a7983 */ /* 0x000ee80000300800 */
[----:B---3--:R0:W-:Y:S04]  /*72230*/  STL [R1+0x1f28], R26 ;  /* 0x001f281a01007387 */ /* 0x0081e80000100800 */
[----:B0-----:R-:W3:Y:S04]  /*72240*/  LDL.LU R26, [R1+0xa4] ;  /* 0x0000a400011a7983 */ /* 0x001ee80000300800 */
[----:B------:R-:W4:Y:S04]  /*72250*/  LDL.LU R27, [R1+0xb0] ;  /* 0x0000b000011b7983 */ /* 0x000f280000300800 */
[----:B----4-:R0:W-:Y:S04]  /*72260*/  STL [R1+0x1f24], R27 ;  /* 0x001f241b01007387 */ /* 0x0101e80000100800 */
[----:B0-----:R-:W4:Y:S04]  /*72270*/  LDL.LU R27, [R1+0xac] ;  /* 0x0000ac00011b7983 */ /* 0x001f280000300800 */
[----:B------:R-:W2:Y:S04]  /*72280*/  LDL.LU R29, [R1+0xec] ;  /* 0x0000ec00011d7983 */ /* 0x000ea80000300800 */
[----:B--2---:R0:W-:Y:S04]  /*72290*/  STL [R1+0x1f0c], R29 ;  /* 0x001f0c1d01007387 */ /* 0x0041e80000100800 */
[----:B0-----:R-:W2:Y:S04]  /*722a0*/  LDL.LU R29, [R1+0xd4] ;  /* 0x0000d400011d7983 */ /* 0x001ea80000300800 */
        /* <DEDUP_REMOVED lines=8> */
[----:B------:R-:W-:Y:S04]  /*72330*/  STS.128 [R0+0x100], R4 ;  /* 0x0001000400007388 */ /* 0x000fe80000000c00 */
[----:B------:R-:W-:Y:S04]  /*72340*/  STS.128 [R0+0x180], R8 ;  /* 0x0001800800007388 */ /* 0x000fe80000000c00 */
[----:B------:R-:W-:Y:S04]  /*72350*/  STS.128 [R0+0x200], R12 ;  /* 0x0002000c00007388 */ /* 0x000fe80000000c00 */
[----:B------:R-:W-:Y:S04]  /*72360*/  STS.128 [R0+0x280], R16 ;  /* 0x0002801000007388 */ /* 0x000fe80000000c00 */
[----:B------:R-:W-:Y:S01]  /*72370*/  STS.128 [R0+0x300], R20 ;  /* 0x0003001400007388 */ /* 0x000fe20000000c00 */
[----:B------:R-:W-:-:S03]  /*72380*/  F2FP.PACK_AB R24, R25, R24 ;  /* 0x000000181918723e */ /* 0x000fc600000000ff */
[----:B--2---:R0:W-:Y:S04]  /*72390*/  STL [R1+0x1f20], R29 ;  /* 0x001f201d01007387 */ /* 0x0041e80000100800 */
[----:B0-----:R-:W2:Y:S04]  /*723a0*/  LDL.LU R29, [R1+0xb4] ;  /* 0x0000b400011d7983 */ /* 0x001ea80000300800 */
[----:B------:R-:W2:Y:S04]  /*723b0*/  LDL.LU R28, [R1+0xe4] ;  /* 0x0000e400011c7983 */ /* 0x000ea80000300800 */
        /* <DEDUP_REMOVED lines=22> */
[----:B------:R-:W3:Y:S02]  /*72520*/  LDL.LU R25, [R1+0x1f2c] ;  /* 0x001f2c0001197983 */ /* 0x000ee40000300800 */
[----:B---3--:R-:W-:-:S02]  /*72530*/  F2FP.PACK_AB R25, R26, R25 ;  /* 0x000000191a19723e */ /* 0x008fc400000000ff */
[----:B------:R-:W4:Y:S02]  /*72540*/  LDL.LU R26, [R1+0x1f28] ;  /* 0x001f2800011a7983 */ /* 0x000f240000300800 */
[----:B----4-:R-:W-:Y:S02]  /*72550*/  F2FP.PACK_AB R26, R27, R26 ;  /* 0x0000001a1b1a723e */ /* 0x010fe400000000ff */
[----:B------:R-:W2:Y:S02]  /*72560*/  LDL.LU R27, [R1+0x1f24] ;  /* 0x001f2400011b7983 */ /* 0x000ea40000300800 */
[----:B--2---:R-:W-:Y:S02]  /*72570*/  F2FP.PACK_AB R27, R29, R27 ;  /* 0x0000001b1d1b723e */ /* 0x004fe400000000ff */
[----:B------:R-:W2:Y:S02]  /*72580*/  LDL.LU R29, [R1+0x1f20] ;  /* 0x001f2000011d7983 */ /* 0x000ea40000300800 */
[----:B--2---:R-:W-:-:S02]  /*72590*/  F2FP.PACK_AB R4, R29, R4 ;  /* 0x000000041d04723e */ /* 0x004fc400000000ff */
[----:B------:R-:W2:Y:S02]  /*725a0*/  LDL.LU R29, [R1+0x1f1c] ;  /* 0x001f1c00011d7983 */ /* 0x000ea40000300800 */
[----:B--2---:R-:W-:Y:S02]  /*725b0*/  F2FP.PACK_AB R8, R29, R8 ;  /* 0x000000081d08723e */ /* 0x004fe400000000ff */
[----:B------:R-:W2:Y:S02]  /*725c0*/  LDL.LU R29, [R1+0x1f18] ;  /* 0x001f1800011d7983 */ /* 0x000ea40000300800 */
[----:B--2---:R-:W-:Y:S02]  /*725d0*/  F2FP.PACK_AB R5, R29, R5 ;  /* 0x000000051d05723e */ /* 0x004fe400000000ff */
[----:B------:R-:W2:Y:S02]  /*725e0*/  LDL.LU R29, [R1+0x1f14] ;  /* 0x001f1400011d7983 */ /* 0x000ea40000300800 */
[----:B--2---:R-:W-:-:S02]  /*725f0*/  F2FP.PACK_AB R9, R29, R9 ;  /* 0x000000091d09723e */ /* 0x004fc400000000ff */
[----:B------:R-:W2:Y:S02]  /*72600*/  LDL.LU R29, [R1+0x1f10] ;  /* 0x001f1000011d7983 */ /* 0x000ea40000300800 */
[----:B--2---:R-:W-:Y:S02]  /*72610*/  F2FP.PACK_AB R6, R29, R6 ;  /* 0x000000061d06723e */ /* 0x004fe400000000ff */
[----:B------:R-:W2:Y:S01]  /*72620*/  LDL.LU R29, [R1+0x1f0c] ;  /* 0x001f0c00011d7983 */ /* 0x000ea20000300800 */
[----:B------:R-:W-:Y:S02]  /*72630*/  F2FP.PACK_AB R7, R28, R7 ;  /* 0x000000071c07723e */ /* 0x000fe400000000ff */
[----:B------:R-:W-:Y:S02]  /*72640*/  F2FP.PACK_AB R11, R3, R11 ;  /* 0x0000000b030b723e */ /* 0x000fe400000000ff */
[----:B--2---:R-:W-:Y:S02]  /*72650*/  F2FP.PACK_AB R10, R29, R10 ;  /* 0x0000000a1d0a723e */ /* 0x004fe400000000ff */
[----:B------:R-:W2:Y:S04]  /*72660*/  LDL.LU R29, [R1+0x1f08] ;  /* 0x001f0800011d7983 */ /* 0x000ea80000300800 */
[----:B------:R-:W2:Y:S04]  /*72670*/  LDL.LU R28, [R1+0x1f04] ;  /* 0x001f0400011c7983 */ /* 0x000ea80000300800 */
[----:B------:R-:W3:Y:S01]  /*72680*/  LDL.LU R3, [R1+0x1f00] ;  /* 0x001f000001037983 */ /* 0x000ee20000300800 */
[----:B------:R-:W-:-:S02]  /*72690*/  F2FP.PACK_AB R14, R18, R14 ;  /* 0x0000000e120e723e */ /* 0x000fc400000000ff */
[----:B------:R-:W-:Y:S02]  /*726a0*/  F2FP.PACK_AB R12, R20, R12 ;  /* 0x0000000c140c723e */ /* 0x000fe400000000ff */
[----:B------:R-:W-:Y:S02]  /*726b0*/  F2FP.PACK_AB R16, R21, R16 ;  /* 0x000000101510723e */ /* 0x000fe400000000ff */
[----:B------:R-:W-:Y:S02]  /*726c0*/  F2FP.PACK_AB R13, R22, R13 ;  /* 0x0000000d160d723e */ /* 0x000fe400000000ff */
[----:B------:R-:W-:Y:S02]  /*726d0*/  F2FP.PACK_AB R17, R23, R17 ;  /* 0x000000111711723e */ /* 0x000fe400000000ff */
[----:B---3--:R-:W-:Y:S02]  /*726e0*/  F2FP.PACK_AB R18, R15, R3 ;  /* 0x000000030f12723e */ /* 0x008fe400000000ff */
[----:B------:R-:W3:Y:S01]  /*726f0*/  LDL.LU R3, [R1+0x1bc] ;  /* 0x0001bc0001037983 */ /* 0x000ee20000300800 */
[----:B--2---:R-:W-:-:S03]  /*72700*/  F2FP.PACK_AB R15, R28, R29 ;  /* 0x0000001d1c0f723e */ /* 0x004fc600000000ff */
[----:B---3--:R-:W-:Y:S04]  /*72710*/  STL [R1+0x1edc], R3 ;  /* 0x001edc0301007387 */ /* 0x008fe80000100800 */
        /* <DEDUP_REMOVED lines=8> */
[----:B0-----:R-:W3:Y:S04]  /*727a0*/  LDL.LU R21, [R1+0x150] ;  /* 0x0001500001157983 */ /* 0x001ee80000300800 */
        /* <DEDUP_REMOVED lines=28> */
[----:B------:R-:W4:Y:S04]  /*72970*/  LDL.LU R6, [R1+0x16c] ;  /* 0x00016c0001067983 */ /* 0x000f280000300800 */
        /* <DEDUP_REMOVED lines=13> */
[----:B------:R0:W-:Y:S04]  /*72a50*/  STL [R1+0x1ed8], R0 ;  /* 0x001ed80001007387 */ /* 0x0001e80000100800 */
[----:B0-----:R-:W2:Y:S04]  /*72a60*/  LDL.LU R0, [R1+0x160] ;  /* 0x0001600001007983 */ /* 0x001ea80000300800 */
[----:B------:R-:W2:Y:S02]  /*72a70*/  LDL.LU R21, [R1+0x1efc] ;  /* 0x001efc0001157983 */ /* 0x000ea40000300800 */
[----:B--2---:R-:W-:-:S02]  /*72a80*/  F2FP.PACK_AB R4, R21, R4 ;  /* 0x000000041504723e */ /* 0x004fc400000000ff */
[----:B------:R-:W3:Y:S02]  /*72a90*/  LDL.LU R21, [R1+0x1ef8] ;  /* 0x001ef80001157983 */ /* 0x000ee40000300800 */
[----:B---3--:R-:W-:Y:S02]  /*72aa0*/  F2FP.PACK_AB R21, R22, R21 ;  /* 0x000000151615723e */ /* 0x008fe400000000ff */
[----:B------:R-:W2:Y:S01]  /*72ab0*/  LDL.LU R22, [R1+0x1ef4] ;  /* 0x001ef40001167983 */ /* 0x000ea20000300800 */
[----:B------:R-:W-:Y:S02]  /*72ac0*/  F2FP.PACK_AB R5, R0, R5 ;  /* 0x000000050005723e */ /* 0x000fe400000000ff */
[----:B----4-:R-:W-:Y:S01]  /*72ad0*/  F2FP.PACK_AB R6, R23, R6 ;  /* 0x000000061706723e */ /* 0x010fe200000000ff */
[----:B------:R-:W3:Y:S01]  /*72ae0*/  LDL.LU R0, [R1+0x1d8] ;  /* 0x0001d80001007983 */ /* 0x000ee20000300800 */
[----:B--2---:R-:W-:-:S03]  /*72af0*/  F2FP.PACK_AB R22, R19, R22 ;  /* 0x000000161316723e */ /* 0x004fc600000000ff */
[----:B------:R-:W3:Y:S04]  /*72b00*/  LDL.LU R19, [R1+0x1d4] ;  /* 0x0001d40001137983 */ /* 0x000ee80000300800 */
[----:B------:R-:W2:Y:S02]  /*72b10*/  LDL.LU R23, [R1+0x1ef0] ;  /* 0x001ef00001177983 */ /* 0x000ea40000300800 */
[----:B--2---:R-:W-:Y:S02]  /*72b20*/  F2FP.PACK_AB R23, R29, R23 ;  /* 0x000000171d17723e */ /* 0x004fe400000000ff */
[----:B------:R-:W2:Y:S02]  /*72b30*/  LDL.LU R29, [R1+0x1eec] ;  /* 0x001eec00011d7983 */ /* 0x000ea40000300800 */
[----:B--2---:R-:W-:-:S02]  /*72b40*/  F2FP.PACK_AB R7, R29, R7 ;  /* 0x000000071d07723e */ /* 0x004fc400000000ff */
[----:B------:R-:W2:Y:S01]  /*72b50*/  LDL.LU R29, [R1+0x1ee8] ;  /* 0x001ee800011d7983 */ /* 0x000ea20000300800 */
[----:B------:R-:W-:Y:S02]  /*72b60*/  F2FP.PACK_AB R12, R28, R12 ;  /* 0x0000000c1c0c723e */ /* 0x000fe400000000ff */
[----:B------:R-:W-:Y:S02]  /*72b70*/  F2FP.PACK_AB R9, R3, R9 ;  /* 0x000000090309723e */ /* 0x000fe400000000ff */
[----:B--2---:R-:W-:Y:S02]  /*72b80*/  F2FP.PACK_AB R8, R29, R8 ;  /* 0x000000081d08723e */ /* 0x004fe400000000ff */
[----:B------:R-:W2:Y:S04]  /*72b90*/  LDL.LU R29, [R1+0x1ee4] ;  /* 0x001ee400011d7983 */ /* 0x000ea80000300800 */
[----:B------:R-:W2:Y:S04]  /*72ba0*/  LDL.LU R28, [R1+0x1ee0] ;  /* 0x001ee000011c7983 */ /* 0x000ea80000300800 */
[----:B------:R-:W4:Y:S01]  /*72bb0*/  LDL.LU R3, [R1+0x1edc] ;  /* 0x001edc0001037983 */ /* 0x000f220000300800 */
[----:B------:R-:W-:-:S02]  /*72bc0*/  F2FP.PACK_AB R13, R16, R13 ;  /* 0x0000000d100d723e */ /* 0x000fc400000000ff */
[----:B----4-:R-:W-:Y:S02]  /*72bd0*/  F2FP.PACK_AB R16, R26, R3 ;  /* 0x000000031a10723e */ /* 0x010fe400000000ff */
[----:B------:R-:W4:Y:S01]  /*72be0*/  LDL.LU R3, [R1+0x2b0] ;  /* 0x0002b00001037983 */ /* 0x000f220000300800 */
[----:B------:R-:W-:Y:S02]  /*72bf0*/  F2FP.PACK_AB R10, R17, R10 ;  /* 0x0000000a110a723e */ /* 0x000fe400000000ff */
[----:B--2---:R-:W-:Y:S01]  /*72c00*/  F2FP.PACK_AB R17, R28, R29 ;  /* 0x0000001d1c11723e */ /* 0x004fe200000000ff */
[----:B----4-:R-:W-:Y:S04]  /*72c10*/  STL [R1+0x1ec8], R3 ;  /* 0x001ec80301007387 */ /* 0x010fe80000100800 */
[----:B------:R-:W2:Y:S04]  /*72c20*/  LDL.LU R28, [R1+0x4b0] ;  /* 0x0004b000011c7983 */ /* 0x000ea80000300800 */
[----:B--2---:R-:W-:Y:S04]  /*72c30*/  STL [R1+0x1ecc], R28 ;  /* 0x001ecc1c01007387 */ /* 0x004fe80000100800 */
[----:B------:R-:W2:Y:S01]  /*72c40*/  LDL.LU R29, [R1+0x4ac] ;  /* 0x0004ac00011d7983 */ /* 0x000ea20000300800 */
[----:B------:R-:W-:-:S02]  /*72c50*/  F2FP.PACK_AB R11, R15, R11 ;  /* 0x0000000b0f0b723e */ /* 0x000fc400000000ff */
[----:B------:R-:W-:Y:S01]  /*72c60*/  F2FP.PACK_AB R15, R24, R25 ;  /* 0x00000019180f723e */ /* 0x000fe200000000ff */
[----:B--2---:R0:W-:Y:S04]  /*72c70*/  STL [R1+0x1ed0], R29 ;  /* 0x001ed01d01007387 */ /* 0x0041e80000100800 */
[----:B------:R-:W2:Y:S04]  /*72c80*/  LDL.LU R24, [R1+0x1dc] ;  /* 0x0001dc0001187983 */ /* 0x000ea80000300800 */
[----:B------:R-:W4:Y:S04]  /*72c90*/  LDL.LU R25, [R1+0x1f4] ;  /* 0x0001f40001197983 */ /* 0x000f280000300800 */
[----:B0-----:R-:W2:Y:S01]  /*72ca0*/  LDL.LU R29, [R1+0x200] ;  /* 0x00020000011d7983 */ /* 0x001ea20000300800 */
[----:B------:R-:W-:-:S02]  /*72cb0*/  F2FP.PACK_AB R14, R18, R14 ;  /* 0x0000000e120e723e */ /* 0x000fc400000000ff */
[----:B------:R-:W-:Y:S02]  /*72cc0*/  F2FP.PACK_AB R18, R27, R2 ;  /* 0x000000021b12723e */ /* 0x000fe400000000ff */
[----:B---3--:R-:W-:Y:S01]  /*72cd0*/  F2FP.PACK_AB R19, R0, R19 ;  /* 0x000000130013723e */ /* 0x008fe200000000ff */
[----:B--2---:R0:W-:Y:S04]  /*72ce0*/  STL [R1+0x1ed4], R29 ;  /* 0x001ed41d01007387 */ /* 0x0041e80000100800 */
[----:B0-----:R-:W4:Y:S04]  /*72cf0*/  LDL.LU R29, [R1+0x1f8] ;  /* 0x0001f800011d7983 */ /* 0x001f280000300800 */
[----:B------:R-:W2:Y:S04]  /*72d00*/  LDL.LU R26, [R1+0x1fc] ;  /* 0x0001fc00011a7983 */ /* 0x000ea80000300800 */
[----:B------:R-:W3:Y:S04]  /*72d10*/  LDL.LU R28, [R1+0x208] ;  /* 0x00020800011c7983 */ /* 0x000ee80000300800 */
[----:B------:R-:W3:Y:S04]  /*72d20*/  LDL.LU R27, [R1+0x204] ;  /* 0x00020400011b7983 */ /* 0x000ee80000300800 */
[----:B------:R-:W2:Y:S04]  /*72d30*/  LDL.LU R3, [R1+0x250] ;  /* 0x0002500001037983 */ /* 0x000ea80000300800 */
[----:B------:R-:W2:Y:S04]  /*72d40*/  LDL.LU R2, [R1+0x4b4] ;  /* 0x0004b40001027983 */ /* 0x000ea80000300800 */
[----:B------:R-:W2:Y:S04]  /*72d50*/  LDL.LU R0, [R1+0x1ed8] ;  /* 0x001ed80001007983 */ /* 0x000ea80000300800 */
[----:B--2---:R0:W-:Y:S04]  /*72d60*/  STS.128 [R0+0x600], R20 ;  /* 0x0006001400007388 */ /* 0x0041e80000000c00 */
[----:B0-----:R-:W2:Y:S04]  /*72d70*/  LDL.LU R23, [R1+0x1f0] ;  /* 0x0001f00001177983 */ /* 0x001ea80000300800 */
[----:B------:R-:W3:Y:S04]  /*72d80*/  LDL.LU R20, [R1+0x490] ;  /* 0x0004900001147983 */ /* 0x000ee80000300800 */
[----:B------:R-:W3:Y:S04]  /*72d90*/  LDL.LU R22, [R1+0x49c] ;  /* 0x00049c0001167983 */ /* 0x000ee80000300800 */
[----:B------:R-:W3:Y:S04]  /*72da0*/  LDL.LU R21, [R1+0x4b8] ;  /* 0x0004b80001157983 */ /* 0x000ee80000300800 */
[----:B------:R0:W-:Y:S04]  /*72db0*/  STS.128 [R0+0x680], R4 ;  /* 0x0006800400007388 */ /* 0x0001e80000000c00 */
[----:B------:R1:W-:Y:S04]  /*72dc0*/  STS.128 [R0+0x700], R8 ;  /* 0x0007000800007388 */ /* 0x0003e80000000c00 */
[----:B------:R1:W-:Y:S04]  /*72dd0*/  STS.128 [R0+0x780], R12 ;  /* 0x0007800c00007388 */ /* 0x0003e80000000c00 */
[----:B0-----:R-:W3:Y:S04]  /*72de0*/  LDL.LU R4, [R1+0x20c] ;  /* 0x00020c0001047983 */ /* 0x001ee80000300800 */
[----:B------:R-:W3:Y:S04]  /*72df0*/  LDL.LU R5, [R1+0x25c] ;  /* 0x00025c0001057983 */ /* 0x000ee80000300800 */
[----:B------:R-:W3:Y:S04]  /*72e00*/  LDL.LU R6, [R1+0x26c] ;  /* 0x00026c0001067983 */ /* 0x000ee80000300800 */
[----:B------:R-:W3:Y:S04]  /*72e10*/  LDL.LU R7, [R1+0x27c] ;  /* 0x00027c0001077983 */ /* 0x000ee80000300800 */
[----:B-1----:R-:W3:Y:S04]  /*72e20*/  LDL.LU R8, [R1+0x290] ;  /* 0x0002900001087983 */ /* 0x002ee80000300800 */
[----:B------:R-:W3:Y:S04]  /*72e30*/  LDL.LU R9, [R1+0x2a0] ;  /* 0x0002a00001097983 */ /* 0x000ee80000300800 */
[----:B------:R-:W3:Y:S04]  /*72e40*/  LDL.LU R10, [R1+0x270] ;  /* 0x00027000010a7983 */ /* 0x000ee80000300800 */
[----:B------:R-:W3:Y:S04]  /*72e50*/  LDL.LU R11, [R1+0x494] ;  /* 0x00049400010b7983 */ /* 0x000ee80000300800 */
[----:B------:R-:W3:Y:S04]  /*72e60*/  LDL.LU R12, [R1+0x498] ;  /* 0x00049800010c7983 */ /* 0x000ee80000300800 */
[----:B------:R-:W3:Y:S04]  /*72e70*/  LDL.LU R13, [R1+0x4a0] ;  /* 0x0004a000010d7983 */ /* 0x000ee80000300800 */
[----:B------:R-:W3:Y:S04]  /*72e80*/  LDL.LU R14, [R1+0x4a8] ;  /* 0x0004a800010e7983 */ /* 0x000ee80000300800 */
[----:B------:R-:W3:Y:S04]  /*72e90*/  LDL.LU R15, [R1+0x4a4] ;  /* 0x0004a400010f7983 */ /* 0x000ee80000300800 */
[----:B------:R0:W-:Y:S01]  /*72ea0*/  STS.128 [R0+0x800], R16 ;  /* 0x0008001000007388 */ /* 0x0001e20000000c00 */
[----:B----4-:R-:W-:-:S03]  /*72eb0*/  F2FP.PACK_AB R25, R29, R25 ;  /* 0x000000191d19723e */ /* 0x010fc600000000ff */
[----:B0-----:R-:W4:Y:S04]  /*72ec0*/  LDL.LU R16, [R1+0x298] ;  /* 0x0002980001107983 */ /* 0x001f280000300800 */
[----:B------:R-:W4:Y:S04]  /*72ed0*/  LDL.LU R17, [R1+0x260] ;  /* 0x0002600001117983 */ /* 0x000f280000300800 */
[----:B------:R-:W4:Y:S04]  /*72ee0*/  LDL.LU R18, [R1+0x2a8] ;  /* 0x0002a80001127983 */ /* 0x000f280000300800 */
[----:B------:R-:W4:Y:S01]  /*72ef0*/  LDL.LU R19, [R1+0x280] ;  /* 0x0002800001137983 */ /* 0x000f220000300800 */
[----:B--2---:R-:W-:-:S03]  /*72f00*/  F2FP.PACK_AB R24, R23, R24 ;  /* 0x000000181718723e */ /* 0x004fc600000000ff */
[----:B------:R-:W2:Y:S04]  /*72f10*/  LDL.LU R23, [R1+0x80] ;  /* 0x0000800001177983 */ /* 0x000ea80000300800 */
[----:B------:R-:W2:Y:S01]  /*72f20*/  LDL.LU R29, [R1+0x1ed4] ;  /* 0x001ed400011d7983 */ /* 0x000ea20000300800 */
[----:B---3--:R-:W-:Y:S02]  /*72f30*/  F2FP.PACK_AB R27, R28, R27 ;  /* 0x0000001b1c1b723e */ /* 0x008fe400000000ff */
[----:B------:R-:W-:Y:S02]  /*72f40*/  F2FP.PACK_AB R4, R3, R4 ;  /* 0x000000040304723e */ /* 0x000fe400000000ff */
[----:B--2---:R-:W-:Y:S02]  /*72f50*/  F2FP.PACK_AB R26, R29, R26 ;  /* 0x0000001a1d1a723e */ /* 0x004fe400000000ff */
[----:B------:R-:W2:Y:S04]  /*72f60*/  LDL.LU R29, [R1+0x1ed0] ;  /* 0x001ed000011d7983 */ /* 0x000ea80000300800 */
[----:B------:R-:W2:Y:S04]  /*72f70*/  LDL.LU R28, [R1+0x1ecc] ;  /* 0x001ecc00011c7983 */ /* 0x000ea80000300800 */
[----:B------:R-:W3:Y:S01]  /*72f80*/  LDL.LU R3, [R1+0x1ec8] ;  /* 0x001ec80001037983 */ /* 0x000ee20000300800 */
[----:B------:R-:W-:-:S02]  /*72f90*/  F2FP.PACK_AB R6, R10, R6 ;  /* 0x000000060a06723e */ /* 0x000fc400000000ff */
[----:B---3--:R-:W-:Y:S02]  /*72fa0*/  F2FP.PACK_AB R10, R20, R3 ;  /* 0x00000003140a723e */ /* 0x008fe400000000ff */
[----:B------:R-:W3:Y:S04]  /*72fb0*/  LDL.LU R3, [R1+0x450] ;  /* 0x0004500001037983 */ /* 0x000ee80000300800 */
[----:B---3--:R-:W-:Y:S04]  /*72fc0*/  STL [R1+0x1ebc], R3 ;  /* 0x001ebc0301007387 */ /* 0x008fe80000100800 */
[----:B------:R-:W3:Y:S01]  /*72fd0*/  LDL.LU R20, [R1+0x46c] ;  /* 0x00046c0001147983 */ /* 0x000ee20000300800 */
[----:B------:R-:W-:-:S02]  /*72fe0*/  F2FP.PACK_AB R11, R12, R11 ;  /* 0x0000000b0c0b723e */ /* 0x000fc400000000ff */
[----:B------:R-:W-:Y:S01]  /*72ff0*/  F2FP.PACK_AB R12, R13, R22 ;  /* 0x000000160d0c723e */ /* 0x000fe200000000ff */
[----:B---3--:R-:W-:Y:S04]  /*73000*/  STL [R1+0x1ec0], R20 ;  /* 0x001ec01401007387 */ /* 0x008fe80000100800 */
[----:B------:R-:W3:Y:S01]  /*73010*/  LDL.LU R22, [R1+0x504] ;  /* 0x0005040001167983 */ /* 0x000ee20000300800 */
[----:B------:R-:W-:Y:S02]  /*73020*/  F2FP.PACK_AB R13, R14, R15 ;  /* 0x0000000f0e0d723e */ /* 0x000fe400000000ff */
[----:B--2---:R-:W-:Y:S02]  /*73030*/  F2FP.PACK_AB R14, R28, R29 ;  /* 0x0000001d1c0e723e */ /* 0x004fe400000000ff */
[----:B----4-:R-:W-:-:S02]  /*73040*/  F2FP.PACK_AB R5, R17, R5 ;  /* 0x000000051105723e */ /* 0x010fc400000000ff */
[----:B------:R-:W-:Y:S02]  /*73050*/  F2FP.PACK_AB R9, R18, R9 ;  /* 0x000000091209723e */ /* 0x000fe400000000ff */
[----:B------:R-:W-:Y:S01]  /*73060*/  F2FP.PACK_AB R7, R19, R7 ;  /* 0x000000071307723e */ /* 0x000fe200000000ff */
[----:B------:R-:W-:Y:S01]  /*73070*/  STS.128 [R0+0x880], R24 ;  /* 0x0008801800007388 */ /* 0x000fe20000000c00 */
[----:B------:R-:W-:Y:S01]  /*73080*/  F2FP.PACK_AB R15, R21, R2 ;  /* 0x00000002150f723e */ /* 0x000fe200000000ff */
[----:B------:R-:W-:Y:S01]  /*73090*/  @!P6 FMUL R23, R23, 16777216 ;  /* 0x4b8000001717e820 */ /* 0x000fe20000400000 */
[----:B------:R-:W-:Y:S01]  /*730a0*/  F2FP.PACK_AB R8, R16, R8 ;  /* 0x000000081008723e */ /* 0x000fe200000000ff */
[----:B---3--:R0:W-:Y:S04]  /*730b0*/  STL [R1+0x1ec4], R22 ;  /* 0x001ec41601007387 */ /* 0x0081e80000100800 */
[----:B------:R-:W2:Y:S04]  /*730c0*/  LDL.LU R28, [R1+0x4c0] ;  /* 0x0004c000011c7983 */ /* 0x000ea80000300800 */
[----:B------:R-:W2:Y:S04]  /*730d0*/  LDL.LU R29, [R1+0x4bc] ;  /* 0x0004bc00011d7983 */ /* 0x000ea80000300800 */
[----:B0-----:R-:W3:Y:S04]  /*730e0*/  LDL.LU R22, [R1+0x4c8] ;  /* 0x0004c80001167983 */ /* 0x001ee80000300800 */
[----:B------:R-:W3:Y:S04]  /*730f0*/  LDL.LU R17, [R1+0x4c4] ;  /* 0x0004c40001117983 */ /* 0x000ee80000300800 */
[----:B------:R-:W4:Y:S04]  /*73100*/  LDL.LU R20, [R1+0x4d0] ;  /* 0x0004d00001147983 */ /* 0x000f280000300800 */
[----:B------:R-:W4:Y:S04]  /*73110*/  LDL.LU R18, [R1+0x4cc] ;  /* 0x0004cc0001127983 */ /* 0x000f280000300800 */
[----:B------:R-:W4:Y:S04]  /*73120*/  LDL.LU R3, [R1+0x4d8] ;  /* 0x0004d80001037983 */ /* 0x000f280000300800 */
[----:B------:R-:W4:Y:S04]  /*73130*/  LDL.LU R19, [R1+0x4d4] ;  /* 0x0004d40001137983 */ /* 0x000f280000300800 */
[----:B------:R-:W4:Y:S04]  /*73140*/  LDL.LU R2, [R1+0x4e0] ;  /* 0x0004e00001027983 */ /* 0x000f280000300800 */
[----:B------:R-:W4:Y:S01]  /*73150*/  LDL.LU R24, [R1+0x518] ;  /* 0x0005180001187983 */ /* 0x000f220000300800 */
[----:B------:R0:W1:Y:S03]  /*73160*/  MUFU.RCP R26, R23 ;  /* 0x00000017001a7308 */ /* 0x0000660000001000 */
[----:B------:R-:W4:Y:S04]  /*73170*/  LDL.LU R25, [R1+0x514] ;  /* 0x0005140001197983 */ /* 0x000f280000300800 */
[----:B------:R0:W-:Y:S04]  /*73180*/  STS.128 [R0+0x900], R4 ;  /* 0x0009000400007388 */ /* 0x0001e80000000c00 */
[----:B------:R1:W-:Y:S04]  /*73190*/  STS.128 [R0+0x980], R8 ;  /* 0x0009800800007388 */ /* 0x0003e80000000c00 */
[----:B0-----:R-:W4:Y:S04]  /*731a0*/  LDL.LU R4, [R1+0x4dc] ;  /* 0x0004dc0001047983 */ /* 0x001f280000300800 */
[----:B------:R-:W4:Y:S04]  /*731b0*/  LDL.LU R5, [R1+0x4e4] ;  /* 0x0004e40001057983 */ /* 0x000f280000300800 */
[----:B------:R-:W4:Y:S04]  /*731c0*/  LDL.LU R6, [R1+0x4ec] ;  /* 0x0004ec0001067983 */ /* 0x000f280000300800 */
[----:B------:R-:W4:Y:S04]  /*731d0*/  LDL.LU R7, [R1+0x4f4] ;  /* 0x0004f40001077983 */ /* 0x000f280000300800 */
[----:B-1----:R-:W4:Y:S04]  /*731e0*/  LDL.LU R8, [R1+0x4fc] ;  /* 0x0004fc0001087983 */ /* 0x002f280000300800 */
[----:B------:R-:W4:Y:S04]  /*731f0*/  LDL.LU R9, [R1+0x508] ;  /* 0x0005080001097983 */ /* 0x000f280000300800 */
[----:B------:R-:W4:Y:S04]  /*73200*/  LDL.LU R10, [R1+0x50c] ;  /* 0x00050c00010a7983 */ /* 0x000f280000300800 */
[----:B------:R-:W4:Y:S04]  /*73210*/  LDL.LU R11, [R1+0x4f8] ;  /* 0x0004f800010b7983 */ /* 0x000f280000300800 */
[----:B------:R-:W4:Y:S04]  /*73220*/  LDL.LU R27, [R1+0x520] ;  /* 0x00052000011b7983 */ /* 0x000f280000300800 */
[----:B------:R-:W4:Y:S04]  /*73230*/  LDL.LU R21, [R1+0x51c] ;  /* 0x00051c0001157983 */ /* 0x000f280000300800 */
[----:B------:R0:W-:Y:S04]  /*73240*/  STS.128 [R0+0xa00], R12 ;  /* 0x000a000c00007388 */ /* 0x0001e80000000c00 */
[----:B0-----:R-:W4:Y:S04]  /*73250*/  LDL.LU R12, [R1+0x500] ;  /* 0x00050000010c7983 */ /* 0x001f280000300800 */
[----:B------:R-:W4:Y:S04]  /*73260*/  LDL.LU R13, [R1+0x4e8] ;  /* 0x0004e800010d7983 */ /* 0x000f280000300800 */
[----:B------:R-:W4:Y:S04]  /*73270*/  LDL.LU R14, [R1+0x4f0] ;  /* 0x0004f000010e7983 */ /* 0x000f280000300800 */
[----:B------:R-:W4:Y:S04]  /*73280*/  LDL.LU R15, [R1+0x510] ;  /* 0x00051000010f7983 */ /* 0x000f280000300800 */
[----:B------:R-:W4:Y:S01]  /*73290*/  LDL.LU R23, [R1+0x88] ;  /* 0x0000880001177983 */ /* 0x000f220000300800 */
[----:B--2---:R-:W-:-:S03]  /*732a0*/  F2FP.PACK_AB R16, R28, R29 ;  /* 0x0000001d1c10723e */ /* 0x004fc600000000ff */
[----:B------:R-:W2:Y:S04]  /*732b0*/  LDL.LU R28, [R1+0x528] ;  /* 0x00052800011c7983 */ /* 0x000ea80000300800 */
[----:B------:R-:W2:Y:S01]  /*732c0*/  LDL.LU R29, [R1+0x524] ;  /* 0x00052400011d7983 */ /* 0x000ea20000300800 */
[----:B---3--:R-:W-:-:S03]  /*732d0*/  F2FP.PACK_AB R17, R22, R17 ;  /* 0x000000111611723e */ /* 0x008fc600000000ff */
[----:B------:R-:W3:Y:S04]  /*732e0*/  LDL.LU R22, [R1+0x1ec4] ;  /* 0x001ec40001167983 */ /* 0x000ee80000300800 */
[----:B------:R-:W-:Y:S01]  /*732f0*/  STL [R1+0x740], R26 ;  /* 0x0007401a01007387 */ /* 0x000fe20000100800 */
[----:B----4-:R-:W-:-:S03]  /*73300*/  F2FP.PACK_AB R18, R20, R18 ;  /* 0x000000121412723e */ /* 0x010fc600000000ff */
[----:B------:R-:W4:Y:S01]  /*73310*/  LDL.LU R20, [R1+0x1ec0] ;  /* 0x001ec00001147983 */ /* 0x000f220000300800 */
[----:B------:R-:W-:-:S03]  /*73320*/  F2FP.PACK_AB R19, R3, R19 ;  /* 0x000000130313723e */ /* 0x000fc600000000ff */
[----:B------:R-:W2:Y:S01]  /*73330*/  LDL.LU R3, [R1+0x1ebc] ;  /* 0x001ebc0001037983 */ /* 0x000ea20000300800 */
[----:B------:R-:W-:-:S03]  /*73340*/  F2FP.PACK_AB R4, R2, R4 ;  /* 0x000000040204723e */ /* 0x000fc600000000ff */
[----:B------:R-:W2:Y:S01]  /*73350*/  LDL.LU R2, [R1+0x1eb8] ;  /* 0x001eb80001027983 */ /* 0x000ea20000300800 */
[----:B------:R-:W-:Y:S02]  /*73360*/  F2FP.PACK_AB R7, R11, R7 ;  /* 0x000000070b07723e */ /* 0x000fe400000000ff */
[----:B------:R-:W-:Y:S02]  /*73370*/  F2FP.PACK_AB R11, R24, R25 ;  /* 0x00000019180b723e */ /* 0x000fe400000000ff */
[----:B------:R-:W-:Y:S02]  /*73380*/  F2FP.PACK_AB R8, R12, R8 ;  /* 0x000000080c08723e */ /* 0x000fe400000000ff */
[----:B------:R-:W-:Y:S02]  /*73390*/  F2FP.PACK_AB R5, R13, R5 ;  /* 0x000000050d05723e */ /* 0x000fe400000000ff */
[----:B------:R-:W-:Y:S02]  /*733a0*/  F2FP.PACK_AB R6, R14, R6 ;  /* 0x000000060e06723e */ /* 0x000fe400000000ff */
[----:B------:R-:W-:-:S03]  /*733b0*/  F2FP.PACK_AB R10, R15, R10 ;  /* 0x0000000a0f0a723e */ /* 0x000fc600000000ff */
[----:B------:R0:W-:Y:S01]  /*733c0*/  STS.128 [R0+0xb00], R4 ;  /* 0x000b000400007388 */ /* 0x0001e20000000c00 */
[----:B---3--:R-:W-:-:S03]  /*733d0*/  F2FP.PACK_AB R9, R9, R22 ;  /* 0x000000160909723e */ /* 0x008fc600000000ff */
[----:B------:R-:W3:Y:S01]  /*733e0*/  LDL.LU R22, [R1+0x438] ;  /* 0x0004380001167983 */ /* 0x000ee20000300800 */
[----:B----4-:R-:W-:Y:S02]  /*733f0*/  @!P6 FMUL R20, R20, 16777216 ;  /* 0x4b8000001414e820 */ /* 0x010fe40000400000 */
[----:B--2---:R-:W-:Y:S02]  /*73400*/  @!P6 FMUL R3, R3, 16777216 ;  /* 0x4b8000000303e820 */ /* 0x004fe40000400000 */
[----:B------:R-:W-:-:S03]  /*73410*/  FMUL R12, R26, R20 ;  /* 0x000000141a0c7220 */ /* 0x000fc60000400000 */
[----:B------:R1:W-:Y:S04]  /*73420*/  @!P6 STL [R1+0x450], R3 ;  /* 0x000450030100e387 */ /* 0x0003e80000100800 */
[----:B------:R-:W2:Y:S04]  /*73430*/  LDL.LU R20, [R1+0x84] ;  /* 0x0000840001147983 */ /* 0x000ea80000300800 */
[----:B0-----:R-:W4:Y:S01]  /*73440*/  LDL.LU R6, [R1+0x470] ;  /* 0x0004700001067983 */ /* 0x001f220000300800 */
[----:B-1----:R-:W-:-:S03]  /*73450*/  FMUL R3, R26, R3 ;  /* 0x000000031a037220 */ /* 0x002fc60000400000 */
[----:B------:R-:W4:Y:S04]  /*73460*/  LDL.LU R7, [R1+0x460] ;  /* 0x0004600001077983 */ /* 0x000f280000300800 */
[----:B------:R0:W-:Y:S04]  /*73470*/  STS.128 [R0+0xb80], R8 ;  /* 0x000b800800007388 */ /* 0x0001e80000000c00 */
[----:B0-----:R-:W4:Y:S01]  /*73480*/  LDL.LU R10, [R1+0x45c] ;  /* 0x00045c00010a7983 */ /* 0x001f220000300800 */
[----:B------:R-:W-:-:S03]  /*73490*/  F2FP.PACK_AB R8, R3, R12 ;  /* 0x0000000c0308723e */ /* 0x000fc600000000ff */
[----:B------:R-:W4:Y:S04]  /*734a0*/  LDL.LU R11, [R1+0x444] ;  /* 0x00044400010b7983 */ /* 0x000f280000300800 */
[----:B------:R-:W4:Y:S04]  /*734b0*/  LDL R24, [R1+0x1078] ;  /* 0x0010780001187983 */ /* 0x000f280000100800 */
[----:B------:R-:W4:Y:S04]  /*734c0*/  LDL.LU R3, [R1+0x448] ;  /* 0x0004480001037983 */ /* 0x000f280000300800 */
[----:B------:R0:W-:Y:S04]  /*734d0*/  STS.128 [R0+0xa80], R16 ;  /* 0x000a801000007388 */ /* 0x0001e80000000c00 */
[----:B------:R-:W4:Y:S01]  /*734e0*/  LDL.LU R12, [R1+0x52c] ;  /* 0x00052c00010c7983 */ /* 0x000f220000300800 */
[----:B------:R-:W-:Y:S01]  /*734f0*/  F2FP.PACK_AB R5, R28, R29 ;  /* 0x0000001d1c05723e */ /* 0x000fe200000000ff */
[----:B0-----:R0:W1:Y:S02]  /*73500*/  MUFU.RCP R17, R23 ;  /* 0x0000001700117308 */ /* 0x0010640000001000 */
[----:B------:R-:W4:Y:S04]  /*73510*/  LDL.LU R16, [R1+0x538] ;  /* 0x0005380001107983 */ /* 0x000f280000300800 */
[----:B------:R-:W4:Y:S04]  /*73520*/  LDL.LU R18, [R1+0x534] ;  /* 0x0005340001127983 */ /* 0x000f280000300800 */
[----:B------:R-:W4:Y:S04]  /*73530*/  LDL.LU R25, [R1+0x90] ;  /* 0x0000900001197983 */ /* 0x000f280000300800 */
[----:B------:R-:W4:Y:S04]  /*73540*/  LDL.LU R13, [R1+0x3b4] ;  /* 0x0003b400010d7983 */ /* 0x000f280000300800 */
[----:B------:R-:W4:Y:S04]  /*73550*/  LDL.LU R14, [R1+0x3c4] ;  /* 0x0003c400010e7983 */ /* 0x000f280000300800 */
[----:B0-----:R-:W4:Y:S01]  /*73560*/  LDL.LU R23, [R1+0x3dc] ;  /* 0x0003dc0001177983 */ /* 0x001f220000300800 */
[----:B------:R-:W-:-:S03]  /*73570*/  F2FP.PACK_AB R4, R27, R21 ;  /* 0x000000151b04723e */ /* 0x000fc600000000ff */
[----:B------:R-:W4:Y:S04]  /*73580*/  LDL.LU R15, [R1+0x40c] ;  /* 0x00040c00010f7983 */ /* 0x000f280000300800 */
[----:B------:R-:W4:Y:S04]  /*73590*/  LDL.LU R28, [R1+0x424] ;  /* 0x00042400011c7983 */ /* 0x000f280000300800 */
[----:B------:R-:W4:Y:S04]  /*735a0*/  LDL.LU R29, [R1+0x400] ;  /* 0x00040000011d7983 */ /* 0x000f280000300800 */
[----:B------:R-:W4:Y:S04]  /*735b0*/  LDL.LU R19, [R1+0x3e8] ;  /* 0x0003e80001137983 */ /* 0x000f280000300800 */
[----:B------:R-:W4:Y:S04]  /*735c0*/  LDL.LU R27, [R1+0x3d0] ;  /* 0x0003d000011b7983 */ /* 0x000f280000300800 */
[----:B------:R-:W4:Y:S04]  /*735d0*/  LDL.LU R21, [R1+0x138] ;  /* 0x0001380001157983 */ /* 0x000f280000300800 */
[----:B-1----:R0:W-:Y:S01]  /*735e0*/  STL [R1+0x270], R17 ;  /* 0x0002701101007387 */ /* 0x0021e20000100800 */
[----:B---3--:R-:W-:Y:S01]  /*735f0*/  @!P6 FMUL R22, R22, 16777216 ;  /* 0x4b8000001616e820 */ /* 0x008fe20000400000 */
[----:B--2---:R-:W1:Y:S01]  /*73600*/  MUFU.RCP R20, R20 ;  /* 0x0000001400147308 */ /* 0x004e620000001000 */
[----:B----4-:R-:W-:-:S02]  /*73610*/  @!P6 FMUL R6, R6, 16777216 ;  /* 0x4b8000000606e820 */ /* 0x010fc40000400000 */
[----:B------:R-:W-:Y:S02]  /*73620*/  @!P6 FMUL R7, R7, 16777216 ;  /* 0x4b8000000707e820 */ /* 0x000fe40000400000 */
[C---:B------:R-:W-:Y:S02]  /*73630*/  FMUL R6, R26.reuse, R6 ;  /* 0x000000061a067220 */ /* 0x040fe40000400000 */
[----:B------:R-:W-:Y:S01]  /*73640*/  FMUL R7, R26, R7 ;  /* 0x000000071a077220 */ /* 0x000fe20000400000 */
[----:B-1----:R-:W-:Y:S01]  /*73650*/  STL [R1+0x27c], R20 ;  /* 0x00027c1401007387 */ /* 0x002fe20000100800 */
[----:B------:R-:W-:Y:S02]  /*73660*/  @!P6 FMUL R10, R10, 16777216 ;  /* 0x4b8000000a0ae820 */ /* 0x000fe40000400000 */
[----:B------:R-:W-:Y:S02]  /*73670*/  @!P6 FMUL R11, R11, 16777216 ;  /* 0x4b8000000b0be820 */ /* 0x000fe40000400000 */
[----:B------:R-:W-:-:S02]  /*73680*/  FMUL R9, R26, R10 ;  /* 0x0000000a1a097220 */ /* 0x000fc40000400000 */
[C---:B------:R-:W-:Y:S02]  /*73690*/  FMUL R10, R26.reuse, R11 ;  /* 0x0000000b1a0a7220 */ /* 0x040fe40000400000 */
[----:B------:R-:W-:Y:S02]  /*736a0*/  @!P6 FMUL R3, R3, 16777216 ;  /* 0x4b8000000303e820 */ /* 0x000fe40000400000 */
[C---:B------:R-:W-:Y:S01]  /*736b0*/  FMUL R11, R26.reuse, R22 ;  /* 0x000000161a0b7220 */ /* 0x040fe20000400000 */
[----:B------:R-:W-:Y:S01]  /*736c0*/  F2FP.PACK_AB R9, R9, R6 ;  /* 0x000000060909723e */ /* 0x000fe200000000ff */
[----:B------:R-:W2:Y:S01]  /*736d0*/  LDL.LU R22, [R1+0x43c] ;  /* 0x00043c0001167983 */ /* 0x000ea20000300800 */
[----:B------:R-:W-:-:S03]  /*736e0*/  FMUL R3, R26, R3 ;  /* 0x000000031a037220 */ /* 0x000fc60000400000 */
[----:B------:R-:W3:Y:S04]  /*736f0*/  LDL.LU R26, [R1+0x454] ;  /* 0x00045400011a7983 */ /* 0x000ee80000300800 */
[----:B------:R-:W4:Y:S01]  /*73700*/  LDL.LU R6, [R1+0x530] ;  /* 0x0005300001067983 */ /* 0x000f220000300800 */
[----:B------:R-:W-:Y:S02]  /*73710*/  F2FP.PACK_AB R10, R10, R7 ;  /* 0x000000070a0a723e */ /* 0x000fe400000000ff */
[----:B------:R-:W-:Y:S01]  /*73720*/  F2FP.PACK_AB R7, R16, R18 ;  /* 0x000000121007723e */ /* 0x000fe200000000ff */
[----:B------:R-:W1:Y:S01]  /*73730*/  MUFU.RCP R25, R25 ;  /* 0x0000001900197308 */ /* 0x000e620000001000 */
[C---:B------:R-:W-:Y:S02]  /*73740*/  FMUL R18, R17.reuse, R13 ;  /* 0x0000000d11127220 */ /* 0x040fe40000400000 */
[----:B------:R-:W-:-:S02]  /*73750*/  FMUL R13, R17, R23 ;  /* 0x00000017110d7220 */ /* 0x000fc40000400000 */
[----:B------:R-:W2:Y:S01]  /*73760*/  LDL.LU R23, [R1+0x8c] ;  /* 0x00008c0001177983 */ /* 0x000ea20000300800 */
[----:B------:R-:W-:Y:S01]  /*73770*/  F2FP.PACK_AB R11, R11, R3 ;  /* 0x000000030b0b723e */ /* 0x000fe200000000ff */
[C---:B------:R-:W-:Y:S02]  /*73780*/  FMUL R14, R17.reuse, R14 ;  /* 0x0000000e110e7220 */ /* 0x040fe40000400000 */
[----:B-1----:R-:W-:Y:S01]  /*73790*/  STL [R1+0x26c], R25 ;  /* 0x00026c1901007387 */ /* 0x002fe20000100800 */
[----:B------:R-:W-:-:S03]  /*737a0*/  FMUL R16, R17, R28 ;  /* 0x0000001c11107220 */ /* 0x000fc60000400000 */
[----:B------:R-:W2:Y:S01]  /*737b0*/  LDL.LU R28, [R1+0x3b0] ;  /* 0x0003b000011c7983 */ /* 0x000ea20000300800 */
[C---:B------:R-:W-:Y:S01]  /*737c0*/  FMUL R3, R17.reuse, R19 ;  /* 0x0000001311037220 */ /* 0x040fe20000400000 */
[----:B----4-:R-:W-:Y:S01]  /*737d0*/  F2FP.PACK_AB R6, R6, R12 ;  /* 0x0000000c0606723e */ /* 0x010fe200000000ff */
[C---:B------:R-:W-:Y:S02]  /*737e0*/  FMUL R12, R17.reuse, R15 ;  /* 0x0000000f110c7220 */ /* 0x040fe40000400000 */
[C---:B------:R-:W-:Y:S02]  /*737f0*/  FMUL R15, R17.reuse, R29 ;  /* 0x0000001d110f7220 */ /* 0x040fe40000400000 */
[----:B------:R-:W4:Y:S01]  /*73800*/  LDL.LU R29, [R1+0x428] ;  /* 0x00042800011d7983 */ /* 0x000f220000300800 */
[----:B0-----:R-:W-:-:S03]  /*73810*/  FMUL R17, R17, R27 ;  /* 0x0000001b11117220 */ /* 0x001fc60000400000 */
[----:B------:R-:W4:Y:S01]  /*73820*/  LDL.LU R27, [R1+0x488] ;  /* 0x00048800011b7983 */ /* 0x000f220000300800 */
[----:B------:R-:W-:Y:S01]  /*73830*/  IMAD.IADD R19, R24, 0x1, -R21 ;  /* 0x0000000118137824 */ /* 0x000fe200078e0a15 */
[----:B------:R-:W-:Y:S02]  /*73840*/  F2FP.PACK_AB R13, R13, R15 ;  /* 0x0000000f0d0d723e */ /* 0x000fe400000000ff */
[----:B------:R-:W4:Y:S01]  /*73850*/  LDL.LU R21, [R1+0x3d8] ;  /* 0x0003d80001157983 */ /* 0x000f220000300800 */
[----:B------:R-:W-:-:S03]  /*73860*/  F2FP.PACK_AB R15, R18, R17 ;  /* 0x00000011120f723e */ /* 0x000fc600000000ff */
[----:B------:R-:W-:Y:S01]  /*73870*/  STL [R1+0x1eb0], R24 ;  /* 0x001eb01801007387 */ /* 0x000fe20000100800 */
[----:B------:R-:W-:Y:S01]  /*73880*/  F2FP.PACK_AB R12, R12, R16 ;  /* 0x000000100c0c723e */ /* 0x000fe200000000ff */
[----:B---3--:R-:W-:Y:S02]  /*73890*/  FMUL R16, R20, R26 ;  /* 0x0000001a14107220 */ /* 0x008fe40000400000 */
[----:B------:R-:W3:Y:S01]  /*738a0*/  LDL.LU R17, [R1+0x458] ;  /* 0x0004580001117983 */ /* 0x000ee20000300800 */
[----:B------:R-:W-:-:S03]  /*738b0*/  F2FP.PACK_AB R14, R14, R3 ;  /* 0x000000030e0e723e */ /* 0x000fc600000000ff */
[----:B------:R0:W-:Y:S01]  /*738c0*/  STS.128 [R0+0xc00], R4 ;  /* 0x000c000400007388 */ /* 0x0001e20000000c00 */
[----:B--2---:R-:W-:Y:S01]  /*738d0*/  FMUL R3, R20, R22 ;  /* 0x0000001614037220 */ /* 0x004fe20000400000 */
[----:B------:R1:W2:Y:S02]  /*738e0*/  MUFU.RCP R18, R23 ;  /* 0x0000001700127308 */ /* 0x0002a40000001000 */
[----:B------:R1:W-:Y:S01]  /*738f0*/  STS.128 [R0+0xc80], R8 ;  /* 0x000c800800007388 */ /* 0x0003e20000000c00 */
[----:B------:R-:W-:Y:S01]  /*73900*/  MOV R22, 0x3dc6b27f ;  /* 0x3dc6b27f00167802 */ /* 0x000fe20000000f00 */
[----:B------:R-:W-:Y:S02]  /*73910*/  FADD R19, R19, -1 ;  /* 0xbf80000013137421 */ /* 0x000fe40000000000 */
[----:B0-----:R-:W3:Y:S04]  /*73920*/  LDL.LU R6, [R1+0x440] ;  /* 0x0004400001067983 */ /* 0x001ee80000300800 */
[----:B------:R-:W3:Y:S04]  /*73930*/  LDL.LU R24, [R1+0x3bc] ;  /* 0x0003bc0001187983 */ /* 0x000ee80000300800 */
[----:B------:R-:W3:Y:S04]  /*73940*/  LDL.LU R26, [R1+0x3fc] ;  /* 0x0003fc00011a7983 */ /* 0x000ee80000300800 */
[----:B-1----:R-:W3:Y:S01]  /*73950*/  LDL.LU R10, [R1+0x474] ;  /* 0x00047400010a7983 */ /* 0x002ee20000300800 */
[----:B------:R-:W-:-:S03]  /*73960*/  FFMA.FTZ R5, R19, R22, -0.16845393180847167969 ;  /* 0xbe2c7f3013057423 */ /* 0x000fc60000010016 */
[----:B------:R-:W3:Y:S01]  /*73970*/  LDL.LU R11, [R1+0x478] ;  /* 0x00047800010b7983 */ /* 0x000ee20000300800 */
[----:B------:R-:W-:-:S03]  /*73980*/  FMUL R8, R25, R28 ;  /* 0x0000001c19087220 */ /* 0x000fc60000400000 */
[----:B------:R-:W3:Y:S04]  /*73990*/  LDL.LU R22, [R1+0x410] ;  /* 0x0004100001167983 */ /* 0x000ee80000300800 */
[----:B------:R-:W3:Y:S04]  /*739a0*/  LDL.LU R23, [R1+0x3ec] ;  /* 0x0003ec0001177983 */ /* 0x000ee80000300800 */
[----:B------:R-:W3:Y:S04]  /*739b0*/  LDL.LU R28, [R1+0x404] ;  /* 0x00040400011c7983 */ /* 0x000ee80000300800 */
[----:B------:R0:W-:Y:S01]  /*739c0*/  STS.128 [R0+0xd00], R12 ;  /* 0x000d000c00007388 */ /* 0x0001e20000000c00 */
[----:B----4-:R-:W-:-:S03]  /*739d0*/  FMUL R7, R20, R29 ;  /* 0x0000001d14077220 */ /* 0x010fc60000400000 */
[----:B------:R-:W4:Y:S01]  /*739e0*/  LDL.LU R29, [R1+0x3f0] ;  /* 0x0003f000011d7983 */ /* 0x000f220000300800 */
[----:B0-----:R-:W-:-:S03]  /*739f0*/  FMUL R12, R20, R27 ;  /* 0x0000001b140c7220 */ /* 0x001fc60000400000 */
[----:B--2---:R-:W-:Y:S04]  /*73a00*/  STL [R1+0x260], R18 ;  /* 0x0002601201007387 */ /* 0x004fe80000100800 */
[----:B------:R-:W2:Y:S01]  /*73a10*/  LDL.LU R27, [R1+0x9c] ;  /* 0x00009c00011b7983 */ /* 0x000ea20000300800 */
[----:B------:R-:W-:-:S03]  /*73a20*/  FFMA.FTZ R9, R19, R5, 0.1716887056827545166 ;  /* 0x3e2fcf2a13097423 */ /* 0x000fc60000010005 */
[----:B------:R-:W4:Y:S01]  /*73a30*/  LDL.LU R14, [R1+0x434] ;  /* 0x00043400010e7983 */ /* 0x000f220000300800 */
[----:B------:R-:W-:-:S03]  /*73a40*/  FFMA.FTZ R9, R19, R9, -0.17900948226451873779 ;  /* 0xbe374e4313097423 */ /* 0x000fc60000010009 */
[----:B------:R-:W4:Y:S01]  /*73a50*/  LDL.LU R15, [R1+0x464] ;  /* 0x00046400010f7983 */ /* 0x000f220000300800 */
[----:B------:R-:W-:Y:S01]  /*73a60*/  F2FP.PACK_AB R4, R3, R16 ;  /* 0x000000100304723e */ /* 0x000fe200000000ff */
[----:B------:R-:W-:Y:S02]  /*73a70*/  FFMA.FTZ R9, R19, R9, 0.20512372255325317383 ;  /* 0x3e520bf413097423 */ /* 0x000fe40000010009 */
[----:B------:R-:W-:Y:S02]  /*73a80*/  FMUL R3, R25, R21 ;  /* 0x0000001519037220 */ /* 0x000fe40000400000 */
[----:B------:R-:W-:Y:S02]  /*73a90*/  FFMA.FTZ R9, R19, R9, -0.24046532809734344482 ;  /* 0xbe763c8b13097423 */ /* 0x000fe40000010009 */
[C---:B---3--:R-:W-:Y:S02]  /*73aa0*/  FMUL R6, R20.reuse, R6 ;  /* 0x0000000614067220 */ /* 0x048fe40000400000 */
[----:B------:R-:W-:-:S02]  /*73ab0*/  FMUL R5, R20, R10 ;  /* 0x0000000a14057220 */ /* 0x000fc40000400000 */
[C---:B------:R-:W-:Y:S02]  /*73ac0*/  FMUL R10, R20.reuse, R17 ;  /* 0x00000011140a7220 */ /* 0x040fe40000400000 */
[----:B------:R-:W0:Y:S01]  /*73ad0*/  MUFU.RCP R17, R2 ;  /* 0x0000000200117308 */ /* 0x000e220000001000 */
[----:B------:R-:W-:Y:S02]  /*73ae0*/  FMUL R11, R20, R11 ;  /* 0x0000000b140b7220 */ /* 0x000fe40000400000 */
[----:B------:R-:W3:Y:S01]  /*73af0*/  LDL.LU R20, [R1+0x47c] ;  /* 0x00047c0001147983 */ /* 0x000ee20000300800 */
[----:B------:R-:W-:Y:S01]  /*73b00*/  FMUL R13, R25, R22 ;  /* 0x00000016190d7220 */ /* 0x000fe20000400000 */
[----:B------:R-:W-:Y:S02]  /*73b10*/  F2FP.PACK_AB R7, R7, R10 ;  /* 0x0000000a0707723e */ /* 0x000fe400000000ff */
[----:B------:R-:W3:Y:S01]  /*73b20*/  LDL.LU R21, [R1+0x468] ;  /* 0x0004680001157983 */ /* 0x000ee20000300800 */
[----:B------:R-:W-:Y:S01]  /*73b30*/  FFMA.FTZ R9, R19, R9, 0.28857114911079406738 ;  /* 0x3e93bf9913097423 */ /* 0x000fe20000010009 */
[----:B------:R-:W-:Y:S01]  /*73b40*/  F2FP.PACK_AB R5, R5, R12 ;  /* 0x0000000c0505723e */ /* 0x000fe200000000ff */
[C---:B------:R-:W-:Y:S01]  /*73b50*/  FMUL R10, R25.reuse, R23 ;  /* 0x00000017190a7220 */ /* 0x040fe20000400000 */
[----:B------:R-:W-:Y:S01]  /*73b60*/  F2FP.PACK_AB R8, R8, R3 ;  /* 0x000000030808723e */ /* 0x000fe200000000ff */
[----:B------:R-:W-:Y:S01]  /*73b70*/  FMUL R12, R25, R28 ;  /* 0x0000001c190c7220 */ /* 0x000fe20000400000 */
[----:B0-----:R-:W-:Y:S01]  /*73b80*/  STL [R1+0x25c], R17 ;  /* 0x00025c1101007387 */ /* 0x001fe20000100800 */
[----:B------:R-:W-:-:S03]  /*73b90*/  F2FP.PACK_AB R6, R6, R11 ;  /* 0x0000000b0606723e */ /* 0x000fc600000000ff */
[----:B------:R-:W3:Y:S01]  /*73ba0*/  LDL.LU R22, [R1+0x3b8] ;  /* 0x0003b80001167983 */ /* 0x000ee20000300800 */
[----:B------:R-:W-:-:S03]  /*73bb0*/  FMUL R11, R25, R24 ;  /* 0x00000018190b7220 */ /* 0x000fc60000400000 */
[----:B------:R-:W3:Y:S01]  /*73bc0*/  LDL.LU R23, [R1+0x3c0] ;  /* 0x0003c00001177983 */ /* 0x000ee20000300800 */
[----:B------:R-:W-:-:S03]  /*73bd0*/  FFMA.FTZ R2, R19, R9, -0.36067417263984680176 ;  /* 0xbeb8aa4913027423 */ /* 0x000fc60000010009 */
[----:B------:R-:W3:Y:S01]  /*73be0*/  LDL.LU R28, [R1+0x3cc] ;  /* 0x0003cc00011c7983 */ /* 0x000ee20000300800 */
[----:B------:R-:W-:-:S03]  /*73bf0*/  FMUL R9, R25, R26 ;  /* 0x0000001a19097220 */ /* 0x000fc60000400000 */
[----:B------:R0:W-:Y:S01]  /*73c00*/  STS.128 [R0+0xd80], R4 ;  /* 0x000d800400007388 */ /* 0x0001e20000000c00 */
[----:B--2---:R1:W2:Y:S01]  /*73c10*/  MUFU.RCP R16, R27 ;  /* 0x0000001b00107308 */ /* 0x0042a20000001000 */
[----:B----4-:R-:W-:Y:S02]  /*73c20*/  FMUL R3, R25, R29 ;  /* 0x0000001d19037220 */ /* 0x010fe40000400000 */
[----:B------:R-:W4:Y:S04]  /*73c30*/  LDL.LU R29, [R1+0x44c] ;  /* 0x00044c00011d7983 */ /* 0x000f280000300800 */
[----:B------:R-:W4:Y:S04]  /*73c40*/  LDL.LU R24, [R1+0x480] ;  /* 0x0004800001187983 */ /* 0x000f280000300800 */
[----:B------:R-:W4:Y:S04]  /*73c50*/  LDL.LU R25, [R1+0x3f4] ;  /* 0x0003f40001197983 */ /* 0x000f280000300800 */
[----:B------:R-:W4:Y:S04]  /*73c60*/  LDL.LU R26, [R1+0x3d4] ;  /* 0x0003d400011a7983 */ /* 0x000f280000300800 */
[----:B-1----:R-:W4:Y:S04]  /*73c70*/  LDL.LU R27, [R1+0x3e0] ;  /* 0x0003e000011b7983 */ /* 0x002f280000300800 */
[----:B--2---:R-:W-:Y:S04]  /*73c80*/  STL [R1+0x250], R16 ;  /* 0x0002501001007387 */ /* 0x004fe80000100800 */
[----:B0-----:R-:W2:Y:S04]  /*73c90*/  LDL.LU R6, [R1+0x484] ;  /* 0x0004840001067983 */ /* 0x001ea80000300800 */
[----:B------:R-:W2:Y:S01]  /*73ca0*/  LDL.LU R7, [R1+0x48c] ;  /* 0x00048c0001077983 */ /* 0x000ea20000300800 */
[----:B------:R-:W-:-:S04]  /*73cb0*/  FFMA.FTZ R2, R19, R2, 0.48089820146560668945 ;  /* 0x3ef6384a13027423 */ /* 0x000fc80000010002 */
[----:B------:R-:W-:Y:S01]  /*73cc0*/  FFMA.FTZ R2, R19, R2, -0.72134751081466674805 ;  /* 0xbf38aa3b13027423 */ /* 0x000fe20000010002 */
[----:B------:R-:W-:-:S03]  /*73cd0*/  F2FP.PACK_AB R9, R9, R13 ;  /* 0x0000000d0909723e */ /* 0x000fc600000000ff */
[----:B------:R-:W-:Y:S01]  /*73ce0*/  FMUL R2, R19, R2 ;  /* 0x0000000213027220 */ /* 0x000fe20000400000 */
[----:B------:R-:W-:Y:S01]  /*73cf0*/  F2FP.PACK_AB R10, R10, R12 ;  /* 0x0000000c0a0a723e */ /* 0x000fe200000000ff */
[C---:B------:R-:W-:Y:S01]  /*73d00*/  FMUL R13, R18.reuse, R14 ;  /* 0x0000000e120d7220 */ /* 0x040fe20000400000 */
[----:B------:R-:W-:Y:S01]  /*73d10*/  F2FP.PACK_AB R11, R11, R3 ;  /* 0x000000030b0b723e */ /* 0x000fe200000000ff */
[C---:B------:R-:W-:Y:S02]  /*73d20*/  FMUL R12, R18.reuse, R15 ;  /* 0x0000000f120c7220 */ /* 0x040fe40000400000 */
[----:B---3--:R-:W-:Y:S02]  /*73d30*/  FMUL R3, R18, R20 ;  /* 0x0000001412037220 */ /* 0x008fe40000400000 */
[----:B------:R-:W-:-:S03]  /*73d40*/  FMUL R14, R19, R2 ;  /* 0x00000002130e7220 */ /* 0x000fc60000400000 */
[----:B------:R-:W-:Y:S01]  /*73d50*/  F2FP.PACK_AB R12, R12, R3 ;  /* 0x000000030c0c723e */ /* 0x000fe200000000ff */
[----:B------:R-:W-:Y:S01]  /*73d60*/  FFMA.FTZ R19, R19, 1.4426950216293334961, R14 ;  /* 0x3fb8aa3b13137823 */ /* 0x000fe2000001000e */
[----:B------:R-:W-:Y:S04]  /*73d70*/  STL [R1+0x1ea8], R0 ;  /* 0x001ea80001007387 */ /* 0x000fe80000100800 */
[----:B------:R0:W-:Y:S04]  /*73d80*/  STS.128 [R0+0xe00], R8 ;  /* 0x000e000800007388 */ /* 0x0001e80000000c00 */
[----:B------:R-:W-:Y:S01]  /*73d90*/  STL [R1+0x1eac], R19 ;  /* 0x001eac1301007387 */ /* 0x000fe20000100800 */
[----:B------:R-:W-:-:S03]  /*73da0*/  FMUL R2, R18, R21 ;  /* 0x0000001512027220 */ /* 0x000fc60000400000 */
[----:B------:R1:W-:Y:S01]  /*73db0*/  STL [R1+0x1eb4], R12 ;  /* 0x001eb40c01007387 */ /* 0x0003e20000100800 */
[----:B------:R-:W-:-:S03]  /*73dc0*/  FMUL R3, R17, R23 ;  /* 0x0000001711037220 */ /* 0x000fc60000400000 */
[----:B------:R-:W3:Y:S01]  /*73dd0*/  LDL R20, [R1+0x1150] ;  /* 0x0011500001147983 */ /* 0x000ee20000100800 */
[----:B0-----:R-:W-:-:S03]  /*73de0*/  FMUL R8, R17, R22 ;  /* 0x0000001611087220 */ /* 0x001fc60000400000 */
[----:B------:R-:W3:Y:S04]  /*73df0*/  LDL R21, [R1+0x1154] ;  /* 0x0011540001157983 */ /* 0x000ee80000100800 */
[----:B------:R-:W3:Y:S01]  /*73e00*/  LDL R22, [R1+0x1158] ;  /* 0x0011580001167983 */ /* 0x000ee20000100800 */
[----:B------:R-:W-:-:S03]  /*73e10*/  FMUL R4, R16, R28 ;  /* 0x0000001c10047220 */ /* 0x000fc60000400000 */
[----:B------:R-:W3:Y:S04]  /*73e20*/  LDL R23, [R1+0x115c] ;  /* 0x00115c0001177983 */ /* 0x000ee80000100800 */
[----:B------:R-:W3:Y:S01]  /*73e30*/  LDL R28, [R1+0x1160] ;  /* 0x00116000011c7983 */ /* 0x000ee20000100800 */
[----:B------:R-:W-:-:S03]  /*73e40*/  F2FP.PACK_AB R13, R13, R2 ;  /* 0x000000020d0d723e */ /* 0x000fc600000000ff */
[----:B-1----:R-:W3:Y:S01]  /*73e50*/  LDL R12, [R1+0x116c] ;  /* 0x00116c00010c7983 */ /* 0x002ee20000100800 */
[----:B------:R-:W-:Y:S01]  /*73e60*/  F2FP.PACK_AB R8, R8, R3 ;  /* 0x000000030808723e */ /* 0x000fe200000000ff */
[----:B----4-:R-:W-:Y:S02]  /*73e70*/  FMUL R15, R18, R29 ;  /* 0x0000001d120f7220 */ /* 0x010fe40000400000 */
[----:B------:R-:W4:Y:S01]  /*73e80*/  LDL R29, [R1+0x1164] ;  /* 0x00116400011d7983 */ /* 0x000f220000100800 */
[C---:B------:R-:W-:Y:S02]  /*73e90*/  FMUL R5, R16.reuse, R26 ;  /* 0x0000001a10057220 */ /* 0x040fe40000400000 */
[----:B------:R-:W-:Y:S02]  /*73ea0*/  FMUL R2, R16, R27 ;  /* 0x0000001b10027220 */ /* 0x000fe40000400000 */
[C---:B--2---:R-:W-:Y:S02]  /*73eb0*/  FMUL R14, R18.reuse, R6 ;  /* 0x00000006120e7220 */ /* 0x044fe40000400000 */
[----:B------:R-:W-:-:S02]  /*73ec0*/  FMUL R9, R18, R7 ;  /* 0x0000000712097220 */ /* 0x000fc40000400000 */
[----:B------:R-:W-:Y:S02]  /*73ed0*/  FMUL R7, R18, R24 ;  /* 0x0000001812077220 */ /* 0x000fe40000400000 */
[----:B------:R-:W2:Y:S01]  /*73ee0*/  LDL R24, [R1+0x1180] ;  /* 0x0011800001187983 */ /* 0x000ea20000100800 */
[----:B------:R-:W-:-:S03]  /*73ef0*/  FMUL R6, R16, R25 ;  /* 0x0000001910067220 */ /* 0x000fc60000400000 */
[----:B------:R-:W2:Y:S04]  /*73f00*/  LDL.LU R18, [R1+0x3c8] ;  /* 0x0003c80001127983 */ /* 0x000ea80000300800 */
[----:B------:R-:W2:Y:S01]  /*73f10*/  LDL.LU R10, [R1+0x3e4] ;  /* 0x0003e400010a7983 */ /* 0x000ea20000300800 */
[----:B------:R-:W-:-:S03]  /*73f20*/  F2FP.PACK_AB R14, R14, R9 ;  /* 0x000000090e0e723e */ /* 0x000fc600000000ff */
[----:B------:R-:W2:Y:S01]  /*73f30*/  LDL.LU R11, [R1+0x42c] ;  /* 0x00042c00010b7983 */ /* 0x000ea20000300800 */
[----:B------:R-:W-:-:S03]  /*73f40*/  F2FP.PACK_AB R15, R15, R7 ;  /* 0x000000070f0f723e */ /* 0x000fc600000000ff */
[----:B------:R-:W2:Y:S01]  /*73f50*/  LDL.LU R16, [R1+0x408] ;  /* 0x0004080001107983 */ /* 0x000ea20000300800 */
[----:B------:R-:W-:-:S03]  /*73f60*/  F2FP.PACK_AB R4, R4, R6 ;  /* 0x000000060404723e */ /* 0x000fc600000000ff */
[----:B------:R-:W2:Y:S04]  /*73f70*/  LDL.LU R19, [R1+0x420] ;  /* 0x0004200001137983 */ /* 0x000ea80000300800 */
[----:B------:R-:W2:Y:S04]  /*73f80*/  LDL.LU R0, [R1+0x414] ;  /* 0x0004140001007983 */ /* 0x000ea80000300800 */
[----:B------:R-:W2:Y:S04]  /*73f90*/  LDL.LU R9, [R1+0x418] ;  /* 0x0004180001097983 */ /* 0x000ea80000300800 */
[----:B------:R-:W2:Y:S04]  /*73fa0*/  LDL R7, [R1+0x250] ;  /* 0x0002500001077983 */ /* 0x000ea80000100800 */
[----:B------:R-:W2:Y:S04]  /*73fb0*/  LDL.LU R6, [R1+0x41c] ;  /* 0x00041c0001067983 */ /* 0x000ea80000300800 */
[----:B------:R-:W2:Y:S01]  /*73fc0*/  LDL.LU R3, [R1+0x430] ;  /* 0x0004300001037983 */ /* 0x000ea20000300800 */
[----:B------:R-:W-:-:S03]  /*73fd0*/  F2FP.PACK_AB R5, R5, R2 ;  /* 0x000000020505723e */ /* 0x000fc600000000ff */
[----:B------:R-:W2:Y:S01]  /*73fe0*/  LDL.LU R2, [R1+0x3f8] ;  /* 0x0003f80001027983 */ /* 0x000ea20000300800 */
[----:B---3--:R-:W-:Y:S02]  /*73ff0*/  @!P6 FMUL R22, R22, 16777216 ;  /* 0x4b8000001616e820 */ /* 0x008fe40000400000 */
[----:B------:R-:W-:Y:S02]  /*74000*/  @!P6 FMUL R20, R20, 16777216 ;  /* 0x4b8000001414e820 */ /* 0x000fe40000400000 */
[----:B------:R-:W-:Y:S01]  /*74010*/  @!P6 FMUL R21, R21, 16777216 ;  /* 0x4b8000001515e820 */ /* 0x000fe20000400000 */
[----:B------:R0:W-:Y:S01]  /*74020*/  @!P6 STL [R1+0x1158], R22 ;  /* 0x001158160100e387 */ /* 0x0001e20000100800 */
[----:B------:R-:W-:Y:S02]  /*74030*/  @!P6 FMUL R23, R23, 16777216 ;  /* 0x4b8000001717e820 */ /* 0x000fe40000400000 */
[----:B------:R-:W-:Y:S01]  /*74040*/  @!P6 FMUL R28, R28, 16777216 ;  /* 0x4b8000001c1ce820 */ /* 0x000fe20000400000 */
[----:B------:R-:W-:Y:S04]  /*74050*/  @!P6 STL [R1+0x1150], R20 ;  /* 0x001150140100e387 */ /* 0x000fe80000100800 */
[----:B0-----:R-:W2:Y:S04]  /*74060*/  LDL.LU R22, [R1+0x580] ;  /* 0x0005800001167983 */ /* 0x001ea80000300800 */
[----:B------:R-:W-:Y:S04]  /*74070*/  @!P6 STL [R1+0x1154], R21 ;  /* 0x001154150100e387 */ /* 0x000fe80000100800 */
[----:B------:R-:W2:Y:S04]  /*74080*/  LDL.LU R25, [R1+0x64] ;  /* 0x0000640001197983 */ /* 0x000ea80000300800 */
[----:B------:R0:W-:Y:S04]  /*74090*/  @!P6 STL [R1+0x115c], R23 ;  /* 0x00115c170100e387 */ /* 0x0001e80000100800 */
[----:B------:R-:W2:Y:S01]  /*740a0*/  LDL.LU R26, [R1+0x5c] ;  /* 0x00005c00011a7983 */ /* 0x000ea20000300800 */
[----:B------:R-:W-:-:S03]  /*740b0*/  @!P6 FMUL R12, R12, 16777216 ;  /* 0x4b8000000c0ce820 */ /* 0x000fc60000400000 */
[----:B------:R1:W-:Y:S04]  /*740c0*/  @!P6 STL [R1+0x1160], R28 ;  /* 0x0011601c0100e387 */ /* 0x0003e80000100800 */
[----:B------:R-:W2:Y:S01]  /*740d0*/  LDL.LU R27, [R1+0x74] ;  /* 0x00007400011b7983 */ /* 0x000ea20000300800 */
[----:B----4-:R-:W-:-:S05]  /*740e0*/  @!P6 FMUL R29, R29, 16777216 ;  /* 0x4b8000001d1de820 */ /* 0x010fca0000400000 */
[----:B------:R4:W-:Y:S04]  /*740f0*/  @!P6 STL [R1+0x1164], R29 ;  /* 0x0011641d0100e387 */ /* 0x0009e80000100800 */
[----:B0-----:R-:W3:Y:S04]  /*74100*/  LDL.LU R23, [R1+0x6c] ;  /* 0x00006c0001177983 */ /* 0x001ee80000300800 */
[----:B------:R-:W3:Y:S04]  /*74110*/  LDL.LU R20, [R1+0x1e4] ;  /* 0x0001e40001147983 */ /* 0x000ee80000300800 */
[----:B------:R-:W3:Y:S04]  /*74120*/  LDL.LU R21, [R1+0x1e0] ;  /* 0x0001e00001157983 */ /* 0x000ee80000300800 */
[----:B-1----:R-:W3:Y:S04]  /*74130*/  LDL.LU R28, [R1+0x1ec] ;  /* 0x0001ec00011c7983 */ /* 0x002ee80000300800 */
[----:B----4-:R-:W4:Y:S01]  /*74140*/  LDL.LU R29, [R1+0x1e8] ;  /* 0x0001e800011d7983 */ /* 0x010f220000300800 */
[----:B--2---:R-:W-:-:S03]  /*74150*/  @!P6 FMUL R24, R24, 16777216 ;  /* 0x4b8000001818e820 */ /* 0x004fc60000400000 */
[----:B------:R0:W-:Y:S04]  /*74160*/  @!P6 STL [R1+0x116c], R12 ;  /* 0x00116c0c0100e387 */ /* 0x0001e80000100800 */
[----:B0-----:R-:W2:Y:S04]  /*74170*/  LDL.LU R12, [R1+0x1eb4] ;  /* 0x001eb400010c7983 */ /* 0x001ea80000300800 */
[----:B------:R0:W-:Y:S04]  /*74180*/  @!P6 STL [R1+0x1180], R24 ;  /* 0x001180180100e387 */ /* 0x0001e80000100800 */
[----:B0-----:R-:W2:Y:S01]  /*74190*/  LDL.LU R24, [R1+0x1eb0] ;  /* 0x001eb00001187983 */ /* 0x001ea20000300800 */
[----:B------:R-:W-:-:S02]  /*741a0*/  FMUL R16, R7, R16 ;  /* 0x0000001007107220 */ /* 0x000fc40000400000 */
[C---:B------:R-:W-:Y:S02]  /*741b0*/  FMUL R6, R7.reuse, R6 ;  /* 0x0000000607067220 */ /* 0x040fe40000400000 */
[C---:B------:R-:W-:Y:S02]  /*741c0*/  FMUL R3, R7.reuse, R3 ;  /* 0x0000000307037220 */ /* 0x040fe40000400000 */
[----:B------:R-:W-:Y:S02]  /*741d0*/  FMUL R7, R7, R19 ;  /* 0x0000001307077220 */ /* 0x000fe40000400000 */
[----:B------:R-:W2:Y:S01]  /*741e0*/  LDL.LU R19, [R1+0x1eac] ;  /* 0x001eac0001137983 */ /* 0x000ea20000300800 */
[C---:B------:R-:W-:Y:S02]  /*741f0*/  FMUL R18, R17.reuse, R18 ;  /* 0x0000001211127220 */ /* 0x040fe40000400000 */
[C---:B------:R-:W-:Y:S02]  /*74200*/  FMUL R10, R17.reuse, R10 ;  /* 0x0000000a110a7220 */ /* 0x040fe40000400000 */
[----:B------:R-:W-:-:S02]  /*74210*/  FMUL R2, R17, R2 ;  /* 0x0000000211027220 */ /* 0x000fc40000400000 */
[C---:B------:R-:W-:Y:S02]  /*74220*/  FMUL R9, R17.reuse, R9 ;  /* 0x0000000911097220 */ /* 0x040fe40000400000 */
[C---:B------:R-:W-:Y:S02]  /*74230*/  FMUL R11, R17.reuse, R11 ;  /* 0x0000000b110b7220 */ /* 0x040fe40000400000 */
[----:B------:R-:W-:Y:S02]  /*74240*/  FMUL R17, R17, R0 ;  /* 0x0000000011117220 */ /* 0x000fe40000400000 */
[----:B------:R-:W4:Y:S01]  /*74250*/  LDL.LU R0, [R1+0x1ea8] ;  /* 0x001ea80001007983 */ /* 0x000f220000300800 */
[----:B------:R-:W-:Y:S02]  /*74260*/  F2FP.PACK_AB R9, R9, R11 ;  /* 0x0000000b0909723e */ /* 0x000fe400000000ff */
[----:B------:R-:W-:Y:S02]  /*74270*/  F2FP.PACK_AB R6, R6, R3 ;  /* 0x000000030606723e */ /* 0x000fe400000000ff */
[----:B------:R-:W-:-:S02]  /*74280*/  F2FP.PACK_AB R10, R10, R2 ;  /* 0x000000020a0a723e */ /* 0x000fc400000000ff */
[----:B------:R-:W-:Y:S02]  /*74290*/  F2FP.PACK_AB R7, R16, R7 ;  /* 0x000000071007723e */ /* 0x000fe400000000ff */
[----:B------:R-:W-:Y:S02]  /*742a0*/  F2FP.PACK_AB R11, R18, R17 ;  /* 0x00000011120b723e */ /* 0x000fe400000000ff */
[----:B------:R-:W-:Y:S02]  /*742b0*/  F2FP.PACK_AB R16, R25, R26 ;  /* 0x0000001a1910723e */ /* 0x000fe400000000ff */
[----:B---3--:R-:W-:Y:S02]  /*742c0*/  F2FP.PACK_AB R17, R27, R23 ;  /* 0x000000171b11723e */ /* 0x008fe400000000ff */
[----:B------:R-:W-:Y:S01]  /*742d0*/  F2FP.PACK_AB R18, R20, R21 ;  /* 0x000000151412723e */ /* 0x000fe200000000ff */
[----:B--2---:R-:W-:Y:S02]  /*742e0*/  FADD R19, R22, R19 ;  /* 0x0000001316137221 */ /* 0x004fe40000000000 */
[----:B------:R-:W0:Y:S04]  /*742f0*/  S2R R22, SR_TID.X ;  /* 0x0000000000167919 */ /* 0x000e280000002100 */
[----:B----4-:R-:W-:Y:S04]  /*74300*/  STS.128 [R0+0xe80], R12 ;  /* 0x000e800c00007388 */ /* 0x010fe80000000c00 */
[----:B------:R-:W-:Y:S04]  /*74310*/  STS.128 [R0+0xf00], R4 ;  /* 0x000f000400007388 */ /* 0x000fe80000000c00 */
[----:B------:R-:W-:Y:S01]  /*74320*/  STS.128 [R0+0xf80], R8 ;  /* 0x000f800800007388 */ /* 0x000fe20000000c00 */
[----:B0-----:R-:W-:-:S02]  /*74330*/  SHF.L.U32 R20, R22, 0xe, RZ ;  /* 0x0000000e16147819 */ /* 0x001fc400000006ff */
[----:B------:R-:W-:Y:S02]  /*74340*/  LOP3.LUT R23, R22, 0xff, RZ, 0xc0, !PT ;  /* 0x000000ff16177812 */ /* 0x000fe400078ec0ff */
[----:B------:R-:W-:-:S04]  /*74350*/  LOP3.LUT R20, R20, 0x18000, RZ, 0xc0, !PT ;  /* 0x0001800014147812 */ /* 0x000fc800078ec0ff */
[----:B------:R-:W-:Y:S01]  /*74360*/  LEA R20, R23, R20, 0x4 ;  /* 0x0000001417147211 */ /* 0x000fe200078e20ff */
[----:B------:R-:W-:Y:S01]  /*74370*/  BAR.SYNC.DEFER_BLOCKING 0x0 ;  /* 0x0000000000007b1d */ /* 0x000fe20000010000 */
[----:B------:R-:W-:-:S05]  /*74380*/  ISETP.GE.U32.AND P6, PT, R24, 0x7f800000, PT ;  /* 0x7f8000001800780c */ /* 0x000fca0003fc6070 */
[----:B------:R-:W0:Y:S04]  /*74390*/  LDS.128 R8, [R20] ;  /* 0x0000000014087984 */ /* 0x000e280000000c00 */
[----:B------:R-:W1:Y:S04]  /*743a0*/  LDS.128 R4, [R20+0x1000] ;  /* 0x0010000014047984 */ /* 0x000e680000000c00 */
[----:B------:R-:W2:Y:S01]  /*743b0*/  LDS.128 R12, [R20+0x2000] ;  /* 0x00200000140c7984 */ /* 0x000ea20000000c00 */
[----:B------:R-:W-:-:S05]  /*743c0*/  @P6 MOV R2, 0x7f800000 ;  /* 0x7f80000000026802 */ /* 0x000fca0000000f00 */
[----:B------:R-:W-:-:S05]  /*743d0*/  @P6 FFMA.FTZ R19, R24, R2, +INF ;  /* 0x7f80000018136423 */ /* 0x000fca0000010002 */
[----:B------:R3:W-:Y:S02]  /*743e0*/  STL [R1+0x1244], R19 ;  /* 0x0012441301007387 */ /* 0x0007e40000100800 */
[----:B---3--:R-:W-:-:S05]  /*743f0*/  F2FP.PACK_AB R19, R28, R29 ;  /* 0x0000001d1c13723e */ /* 0x008fca00000000ff */
[----:B------:R-:W-:Y:S04]  /*74400*/  STL.64 [R1+0x1e90], R18 ;  /* 0x001e901201007387 */ /* 0x000fe80000100a00 */
[----:B------:R-:W-:Y:S04]  /*74410*/  STL.64 [R1+0x1e88], R16 ;  /* 0x001e881001007387 */ /* 0x000fe80000100a00 */
[----:B0-----:R-:W-:Y:S04]  /*74420*/  STL.64 [R1+0x180], R8 ;  /* 0x0001800801007387 */ /* 0x001fe80000100a00 */
[----:B------:R-:W-:Y:S04]  /*74430*/  STL.64 [R1+0x188], R10 ;  /* 0x0001880a01007387 */ /* 0x000fe80000100a00 */
[----:B------:R-:W0:Y:S04]  /*74440*/  LDS.128 R8, [R20+0x3000] ;  /* 0x0030000014087984 */ /* 0x000e280000000c00 */
[----:B-1----:R-:W-:Y:S04]  /*74450*/  STL.64 [R1+0x170], R4 ;  /* 0x0001700401007387 */ /* 0x002fe80000100a00 */
[----:B------:R-:W-:Y:S04]  /*74460*/  STL.64 [R1+0x178], R6 ;  /* 0x0001780601007387 */ /* 0x000fe80000100a00 */
[----:B------:R-:W1:Y:S04]  /*74470*/  LDS.128 R4, [R20+0x4000] ;  /* 0x0040000014047984 */ /* 0x000e680000000c00 */
[----:B--2---:R-:W-:Y:S04]  /*74480*/  STL.64 [R1+0x160], R12 ;  /* 0x0001600c01007387 */ /* 0x004fe80000100a00 */
[----:B------:R-:W-:Y:S04]  /*74490*/  STL.64 [R1+0x168], R14 ;  /* 0x0001680e01007387 */ /* 0x000fe80000100a00 */
[----:B------:R-:W2:Y:S01]  /*744a0*/  LDS.128 R12, [R20+0x5000] ;  /* 0x00500000140c7984 */ /* 0x000ea20000000c00 */
[----:B------:R-:W-:-:S03]  /*744b0*/  LOP3.LUT R3, R20, 0x20, RZ, 0x3c, !PT ;  /* 0x0000002014037812 */ /* 0x000fc600078e3cff */
        /* <DEDUP_REMOVED lines=8> */
[----:B------:R-:W2:Y:S04]  /*74540*/  LDS.128 R12, [R3] ;  /* 0x00000000030c7984 */ /* 0x000ea80000000c00 */
        /* <DEDUP_REMOVED lines=8> */
[----:B------:R-:W2:Y:S04]  /*745d0*/  LDS.128 R12, [R3+0x3000] ;  /* 0x00300000030c7984 */ /* 0x000ea80000000c00 */
        /* <DEDUP_REMOVED lines=15> */
[----:B------:R-:W1:Y:S04]  /*746d0*/  LDS.128 R4, [R2] ;  /* 0x0000000002047984 */ /* 0x000e680000000c00 */
        /* <DEDUP_REMOVED lines=23> */
[----:B-1----:R0:W-:Y:S04]  /*74850*/  STL.64 [R1+0x1b0], R4 ;  /* 0x0001b00401007387 */ /* 0x0021e80000100a00 */
[----:B------:R-:W-:Y:S04]  /*74860*/  STL.64 [R1+0x1b8], R6 ;  /* 0x0001b80601007387 */ /* 0x000fe80000100a00 */
[----:B0-----:R-:W3:Y:S04]  /*74870*/  LDL.LU R4, [R1+0x210] ;  /* 0x0002100001047983 */ /* 0x001ee80000300800 */
[----:B--2---:R-:W-:Y:S04]  /*74880*/  STL.64 [R1+0x1f0], R12 ;  /* 0x0001f00c01007387 */ /* 0x004fe80000100a00 */
[----:B------:R-:W-:Y:S04]  /*74890*/  STL.64 [R1+0x1f8], R14 ;  /* 0x0001f80e01007387 */ /* 0x000fe80000100a00 */
[----:B------:R-:W2:Y:S01]  /*748a0*/  LDL.LU R5, [R1+0x218] ;  /* 0x0002180001057983 */ /* 0x000ea20000300800 */
[----:B------:R-:W-:-:S05]  /*748b0*/  LOP3.LUT R19, R20, 0x60, RZ, 0x3c, !PT ;  /* 0x0000006014137812 */ /* 0x000fca00078e3cff */
[----:B------:R-:W0:Y:S04]  /*748c0*/  LDS.128 R8, [R19] ;  /* 0x0000000013087984 */ /* 0x000e280000000c00 */
[----:B0-----:R-:W-:Y:S04]  /*748d0*/  STL.64 [R1+0x50], R8 ;  /* 0x0000500801007387 */ /* 0x001fe80000100a00 */
[----:B------:R-:W-:Y:S04]  /*748e0*/  STL.64 [R1+0x58], R10 ;  /* 0x0000580a01007387 */ /* 0x000fe80000100a00 */
[----:B--2---:R0:W-:Y:S04]  /*748f0*/  STL [R1+0x1e80], R5 ;  /* 0x001e800501007387 */ /* 0x0041e80000100800 */
[----:B0-----:R-:W3:Y:S04]  /*74900*/  LDL.LU R5, [R1+0x214] ;  /* 0x0002140001057983 */ /* 0x001ee80000300800 */
[----:B------:R-:W2:Y:S04]  /*74910*/  LDL.LU R6, [R1+0x220] ;  /* 0x0002200001067983 */ /* 0x000ea80000300800 */
[----:B--2---:R0:W-:Y:S04]  /*74920*/  STL [R1+0x1e7c], R6 ;  /* 0x001e7c0601007387 */ /* 0x0041e80000100800 */
[----:B0-----:R-:W2:Y:S04]  /*74930*/  LDL.LU R6, [R1+0x21c] ;  /* 0x00021c0001067983 */ /* 0x001ea80000300800 */
[----:B------:R-:W4:Y:S04]  /*74940*/  LDL.LU R7, [R1+0x228] ;  /* 0x0002280001077983 */ /* 0x000f280000300800 */
[----:B----4-:R0:W-:Y:S04]  /*74950*/  STL [R1+0x1e78], R7 ;  /* 0x001e780701007387 */ /* 0x0101e80000100800 */
[----:B0-----:R-:W2:Y:S04]  /*74960*/  LDL.LU R7, [R1+0x224] ;  /* 0x0002240001077983 */ /* 0x001ea80000300800 */
[----:B--2---:R-:W-:Y:S04]  /*74970*/  STL.64 [R1+0x1ea0], R6 ;  /* 0x001ea00601007387 */ /* 0x004fe80000100a00 */
[----:B---3--:R-:W-:Y:S04]  /*74980*/  STL.64 [R1+0x1e98], R4 ;  /* 0x001e980401007387 */ /* 0x008fe80000100a00 */
[----:B------:R-:W2:Y:S04]  /*74990*/  LDL.LU R8, [R1+0x230] ;  /* 0x0002300001087983 */ /* 0x000ea80000300800 */
[----:B------:R-:W0:Y:S04]  /*749a0*/  LDS.128 R4, [R19+0x1000] ;  /* 0x0010000013047984 */ /* 0x000e280000000c00 */
[----:B--2---:R1:W-:Y:S04]  /*749b0*/  STL [R1+0x1e74], R8 ;  /* 0x001e740801007387 */ /* 0x0043e80000100800 */
[----:B-1----:R-:W2:Y:S04]  /*749c0*/  LDL.LU R8, [R1+0x22c] ;  /* 0x00022c0001087983 */ /* 0x002ea80000300800 */
[----:B------:R-:W3:Y:S04]  /*749d0*/  LDL.LU R12, [R1+0x254] ;  /* 0x00025400010c7983 */ /* 0x000ee80000300800 */
[----:B---3--:R1:W-:Y:S04]  /*749e0*/  STL [R1+0x1e70], R12 ;  /* 0x001e700c01007387 */ /* 0x0083e80000100800 */
[----:B-1----:R-:W3:Y:S04]  /*749f0*/  LDL.LU R12, [R1+0x234] ;  /* 0x00023400010c7983 */ /* 0x002ee80000300800 */
[----:B------:R-:W4:Y:S04]  /*74a00*/  LDL.LU R9, [R1+0x238] ;  /* 0x0002380001097983 */ /* 0x000f280000300800 */
[----:B----4-:R1:W-:Y:S04]  /*74a10*/  STL [R1+0x1e6c], R9 ;  /* 0x001e6c0901007387 */ /* 0x0103e80000100800 */
[----:B-1----:R-:W4:Y:S04]  /*74a20*/  LDL.LU R9, [R1+0x258] ;  /* 0x0002580001097983 */ /* 0x002f280000300800 */
[----:B------:R-:W2:Y:S04]  /*74a30*/  LDL.LU R13, [R1+0x264] ;  /* 0x00026400010d7983 */ /* 0x000ea80000300800 */
[----:B--2---:R1:W-:Y:S04]  /*74a40*/  STL [R1+0x1e68], R13 ;  /* 0x001e680d01007387 */ /* 0x0043e80000100800 */
[----:B-1----:R-:W2:Y:S04]  /*74a50*/  LDL.LU R13, [R1+0x23c] ;  /* 0x00023c00010d7983 */ /* 0x002ea80000300800 */
        /* <DEDUP_REMOVED lines=16> */
[----:B------:R-:W2:Y:S04]  /*74b60*/  LDL.LU R3, [R1+0x2cc] ;  /* 0x0002cc0001037983 */ /* 0x000ea80000300800 */
[----:B------:R-:W2:Y:S04]  /*74b70*/  LDL.LU R21, [R1+0x2c8] ;  /* 0x0002c80001157983 */ /* 0x000ea80000300800 */
[----:B------:R-:W2:Y:S04]  /*74b80*/  LDL.LU R24, [R1+0x2b4] ;  /* 0x0002b40001187983 */ /* 0x000ea80000300800 */
[----:B------:R-:W2:Y:S04]  /*74b90*/  LDL.LU R22, [R1+0x2ac] ;  /* 0x0002ac0001167983 */ /* 0x000ea80000300800 */
[----:B------:R-:W2:Y:S04]  /*74ba0*/  LDL.LU R28, [R1+0x2d4] ;  /* 0x0002d400011c7983 */ /* 0x000ea80000300800 */
[----:B------:R-:W2:Y:S04]  /*74bb0*/  LDL.LU R29, [R1+0x2d0] ;  /* 0x0002d000011d7983 */ /* 0x000ea80000300800 */
[----:B0-----:R-:W-:Y:S04]  /*74bc0*/  STL.64 [R1+0x40], R4 ;  /* 0x0000400401007387 */ /* 0x001fe80000100a00 */
[----:B------:R-:W-:Y:S04]  /*74bd0*/  STL.64 [R1+0x48], R6 ;  /* 0x0000480601007387 */ /* 0x000fe80000100a00 */
[----:B------:R-:W0:Y:S04]  /*74be0*/  LDS.128 R4, [R19+0x2000] ;  /* 0x0020000013047984 */ /* 0x000e280000000c00 */
        /* <DEDUP_REMOVED lines=9> */
[----:B0-----:R-:W-:Y:S04]  /*74c80*/  STL.64 [R1], R4 ;  /* 0x0000000401007387 */ /* 0x001fe80000100a00 */
[----:B------:R-:W-:Y:S04]  /*74c90*/  STL.64 [R1+0x8], R6 ;  /* 0x0000080601007387 */ /* 0x000fe80000100a00 */
[----:B------:R-:W0:Y:S04]  /*74ca0*/  LDS.128 R4, [R19+0x6000] ;  /* 0x0060000013047984 */ /* 0x000e280000000c00 */
[----:B------:R-:W1:Y:S04]  /*74cb0*/  LDS.128 R16, [R19+0x7000] ;  /* 0x0070000013107984 */ /* 0x000e680000000c00 */
[----:B0-----:R-:W-:Y:S04]  /*74cc0*/  STL.64 [R1+0x1c0], R4 ;  /* 0x0001c00401007387 */ /* 0x001fe80000100a00 */
[----:B------:R0:W-:Y:S04]  /*74cd0*/  STL.64 [R1+0x1c8], R6 ;  /* 0x0001c80601007387 */ /* 0x0001e80000100a00 */
[----:B0-----:R-:W2:Y:S04]  /*74ce0*/  LDL.LU.64 R6, [R1+0x1ea0] ;  /* 0x001ea00001067983 */ /* 0x001ea80000300a00 */
[----:B------:R-:W2:Y:S04]  /*74cf0*/  LDL.LU.64 R4, [R1+0x1e98] ;  /* 0x001e980001047983 */ /* 0x000ea80000300a00 */
[----:B------:R-:W3:Y:S04]  /*74d00*/  LDL.LU R25, [R1+0x2bc] ;  /* 0x0002bc0001197983 */ /* 0x000ee80000300800 */
[----:B------:R-:W3:Y:S04]  /*74d10*/  LDL.LU R26, [R1+0x2b8] ;  /* 0x0002b800011a7983 */ /* 0x000ee80000300800 */
[----:B------:R-:W3:Y:S04]  /*74d20*/  LDL.LU R27, [R1+0x2dc] ;  /* 0x0002dc00011b7983 */ /* 0x000ee80000300800 */
[----:B------:R-:W3:Y:S04]  /*74d30*/  LDL.LU R23, [R1+0x2d8] ;  /* 0x0002d80001177983 */ /* 0x000ee80000300800 */
[----:B-1----:R-:W-:Y:S04]  /*74d40*/  STL.64 [R1+0x200], R16 ;  /* 0x0002001001007387 */ /* 0x002fe80000100a00 */
[----:B------:R0:W-:Y:S04]  /*74d50*/  STL.64 [R1+0x208], R18 ;  /* 0x0002081201007387 */ /* 0x0001e80000100a00 */
[----:B0-----:R-:W3:Y:S04]  /*74d60*/  LDL.LU.64 R18, [R1+0x1e90] ;  /* 0x001e900001127983 */ /* 0x001ee80000300a00 */
[----:B------:R-:W3:Y:S04]  /*74d70*/  LDL.LU.64 R16, [R1+0x1e88] ;  /* 0x001e880001107983 */ /* 0x000ee80000300a00 */
[----:B------:R-:W-:Y:S01]  /*74d80*/  BAR.SYNC.DEFER_BLOCKING 0x0 ;  /* 0x0000000000007b1d */ /* 0x000fe20000010000 */
[----:B--2---:R-:W-:-:S05]  /*74d90*/  F2FP.PACK_AB R4, R5, R4 ;  /* 0x000000040504723e */ /* 0x004fca00000000ff */
[----:B---3--:R0:W-:Y:S04]  /*74da0*/  STS.128 [R0], R16 ;  /* 0x0000001000007388 */ /* 0x0081e80000000c00 */
[----:B0-----:R-:W2:Y:S04]  /*74db0*/  LDL.LU R16, [R1+0x294] ;  /* 0x0002940001107983 */ /* 0x001ea80000300800 */
[----:B------:R-:W2:Y:S04]  /*74dc0*/  LDL.LU R17, [R1+0x28c] ;  /* 0x00028c0001117983 */ /* 0x000ea80000300800 */
[----:B------:R-:W3:Y:S04]  /*74dd0*/  LDL.LU R18, [R1+0x2c4] ;  /* 0x0002c40001127983 */ /* 0x000ee80000300800 */
[----:B------:R-:W2:Y:S04]  /*74de0*/  LDL.LU R19, [R1+0x2a4] ;  /* 0x0002a40001137983 */ /* 0x000ea80000300800 */
        /* <DEDUP_REMOVED lines=24> */
[----:B------:R-:W3:Y:S04]  /*74f70*/  LDL.LU R20, [R1+0x1e54] ;  /* 0x001e540001147983 */ /* 0x000ee80000300800 */
[----:B------:R-:W2:Y:S01]  /*74f80*/  LDL.LU R2, [R1+0x334] ;  /* 0x0003340001027983 */ /* 0x000ea20000300800 */
[----:B------:R-:W-:-:S03]  /*74f90*/  F2FP.PACK_AB R21, R3, R21 ;  /* 0x000000150315723e */ /* 0x000fc600000000ff */
[----:B--2---:R-:W-:Y:S04]  /*74fa0*/  STL [R1+0x1e34], R2 ;  /* 0x001e340201007387 */ /* 0x004fe80000100800 */
[----:B------:R-:W2:Y:S01]  /*74fb0*/  LDL.LU R3, [R1+0x330] ;  /* 0x0003300001037983 */ /* 0x000ea20000300800 */
[----:B---3--:R-:W-:Y:S02]  /*74fc0*/  F2FP.PACK_AB R20, R18, R20 ;  /* 0x000000141214723e */ /* 0x008fe400000000ff */
[----:B------:R-:W-:Y:S02]  /*74fd0*/  F2FP.PACK_AB R18, R24, R22 ;  /* 0x000000161812723e */ /* 0x000fe400000000ff */
[----:B------:R-:W-:Y:S01]  /*74fe0*/  F2FP.PACK_AB R22, R28, R29 ;  /* 0x0000001d1c16723e */ /* 0x000fe200000000ff */
        /* <DEDUP_REMOVED lines=14> */
[----:B0-----:R-:W3:Y:S01]  /*750d0*/  LDL.LU R29, [R1+0x30c] ;  /* 0x00030c00011d7983 */ /* 0x001ee20000300800 */
[----:B------:R-:W-:-:S03]  /*750e0*/  F2FP.PACK_AB R23, R27, R23 ;  /* 0x000000171b17723e */ /* 0x000fc600000000ff */
[----:B------:R-:W-:Y:S04]  /*750f0*/  STS.128 [R0+0x80], R4 ;  /* 0x0000800400007388 */ /* 0x000fe80000000c00 */
[----:B------:R-:W-:Y:S04]  /*75100*/  STS.128 [R0+0x100], R8 ;  /* 0x0001000800007388 */ /* 0x000fe80000000c00 */
[----:B------:R-:W-:Y:S04]  /*75110*/  STS.128 [R0+0x180], R12 ;  /* 0x0001800c00007388 */ /* 0x000fe80000000c00 */
[----:B------:R-:W-:Y:S04]  /*75120*/  STS.128 [R0+0x200], R16 ;  /* 0x0002001000007388 */ /* 0x000fe80000000c00 */
[----:B------:R-:W-:Y:S01]  /*75130*/  STS.128 [R0+0x280], R20 ;  /* 0x0002801400007388 */ /* 0x000fe20000000c00 */
[----:B--2---:R-:W-:-:S03]  /*75140*/  F2FP.PACK_AB R24, R25, R24 ;  /* 0x000000181918723e */ /* 0x004fc600000000ff */
[----:B---3--:R0:W-:Y:S04]  /*75150*/  STL [R1+0x1e48], R29 ;  /* 0x001e481d01007387 */ /* 0x0081e80000100800 */
[----:B0-----:R-:W2:Y:S04]  /*75160*/  LDL.LU R29, [R1+0x2ec] ;  /* 0x0002ec00011d7983 */ /* 0x001ea80000300800 */
[----:B------:R-:W3:Y:S04]  /*75170*/  LDL.LU R26, [R1+0x2f0] ;  /* 0x0002f000011a7983 */ /* 0x000ee80000300800 */
[----:B------:R-:W4:Y:S04]  /*75180*/  LDL.LU R28, [R1+0x314] ;  /* 0x00031400011c7983 */ /* 0x000f280000300800 */
        /* <DEDUP_REMOVED lines=27> */
[----:B------:R-:W2:Y:S02]  /*75340*/  LDL.LU R25, [R1+0x1e4c] ;  /* 0x001e4c0001197983 */ /* 0x000ea40000300800 */
[----:B--2---:R-:W-:Y:S02]  /*75350*/  F2FP.PACK_AB R25, R29, R25 ;  /* 0x000000191d19723e */ /* 0x004fe400000000ff */
[----:B------:R-:W2:Y:S02]  /*75360*/  LDL.LU R29, [R1+0x1e48] ;  /* 0x001e4800011d7983 */ /* 0x000ea40000300800 */
[----:B--2---:R-:W-:Y:S02]  /*75370*/  F2FP.PACK_AB R5, R29, R5 ;  /* 0x000000051d05723e */ /* 0x004fe400000000ff */
[----:B------:R-:W3:Y:S01]  /*75380*/  LDL.LU R29, [R1+0x1e44] ;  /* 0x001e4400011d7983 */ /* 0x000ee20000300800 */
[----:B----4-:R-:W-:Y:S02]  /*75390*/  F2FP.PACK_AB R6, R28, R6 ;  /* 0x000000061c06723e */ /* 0x010fe400000000ff */
[----:B------:R-:W-:-:S02]  /*753a0*/  F2FP.PACK_AB R27, R3, R27 ;  /* 0x0000001b031b723e */ /* 0x000fc400000000ff */
[----:B------:R-:W-:Y:S02]  /*753b0*/  F2FP.PACK_AB R7, R2, R7 ;  /* 0x000000070207723e */ /* 0x000fe400000000ff */
[----:B---3--:R-:W-:Y:S02]  /*753c0*/  F2FP.PACK_AB R26, R29, R26 ;  /* 0x0000001a1d1a723e */ /* 0x008fe400000000ff */
[----:B------:R-:W2:Y:S04]  /*753d0*/  LDL.LU R29, [R1+0x1e40] ;  /* 0x001e4000011d7983 */ /* 0x000ea80000300800 */
[----:B------:R-:W2:Y:S04]  /*753e0*/  LDL.LU R28, [R1+0x1e3c] ;  /* 0x001e3c00011c7983 */ /* 0x000ea80000300800 */
[----:B------:R-:W3:Y:S04]  /*753f0*/  LDL.LU R3, [R1+0x1e38] ;  /* 0x001e380001037983 */ /* 0x000ee80000300800 */
[----:B------:R-:W3:Y:S01]  /*75400*/  LDL.LU R2, [R1+0x1e34] ;  /* 0x001e340001027983 */ /* 0x000ee20000300800 */
[----:B------:R-:W-:-:S02]  /*75410*/  F2FP.PACK_AB R8, R0, R8 ;  /* 0x000000080008723e */ /* 0x000fc400000000ff */
[----:B------:R-:W-:Y:S01]  /*75420*/  F2FP.PACK_AB R9, R13, R9 ;  /* 0x000000090d09723e */ /* 0x000fe200000000ff */
[----:B------:R-:W4:Y:S01]  /*75430*/  LDL.LU R0, [R1+0x37c] ;  /* 0x00037c0001007983 */ /* 0x000f220000300800 */
[----:B------:R-:W-:Y:S02]  /*75440*/  F2FP.PACK_AB R12, R19, R12 ;  /* 0x0000000c130c723e */ /* 0x000fe400000000ff */
[----:B------:R-:W-:Y:S01]  /*75450*/  F2FP.PACK_AB R13, R14, R10 ;  /* 0x0000000a0e0d723e */ /* 0x000fe200000000ff */
[----:B------:R-:W4:Y:S01]  /*75460*/  LDL.LU R19, [R1+0x378] ;  /* 0x0003780001137983 */ /* 0x000f220000300800 */
[----:B---3--:R-:W-:-:S03]  /*75470*/  F2FP.PACK_AB R10, R2, R3 ;  /* 0x00000003020a723e */ /* 0x008fc600000000ff */
[----:B------:R-:W3:Y:S04]  /*75480*/  LDL.LU R2, [R1+0x590] ;  /* 0x0005900001027983 */ /* 0x000ee80000300800 */
[----:B---3--:R0:W-:Y:S04]  /*75490*/  STL [R1+0x1e00], R2 ;  /* 0x001e000201007387 */ /* 0x0081e80000100800 */
[----:B0-----:R-:W3:Y:S04]  /*754a0*/  LDL.LU R2, [R1+0x33c] ;  /* 0x00033c0001027983 */ /* 0x001ee80000300800 */
[----:B------:R-:W3:Y:S01]  /*754b0*/  LDL.LU R3, [R1+0x58c] ;  /* 0x00058c0001037983 */ /* 0x000ee20000300800 */
[----:B--2---:R-:W-:-:S03]  /*754c0*/  F2FP.PACK_AB R14, R28, R29 ;  /* 0x0000001d1c0e723e */ /* 0x004fc600000000ff */
[----:B---3--:R-:W-:Y:S04]  /*754d0*/  STL [R1+0x1e04], R3 ;  /* 0x001e040301007387 */ /* 0x008fe80000100800 */
[----:B------:R-:W2:Y:S04]  /*754e0*/  LDL.LU R28, [R1+0x5b0] ;  /* 0x0005b000011c7983 */ /* 0x000ea80000300800 */
[----:B--2---:R-:W-:Y:S04]  /*754f0*/  STL [R1+0x1e08], R28 ;  /* 0x001e081c01007387 */ /* 0x004fe80000100800 */
[----:B------:R-:W2:Y:S01]  /*75500*/  LDL.LU R29, [R1+0x5ac] ;  /* 0x0005ac00011d7983 */ /* 0x000ea20000300800 */
[----:B------:R-:W-:-:S02]  /*75510*/  F2FP.PACK_AB R15, R20, R15 ;  /* 0x0000000f140f723e */ /* 0x000fc400000000ff */
[----:B------:R-:W-:Y:S01]  /*75520*/  F2FP.PACK_AB R16, R21, R16 ;  /* 0x000000101510723e */ /* 0x000fe200000000ff */
[----:B--2---:R-:W-:Y:S04]  /*75530*/  STL [R1+0x1e0c], R29 ;  /* 0x001e0c1d01007387 */ /* 0x004fe80000100800 */
[----:B------:R-:W2:Y:S04]  /*75540*/  LDL.LU R20, [R1+0x380] ;  /* 0x0003800001147983 */ /* 0x000ea80000300800 */
[----:B------:R-:W3:Y:S01]  /*75550*/  LDL.LU R21, [R1+0x388] ;  /* 0x0003880001157983 */ /* 0x000ee20000300800 */
[----:B------:R-:W-:-:S03]  /*75560*/  F2FP.PACK_AB R17, R22, R17 ;  /* 0x000000111611723e */ /* 0x000fc600000000ff */
[----:B---3--:R0:W-:Y:S04]  /*75570*/  STL [R1+0x1e2c], R21 ;  /* 0x001e2c1501007387 */ /* 0x0081e80000100800 */
[----:B0-----:R-:W2:Y:S04]  /*75580*/  LDL.LU R21, [R1+0x384] ;  /* 0x0003840001157983 */ /* 0x001ea80000300800 */
[----:B------:R-:W3:Y:S01]  /*75590*/  LDL.LU R22, [R1+0x390] ;  /* 0x0003900001167983 */ /* 0x000ee20000300800 */
[----:B------:R-:W-:-:S03]  /*755a0*/  F2FP.PACK_AB R18, R23, R18 ;  /* 0x000000121712723e */ /* 0x000fc600000000ff */
[----:B---3--:R0:W-:Y:S04]  /*755b0*/  STL [R1+0x1e28], R22 ;  /* 0x001e281601007387 */ /* 0x0081e80000100800 */
[----:B0-----:R-:W3:Y:S04]  /*755c0*/  LDL.LU R22, [R1+0x38c] ;  /* 0x00038c0001167983 */ /* 0x001ee80000300800 */
[----:B------:R-:W2:Y:S04]  /*755d0*/  LDL.LU R23, [R1+0x398] ;  /* 0x0003980001177983 */ /* 0x000ea80000300800 */
[----:B--2---:R0:W-:Y:S04]  /*755e0*/  STL [R1+0x1e24], R23 ;  /* 0x001e241701007387 */ /* 0x0041e80000100800 */
[----:B0-----:R-:W2:Y:S04]  /*755f0*/  LDL.LU R23, [R1+0x394] ;  /* 0x0003940001177983 */ /* 0x001ea80000300800 */
        /* <DEDUP_REMOVED lines=8> */
[----:B0-----:R-:W2:Y:S01]  /*75680*/  LDL.LU R29, [R1+0x3a4] ;  /* 0x0003a400011d7983 */ /* 0x001ea20000300800 */
[----:B------:R-:W-:-:S02]  /*75690*/  F2FP.PACK_AB R11, R2, R11 ;  /* 0x0000000b020b723e */ /* 0x000fc400000000ff */
[----:B----4-:R-:W-:Y:S01]  /*756a0*/  F2FP.PACK_AB R19, R0, R19 ;  /* 0x000000130013723e */ /* 0x010fe200000000ff */
[----:B--2---:R0:W-:Y:S04]  /*756b0*/  STL [R1+0x1e20], R29 ;  /* 0x001e201d01007387 */ /* 0x0041e80000100800 */
[----:B0-----:R-:W2:Y:S04]  /*756c0*/  LDL.LU R29, [R1+0x39c] ;  /* 0x00039c00011d7983 */ /* 0x001ea80000300800 */
[----:B------:R-:W4:Y:S04]  /*756d0*/  LDL.LU R28, [R1+0x564] ;  /* 0x00056400011c7983 */ /* 0x000f280000300800 */
[----:B------:R-:W2:Y:S04]  /*756e0*/  LDL.LU R3, [R1+0x54c] ;  /* 0x00054c0001037983 */ /* 0x000ea80000300800 */
[----:B------:R-:W2:Y:S04]  /*756f0*/  LDL.LU R2, [R1+0x56c] ;  /* 0x00056c0001027983 */ /* 0x000ea80000300800 */
[----:B------:R-:W2:Y:S01]  /*75700*/  LDL.LU R0, [R1+0x1e30] ;  /* 0x001e300001007983 */ /* 0x000ea20000300800 */
[----:B------:R-:W-:-:S03]  /*75710*/  F2FP.PACK_AB R20, R21, R20 ;  /* 0x000000141514723e */ /* 0x000fc600000000ff */
[----:B--2---:R0:W-:Y:S04]  /*75720*/  STS.128 [R0+0x300], R24 ;  /* 0x0003001800007388 */ /* 0x0041e80000000c00 */
        /* <DEDUP_REMOVED lines=10> */
[----:B--2---:R-:W2:Y:S04]  /*757d0*/  LDL.LU R8, [R1+0x550] ;  /* 0x0005500001087983 */ /* 0x004ea80000300800 */
[----:B------:R-:W2:Y:S04]  /*757e0*/  LDL.LU R9, [R1+0x558] ;  /* 0x0005580001097983 */ /* 0x000ea80000300800 */
[----:B------:R-:W4:Y:S04]  /*757f0*/  LDL.LU R10, [R1+0x560] ;  /* 0x00056000010a7983 */ /* 0x000f280000300800 */
[----:B------:R-:W2:Y:S04]  /*75800*/  LDL.LU R11, [R1+0x568] ;  /* 0x00056800010b7983 */ /* 0x000ea80000300800 */
[----:B------:R0:W-:Y:S04]  /*75810*/  STS.128 [R0+0x480], R12 ;  /* 0x0004800c00007388 */ /* 0x0001e80000000c00 */
[----:B------:R1:W-:Y:S04]  /*75820*/  STS.128 [R0+0x500], R16 ;  /* 0x0005001000007388 */ /* 0x0003e80000000c00 */
[----:B0-----:R-:W2:Y:S04]  /*75830*/  LDL.LU R12, [R1+0x570] ;  /* 0x00057000010c7983 */ /* 0x001ea80000300800 */
[----:B------:R-:W2:Y:S04]  /*75840*/  LDL.LU R13, [R1+0x578] ;  /* 0x00057800010d7983 */ /* 0x000ea80000300800 */
[----:B------:R-:W2:Y:S04]  /*75850*/  LDL.LU R14, [R1+0x5a0] ;  /* 0x0005a000010e7983 */ /* 0x000ea80000300800 */
[----:B------:R-:W2:Y:S04]  /*75860*/  LDL.LU R15, [R1+0x59c] ;  /* 0x00059c00010f7983 */ /* 0x000ea80000300800 */
[----:B-1----:R-:W2:Y:S04]  /*75870*/  LDL.LU R16, [R1+0x574] ;  /* 0x0005740001107983 */ /* 0x002ea80000300800 */
[----:B------:R-:W2:Y:S04]  /*75880*/  LDL.LU R17, [R1+0x598] ;  /* 0x0005980001117983 */ /* 0x000ea80000300800 */
[----:B------:R-:W2:Y:S04]  /*75890*/  LDL.LU R18, [R1+0x594] ;  /* 0x0005940001127983 */ /* 0x000ea80000300800 */
[----:B------:R-:W2:Y:S04]  /*758a0*/  LDL.LU R19, [R1+0x57c] ;  /* 0x00057c0001137983 */ /* 0x000ea80000300800 */
[----:B------:R-:W3:Y:S02]  /*758b0*/  LDL.LU R21, [R1+0x1e2c] ;  /* 0x001e2c0001157983 */ /* 0x000ee40000300800 */
[----:B---3--:R-:W-:-:S02]  /*758c0*/  F2FP.PACK_AB R21, R22, R21 ;  /* 0x000000151615723e */ /* 0x008fc400000000ff */
[----:B------:R-:W3:Y:S02]  /*758d0*/  LDL.LU R22, [R1+0x1e28] ;  /* 0x001e280001167983 */ /* 0x000ee40000300800 */
[----:B---3--:R-:W-:Y:S02]  /*758e0*/  F2FP.PACK_AB R22, R23, R22 ;  /* 0x000000161716723e */ /* 0x008fe400000000ff */
[----:B------:R-:W3:Y:S02]  /*758f0*/  LDL.LU R23, [R1+0x1e24] ;  /* 0x001e240001177983 */ /* 0x000ee40000300800 */
[----:B---3--:R-:W-:Y:S02]  /*75900*/  F2FP.PACK_AB R23, R29, R23 ;  /* 0x000000171d17723e */ /* 0x008fe400000000ff */
[----:B------:R-:W3:Y:S02]  /*75910*/  LDL.LU R29, [R1+0x1e20] ;  /* 0x001e2000011d7983 */ /* 0x000ee40000300800 */
[----:B---3--:R-:W-:-:S02]  /*75920*/  F2FP.PACK_AB R4, R29, R4 ;  /* 0x000000041d04723e */ /* 0x008fc400000000ff */
[----:B------:R-:W2:Y:S02]  /*75930*/  LDL.LU R29, [R1+0x1e1c] ;  /* 0x001e1c00011d7983 */ /* 0x000ea40000300800 */
[----:B--2---:R-:W-:Y:S02]  /*75940*/  F2FP.PACK_AB R8, R29, R8 ;  /* 0x000000081d08723e */ /* 0x004fe400000000ff */
[----:B------:R-:W2:Y:S02]  /*75950*/  LDL.LU R29, [R1+0x1e18] ;  /* 0x001e1800011d7983 */ /* 0x000ea40000300800 */
[----:B--2---:R-:W-:Y:S02]  /*75960*/  F2FP.PACK_AB R5, R29, R5 ;  /* 0x000000051d05723e */ /* 0x004fe400000000ff */
[----:B------:R-:W2:Y:S02]  /*75970*/  LDL.LU R29, [R1+0x1e14] ;  /* 0x001e1400011d7983 */ /* 0x000ea40000300800 */
[----:B--2---:R-:W-:-:S02]  /*75980*/  F2FP.PACK_AB R9, R29, R9 ;  /* 0x000000091d09723e */ /* 0x004fc400000000ff */
[----:B------:R-:W2:Y:S01]  /*75990*/  LDL.LU R29, [R1+0x1e10] ;  /* 0x001e1000011d7983 */ /* 0x000ea20000300800 */
[----:B----4-:R-:W-:Y:S02]  /*759a0*/  F2FP.PACK_AB R10, R28, R10 ;  /* 0x0000000a1c0a723e */ /* 0x010fe400000000ff */
[----:B------:R-:W-:Y:S02]  /*759b0*/  F2FP.PACK_AB R12, R16, R12 ;  /* 0x0000000c100c723e */ /* 0x000fe400000000ff */
[----:B------:R-:W-:Y:S02]  /*759c0*/  F2FP.PACK_AB R7, R3, R7 ;  /* 0x000000070307723e */ /* 0x000fe400000000ff */
[----:B------:R-:W-:Y:S02]  /*759d0*/  F2FP.PACK_AB R16, R17, R18 ;  /* 0x000000121110723e */ /* 0x000fe400000000ff */
[----:B------:R-:W-:Y:S02]  /*759e0*/  F2FP.PACK_AB R11, R2, R11 ;  /* 0x0000000b020b723e */ /* 0x000fe400000000ff */
[----:B------:R-:W-:-:S02]  /*759f0*/  F2FP.PACK_AB R17, R14, R15 ;  /* 0x0000000f0e11723e */ /* 0x000fc400000000ff */
[----:B------:R-:W-:Y:S02]  /*75a00*/  F2FP.PACK_AB R14, R24, R25 ;  /* 0x00000019180e723e */ /* 0x000fe400000000ff */
[----:B--2---:R-:W-:Y:S02]  /*75a10*/  F2FP.PACK_AB R6, R29, R6 ;  /* 0x000000061d06723e */ /* 0x004fe400000000ff */
[----:B------:R-:W2:Y:S04]  /*75a20*/  LDL.LU R29, [R1+0x1e0c] ;  /* 0x001e0c00011d7983 */ /* 0x000ea80000300800 */
[----:B------:R-:W2:Y:S04]  /*75a30*/  LDL.LU R28, [R1+0x1e08] ;  /* 0x001e0800011c7983 */ /* 0x000ea80000300800 */
[----:B------:R-:W3:Y:S04]  /*75a40*/  LDL.LU R3, [R1+0x1e04] ;  /* 0x001e040001037983 */ /* 0x000ee80000300800 */
[----:B------:R-:W3:Y:S04]  /*75a50*/  LDL.LU R2, [R1+0x1e00] ;  /* 0x001e000001027983 */ /* 0x000ee80000300800 */
[----:B------:R-:W4:Y:S04]  /*75a60*/  LDL.LU R24, [R1+0x5b4] ;  /* 0x0005b40001187983 */ /* 0x000f280000300800 */
[----:B------:R-:W2:Y:S01]  /*75a70*/  LDL.LU R25, [R1+0x5bc] ;  /* 0x0005bc0001197983 */ /* 0x000ea20000300800 */
[----:B------:R-:W-:-:S03]  /*75a80*/  F2FP.PACK_AB R18, R26, R27 ;  /* 0x0000001b1a12723e */ /* 0x000fc600000000ff */
[----:B--2---:R0:W-:Y:S04]  /*75a90*/  STL [R1+0x1dfc], R25 ;  /* 0x001dfc1901007387 */ /* 0x0041e80000100800 */
[----:B0-----:R-:W4:Y:S04]  /*75aa0*/  LDL.LU R25, [R1+0x5b8] ;  /* 0x0005b80001197983 */ /* 0x001f280000300800 */
[----:B------:R-:W2:Y:S04]  /*75ab0*/  LDL.LU R26, [R1+0x5c4] ;  /* 0x0005c400011a7983 */ /* 0x000ea80000300800 */
[----:B------:R-:W2:Y:S01]  /*75ac0*/  LDL.LU R27, [R1+0x5cc] ;  /* 0x0005cc00011b7983 */ /* 0x000ea20000300800 */
[----:B---3--:R-:W-:-:S02]  /*75ad0*/  F2FP.PACK_AB R15, R2, R3 ;  /* 0x00000003020f723e */ /* 0x008fc400000000ff */
[----:B------:R-:W-:Y:S02]  /*75ae0*/  F2FP.PACK_AB R13, R19, R13 ;  /* 0x0000000d130d723e */ /* 0x000fe400000000ff */
[----:B------:R-:W-:Y:S01]  /*75af0*/  F2FP.PACK_AB R19, R28, R29 ;  /* 0x0000001d1c13723e */ /* 0x000fe200000000ff */
[----:B------:R-:W-:Y:S04]  /*75b00*/  STS.128 [R0+0x580], R20 ;  /* 0x0005801400007388 */ /* 0x000fe80000000c00 */
[----:B------:R-:W-:Y:S04]  /*75b10*/  STS.128 [R0+0x600], R4 ;  /* 0x0006000400007388 */ /* 0x000fe80000000c00 */
[----:B------:R-:W-:Y:S04]  /*75b20*/  STS.128 [R0+0x680], R8 ;  /* 0x0006800800007388 */ /* 0x000fe80000000c00 */
[----:B------:R-:W-:Y:S04]  /*75b30*/  STS.128 [R0+0x700], R12 ;  /* 0x0007000c00007388 */ /* 0x000fe80000000c00 */
[----:B------:R-:W-:Y:S04]  /*75b40*/  STS.128 [R0+0x780], R16 ;  /* 0x0007801000007388 */ /* 0x000fe80000000c00 */
[----:B--2---:R0:W-:Y:S04]  /*75b50*/  STL [R1+0x1df8], R27 ;  /* 0x001df81b01007387 */ /* 0x0041e80000100800 */
[----:B0-----:R-:W2:Y:S04]  /*75b60*/  LDL.LU R27, [R1+0x5e8] ;  /* 0x0005e800011b7983 */ /* 0x001ea80000300800 */
[----:B------:R-:W3:Y:S04]  /*75b70*/  LDL.LU R2, [R1+0x5f8] ;  /* 0x0005f80001027983 */ /* 0x000ee80000300800 */
[----:B------:R-:W3:Y:S04]  /*75b80*/  LDL.LU R3, [R1+0x5f4] ;  /* 0x0005f40001037983 */ /* 0x000ee80000300800 */
        /* <DEDUP_REMOVED lines=9> */
[----:B------:R-:W3:Y:S04]  /*75c20*/  LDL.LU R7, [R1+0x5ec] ;  /* 0x0005ec0001077983 */ /* 0x000ee80000300800 */
[----:B------:R-:W3:Y:S04]  /*75c30*/  LDL.LU R8, [R1+0x5f0] ;  /* 0x0005f00001087983 */ /* 0x000ee80000300800 */
[----:B------:R-:W3:Y:S04]  /*75c40*/  LDL.LU R9, [R1+0x5fc] ;  /* 0x0005fc0001097983 */ /* 0x000ee80000300800 */
[----:B------:R-:W3:Y:S04]  /*75c50*/  LDL.LU R10, [R1+0x604] ;  /* 0x00060400010a7983 */ /* 0x000ee80000300800 */
[----:B------:R-:W3:Y:S04]  /*75c60*/  LDL.LU R11, [R1+0x60c] ;  /* 0x00060c00010b7983 */ /* 0x000ee80000300800 */
[----:B------:R-:W3:Y:S04]  /*75c70*/  LDL.LU R12, [R1+0x5d0] ;  /* 0x0005d000010c7983 */ /* 0x000ee80000300800 */
[----:B------:R-:W3:Y:S04]  /*75c80*/  LDL.LU R13, [R1+0x61c] ;  /* 0x00061c00010d7983 */ /* 0x000ee80000300800 */
[----:B------:R-:W3:Y:S01]  /*75c90*/  LDL.LU R14, [R1+0x624] ;  /* 0x00062400010e7983 */ /* 0x000ee20000300800 */
[----:B----4-:R-:W-:-:S03]  /*75ca0*/  F2FP.PACK_AB R24, R25, R24 ;  /* 0x000000181918723e */ /* 0x010fc600000000ff */
[----:B------:R-:W4:Y:S04]  /*75cb0*/  LDL.LU R15, [R1+0x62c] ;  /* 0x00062c00010f7983 */ /* 0x000f280000300800 */
[----:B------:R-:W4:Y:S04]  /*75cc0*/  LDL.LU R18, [R1+0x5e0] ;  /* 0x0005e00001127983 */ /* 0x000f280000300800 */
[----:B------:R-:W4:Y:S04]  /*75cd0*/  LDL.LU R19, [R1+0x5c8] ;  /* 0x0005c80001137983 */ /* 0x000f280000300800 */
[----:B------:R-:W4:Y:S04]  /*75ce0*/  LDL.LU R16, [R1+0x610] ;  /* 0x0006100001107983 */ /* 0x000f280000300800 */
[----:B------:R-:W4:Y:S04]  /*75cf0*/  LDL.LU R17, [R1+0x630] ;  /* 0x0006300001117983 */ /* 0x000f280000300800 */
[----:B------:R0:W-:Y:S04]  /*75d00*/  STL [R1+0x1df0], R0 ;  /* 0x001df00001007387 */ /* 0x0001e80000100800 */
[----:B0-----:R-:W4:Y:S04]  /*75d10*/  LDL.LU R0, [R1+0x5c0] ;  /* 0x0005c00001007983 */ /* 0x001f280000300800 */
[----:B------:R-:W4:Y:S04]  /*75d20*/  LDL.LU R25, [R1+0x1dfc] ;  /* 0x001dfc0001197983 */ /* 0x000f280000300800 */
[----:B------:R0:W-:Y:S04]  /*75d30*/  STL [R1+0x1df4], R24 ;  /* 0x001df41801007387 */ /* 0x0001e80000100800 */
[----:B0-----:R-:W4:Y:S01]  /*75d40*/  LDL.LU R24, [R1+0x5d8] ;  /* 0x0005d80001187983 */ /* 0x001f220000300800 */
[----:B--2---:R-:W-:-:S02]  /*75d50*/  F2FP.PACK_AB R6, R27, R6 ;  /* 0x000000061b06723e */ /* 0x004fc400000000ff */
[----:B---3--:R-:W-:Y:S02]  /*75d60*/  F2FP.PACK_AB R7, R8, R7 ;  /* 0x000000070807723e */ /* 0x008fe400000000ff */
[----:B------:R-:W-:Y:S02]  /*75d70*/  F2FP.PACK_AB R8, R2, R3 ;  /* 0x000000030208723e */ /* 0x000fe400000000ff */
[----:B----4-:R-:W-:Y:S02]  /*75d80*/  F2FP.PACK_AB R5, R18, R5 ;  /* 0x000000051205723e */ /* 0x010fe400000000ff */
[----:B------:R-:W-:Y:S02]  /*75d90*/  F2FP.PACK_AB R26, R19, R26 ;  /* 0x0000001a131a723e */ /* 0x000fe400000000ff */
[----:B------:R-:W-:Y:S02]  /*75da0*/  F2FP.PACK_AB R25, R0, R25 ;  /* 0x000000190019723e */ /* 0x000fe400000000ff */
[----:B------:R-:W-:-:S02]  /*75db0*/  F2FP.PACK_AB R4, R24, R4 ;  /* 0x000000041804723e */ /* 0x000fc400000000ff */
[----:B------:R-:W2:Y:S04]  /*75dc0*/  LDL.LU R24, [R1+0x648] ;  /* 0x0006480001187983 */ /* 0x000ea80000300800 */
[----:B------:R-:W2:Y:S04]  /*75dd0*/  LDL.LU R18, [R1+0x644] ;  /* 0x0006440001127983 */ /* 0x000ea80000300800 */
[----:B------:R-:W3:Y:S04]  /*75de0*/  LDL.LU R0, [R1+0x650] ;  /* 0x0006500001007983 */ /* 0x000ee80000300800 */
[----:B------:R-:W3:Y:S04]  /*75df0*/  LDL.LU R19, [R1+0x64c] ;  /* 0x00064c0001137983 */ /* 0x000ee80000300800 */
[----:B------:R-:W4:Y:S04]  /*75e00*/  LDL.LU R27, [R1+0x1df8] ;  /* 0x001df800011b7983 */ /* 0x000f280000300800 */
[----:B------:R-:W2:Y:S04]  /*75e10*/  LDL.LU R2, [R1+0x6e8] ;  /* 0x0006e80001027983 */ /* 0x000ea80000300800 */
[----:B--2---:R0:W-:Y:S04]  /*75e20*/  STL [R1+0x1de0], R2 ;  /* 0x001de00201007387 */ /* 0x0041e80000100800 */
[----:B0-----:R-:W2:Y:S04]  /*75e30*/  LDL.LU R2, [R1+0x628] ;  /* 0x0006280001027983 */ /* 0x001ea80000300800 */
[----:B------:R-:W2:Y:S01]  /*75e40*/  LDL.LU R3, [R1+0x6e4] ;  /* 0x0006e40001037983 */ /* 0x000ea20000300800 */
[----:B----4-:R-:W-:-:S02]  /*75e50*/  F2FP.PACK_AB R27, R12, R27 ;  /* 0x0000001b0c1b723e */ /* 0x010fc400000000ff */
[----:B------:R-:W-:Y:S01]  /*75e60*/  F2FP.PACK_AB R12, R28, R29 ;  /* 0x0000001d1c0c723e */ /* 0x000fe200000000ff */
[----:B--2---:R0:W-:Y:S04]  /*75e70*/  STL [R1+0x1de4], R3 ;  /* 0x001de40301007387 */ /* 0x0041e80000100800 */
[----:B0-----:R-:W2:Y:S04]  /*75e80*/  LDL.LU R3, [R1+0x608] ;  /* 0x0006080001037983 */ /* 0x001ea80000300800 */
[----:B------:R-:W4:Y:S04]  /*75e90*/  LDL.LU R28, [R1+0x6f0] ;  /* 0x0006f000011c7983 */ /* 0x000f280000300800 */
[----:B----4-:R0:W-:Y:S04]  /*75ea0*/  STL [R1+0x1de8], R28 ;  /* 0x001de81c01007387 */ /* 0x0101e80000100800 */
[----:B0-----:R-:W4:Y:S04]  /*75eb0*/  LDL.LU R28, [R1+0x620] ;  /* 0x00062000011c7983 */ /* 0x001f280000300800 */
[----:B------:R-:W2:Y:S04]  /*75ec0*/  LDL.LU R29, [R1+0x6ec] ;  /* 0x0006ec00011d7983 */ /* 0x000ea80000300800 */
[----:B--2---:R0:W-:Y:S04]  /*75ed0*/  STL [R1+0x1dec], R29 ;  /* 0x001dec1d01007387 */ /* 0x0041e80000100800 */
[----:B0-----:R-:W2:Y:S01]  /*75ee0*/  LDL.LU R29, [R1+0x600] ;  /* 0x00060000011d7983 */ /* 0x001ea20000300800 */
[----:B------:R-:W-:-:S02]  /*75ef0*/  F2FP.PACK_AB R11, R16, R11 ;  /* 0x0000000b100b723e */ /* 0x000fc400000000ff */
[----:B------:R-:W-:Y:S02]  /*75f00*/  F2FP.PACK_AB R16, R20, R21 ;  /* 0x000000151410723e */ /* 0x000fe400000000ff */
[----:B----4-:R-:W-:Y:S02]  /*75f10*/  F2FP.PACK_AB R13, R28, R13 ;  /* 0x0000000d1c0d723e */ /* 0x010fe400000000ff */
[----:B------:R-:W-:Y:S02]  /*75f20*/  F2FP.PACK_AB R10, R3, R10 ;  /* 0x0000000a030a723e */ /* 0x000fe400000000ff */
[----:B------:R-:W-:Y:S02]  /*75f30*/  F2FP.PACK_AB R15, R17, R15 ;  /* 0x0000000f110f723e */ /* 0x000fe400000000ff */
[----:B------:R-:W-:Y:S02]  /*75f40*/  F2FP.PACK_AB R17, R22, R23 ;  /* 0x000000171611723e */ /* 0x000fe400000000ff */
[----:B------:R-:W-:-:S02]  /*75f50*/  F2FP.PACK_AB R14, R2, R14 ;  /* 0x0000000e020e723e */ /* 0x000fc400000000ff */
[----:B------:R-:W-:Y:S02]  /*75f60*/  F2FP.PACK_AB R18, R24, R18 ;  /* 0x000000121812723e */ /* 0x000fe400000000ff */
[----:B---3--:R-:W-:Y:S02]  /*75f70*/  F2FP.PACK_AB R19, R0, R19 ;  /* 0x000000130013723e */ /* 0x008fe400000000ff */
[----:B--2---:R-:W-:Y:S02]  /*75f80*/  F2FP.PACK_AB R9, R29, R9 ;  /* 0x000000091d09723e */ /* 0x004fe400000000ff */
[----:B------:R-:W2:Y:S04]  /*75f90*/  LDL.LU R29, [R1+0x658] ;  /* 0x00065800011d7983 */ /* 0x000ea80000300800 */
[----:B------:R-:W2:Y:S04]  /*75fa0*/  LDL.LU R20, [R1+0x654] ;  /* 0x0006540001147983 */ /* 0x000ea80000300800 */
[----:B------:R-:W3:Y:S04]  /*75fb0*/  LDL.LU R28, [R1+0x660] ;  /* 0x00066000011c7983 */ /* 0x000ee80000300800 */
[----:B------:R-:W3:Y:S04]  /*75fc0*/  LDL.LU R21, [R1+0x65c] ;  /* 0x00065c0001157983 */ /* 0x000ee80000300800 */
[----:B------:R-:W4:Y:S04]  /*75fd0*/  LDL.LU R3, [R1+0x668] ;  /* 0x0006680001037983 */ /* 0x000f280000300800 */
[----:B------:R-:W4:Y:S04]  /*75fe0*/  LDL.LU R22, [R1+0x664] ;  /* 0x0006640001167983 */ /* 0x000f280000300800 */
[----:B------:R-:W4:Y:S04]  /*75ff0*/  LDL.LU R2, [R1+0x690] ;  /* 0x0006900001027983 */ /* 0x000f280000300800 */
[----:B------:R-:W4:Y:S04]  /*76000*/  LDL.LU R23, [R1+0x66c] ;  /* 0x00066c0001177983 */ /* 0x000f280000300800 */
[----:B------:R-:W4:Y:S04]  /*76010*/  LDL.LU R24, [R1+0x1df4] ;  /* 0x001df40001187983 */ /* 0x000f280000300800 */
[----:B------:R-:W4:Y:S01]  /*76020*/  LDL.LU R0, [R1+0x1df0] ;  /* 0x001df00001007983 */ /* 0x000f220000300800 */
[----:B--2---:R-:W-:-:S02]  /*76030*/  F2FP.PACK_AB R20, R29, R20 ;  /* 0x000000141d14723e */ /* 0x004fc400000000ff */
[----:B---3--:R-:W-:Y:S01]  /*76040*/  F2FP.PACK_AB R21, R28, R21 ;  /* 0x000000151c15723e */ /* 0x008fe200000000ff */
[----:B----4-:R0:W-:Y:S04]  /*76050*/  STS.128 [R0+0x800], R24 ;  /* 0x0008001800007388 */ /* 0x0101e80000000c00 */
[----:B------:R1:W-:Y:S04]  /*76060*/  STS.128 [R0+0x880], R4 ;  /* 0x0008800400007388 */ /* 0x0003e80000000c00 */
[----:B------:R2:W-:Y:S04]  /*76070*/  STS.128 [R0+0x900], R8 ;  /* 0x0009000800007388 */ /* 0x0005e80000000c00 */
[----:B0-----:R-:W3:Y:S04]  /*76080*/  LDL.LU R24, [R1+0x6d8] ;  /* 0x0006d80001187983 */ /* 0x001ee80000300800 */
[----:B------:R-:W3:Y:S04]  /*76090*/  LDL.LU R25, [R1+0x6d4] ;  /* 0x0006d40001197983 */ /* 0x000ee80000300800 */
[----:B------:R-:W4:Y:S04]  /*760a0*/  LDL.LU R26, [R1+0x6e0] ;  /* 0x0006e000011a7983 */ /* 0x000f280000300800 */
[----:B------:R-:W4:Y:S04]  /*760b0*/  LDL.LU R27, [R1+0x6dc] ;  /* 0x0006dc00011b7983 */ /* 0x000f280000300800 */
[----:B-1----:R-:W3:Y:S04]  /*760c0*/  LDL.LU R4, [R1+0x694] ;  /* 0x0006940001047983 */ /* 0x002ee80000300800 */
[----:B------:R-:W3:Y:S04]  /*760d0*/  LDL.LU R5, [R1+0x69c] ;  /* 0x00069c0001057983 */ /* 0x000ee80000300800 */
[----:B------:R-:W3:Y:S04]  /*760e0*/  LDL.LU R6, [R1+0x6a4] ;  /* 0x0006a40001067983 */ /* 0x000ee80000300800 */
[----:B------:R-:W3:Y:S04]  /*760f0*/  LDL.LU R7, [R1+0x6ac] ;  /* 0x0006ac0001077983 */ /* 0x000ee80000300800 */
[----:B--2---:R-:W2:Y:S04]  /*76100*/  LDL.LU R8, [R1+0x6b4] ;  /* 0x0006b40001087983 */ /* 0x004ea80000300800 */
[----:B------:R-:W2:Y:S04]  /*76110*/  LDL.LU R9, [R1+0x6bc] ;  /* 0x0006bc0001097983 */ /* 0x000ea80000300800 */
[----:B------:R-:W2:Y:S04]  /*76120*/  LDL.LU R10, [R1+0x6c4] ;  /* 0x0006c400010a7983 */ /* 0x000ea80000300800 */
[----:B------:R-:W2:Y:S04]  /*76130*/  LDL.LU R11, [R1+0x6cc] ;  /* 0x0006cc00010b7983 */ /* 0x000ea80000300800 */
[----:B------:R0:W-:Y:S04]  /*76140*/  STS.128 [R0+0x980], R12 ;  /* 0x0009800c00007388 */ /* 0x0001e80000000c00 */
[----:B------:R1:W-:Y:S01]  /*76150*/  STS.128 [R0+0xa00], R16 ;  /* 0x000a001000007388 */ /* 0x0003e20000000c00 */
[----:B------:R-:W-:-:S03]  /*76160*/  F2FP.PACK_AB R22, R3, R22 ;  /* 0x000000160316723e */ /* 0x000fc600000000ff */
[----:B0-----:R-:W2:Y:S04]  /*76170*/  LDL.LU R12, [R1+0x6a8] ;  /* 0x0006a800010c7983 */ /* 0x001ea80000300800 */
[----:B------:R-:W2:Y:S04]  /*76180*/  LDL.LU R13, [R1+0x6c8] ;  /* 0x0006c800010d7983 */ /* 0x000ea80000300800 */
[----:B------:R-:W3:Y:S04]  /*76190*/  LDL.LU R14, [R1+0x6b0] ;  /* 0x0006b000010e7983 */ /* 0x000ee80000300800 */
[----:B------:R-:W4:Y:S04]  /*761a0*/  LDL.LU R15, [R1+0x6d0] ;  /* 0x0006d000010f7983 */ /* 0x000f280000300800 */
[----:B-1----:R-:W4:Y:S04]  /*761b0*/  LDL.LU R16, [R1+0x698] ;  /* 0x0006980001107983 */ /* 0x002f280000300800 */
[----:B------:R-:W4:Y:S04]  /*761c0*/  LDL.LU R17, [R1+0x6b8] ;  /* 0x0006b80001117983 */ /* 0x000f280000300800 */
[----:B------:R-:W4:Y:S01]  /*761d0*/  LDL.LU R18, [R1+0x6a0] ;  /* 0x0006a00001127983 */ /* 0x000f220000300800 */
[----:B------:R-:W-:-:S03]  /*761e0*/  F2FP.PACK_AB R23, R2, R23 ;  /* 0x000000170217723e */ /* 0x000fc600000000ff */
[----:B------:R-:W4:Y:S04]  /*761f0*/  LDL.LU R19, [R1+0x6c0] ;  /* 0x0006c00001137983 */ /* 0x000f280000300800 */
[----:B------:R-:W4:Y:S04]  /*76200*/  LDL.LU R29, [R1+0x1dec] ;  /* 0x001dec00011d7983 */ /* 0x000f280000300800 */
[----:B------:R-:W4:Y:S04]  /*76210*/  LDL.LU R28, [R1+0x1de8] ;  /* 0x001de800011c7983 */ /* 0x000f280000300800 */
[----:B------:R-:W4:Y:S04]  /*76220*/  LDL.LU R3, [R1+0x1de4] ;  /* 0x001de40001037983 */ /* 0x000f280000300800 */
[----:B------:R-:W4:Y:S04]  /*76230*/  LDL.LU R2, [R1+0x1de0] ;  /* 0x001de00001027983 */ /* 0x000f280000300800 */
[----:B------:R0:W-:Y:S01]  /*76240*/  STS.128 [R0+0xa80], R20 ;  /* 0x000a801400007388 */ /* 0x0001e20000000c00 */
[----:B---3--:R-:W-:-:S02]  /*76250*/  F2FP.PACK_AB R7, R14, R7 ;  /* 0x000000070e07723e */ /* 0x008fc400000000ff */
[----:B--2---:R-:W-:Y:S02]  /*76260*/  F2FP.PACK_AB R10, R13, R10 ;  /* 0x0000000a0d0a723e */ /* 0x004fe400000000ff */
[----:B----4-:R-:W-:Y:S02]  /*76270*/  F2FP.PACK_AB R11, R15, R11 ;  /* 0x0000000b0f0b723e */ /* 0x010fe400000000ff */
[----:B------:R-:W-:Y:S02]  /*76280*/  F2FP.PACK_AB R8, R17, R8 ;  /* 0x000000081108723e */ /* 0x000fe400000000ff */
[----:B------:R-:W-:Y:S02]  /*76290*/  F2FP.PACK_AB R5, R18, R5 ;  /* 0x000000051205723e */ /* 0x000fe400000000ff */
[----:B------:R-:W-:-:S05]  /*762a0*/  F2FP.PACK_AB R9, R19, R9 ;  /* 0x000000091309723e */ /* 0x000fca00000000ff */
[----:B------:R1:W-:Y:S01]  /*762b0*/  STS.128 [R0+0xb80], R8 ;  /* 0x000b800800007388 */ /* 0x0003e20000000c00 */
[----:B------:R-:W-:Y:S01]  /*762c0*/  F2FP.PACK_AB R14, R2, R3 ;  /* 0x00000003020e723e */ /* 0x000fe200000000ff */
[----:B------:R-:W-:-:S04]  /*762d0*/  IMAD.MOV.U32 R2, RZ, RZ, c[0x0][0x1c8] ;  /* 0x00007200ff027624 */ /* 0x000fc800078e00ff */
[C---:B------:R-:W-:Y:S02]  /*762e0*/  IMAD R18, R2.reuse, 0x1e, RZ ;  /* 0x0000001e02127824 */ /* 0x040fe400078e02ff */
[C---:B------:R-:W-:Y:S02]  /*762f0*/  IMAD R19, R2.reuse, 0x22, RZ ;  /* 0x0000002202137824 */ /* 0x040fe400078e02ff */
[C---:B0-----:R-:W-:Y:S02]  /*76300*/  IMAD R20, R2.reuse, 0x24, RZ ;  /* 0x0000002402147824 */ /* 0x041fe400078e02ff */
[C---:B------:R-:W-:Y:S01]  /*76310*/  IMAD R21, R2.reuse, 0x26, RZ ;  /* 0x0000002602157824 */ /* 0x040fe200078e02ff */
[----:B------:R0:W-:Y:S04]  /*76320*/  STL.64 [R1+0x1dd8], R18 ;  /* 0x001dd81201007387 */ /* 0x0001e80000100a00 */
[----:B------:R-:W-:Y:S04]  /*76330*/  STL.64 [R1+0x1dd0], R20 ;  /* 0x001dd01401007387 */ /* 0x000fe80000100a00 */
[----:B-1----:R-:W2:Y:S04]  /*76340*/  LDL.LU R11, [R1+0x53c] ;  /* 0x00053c00010b7983 */ /* 0x002ea80000300800 */
[----:B0-----:R-:W3:Y:S01]  /*76350*/  LDL.64 R18, [R1+0x710] ;  /* 0x0007100001127983 */ /* 0x001ee20000100a00 */
[----:B------:R-:W-:-:S02]  /*76360*/  SHF.L.U32 R3, R2, 0x1, RZ ;  /* 0x0000000102037819 */ /* 0x000fc400000006ff */
[----:B------:R-:W-:Y:S02]  /*76370*/  F2FP.PACK_AB R4, R16, R4 ;  /* 0x000000041004723e */ /* 0x000fe400000000ff */
[----:B------:R-:W-:-:S05]  /*76380*/  F2FP.PACK_AB R6, R12, R6 ;  /* 0x000000060c06723e */ /* 0x000fca00000000ff */
[----:B------:R0:W-:Y:S02]  /*76390*/  STS.128 [R0+0xb00], R4 ;  /* 0x000b000400007388 */ /* 0x0001e40000000c00 */
[C---:B0-----:R-:W-:Y:S02]  /*763a0*/  IMAD R4, R2.reuse, 0x6, RZ ;  /* 0x0000000602047824 */ /* 0x041fe400078e02ff */
[C---:B------:R-:W-:Y:S02]  /*763b0*/  IMAD R5, R2.reuse, 0xa, RZ ;  /* 0x0000000a02057824 */ /* 0x040fe400078e02ff */
[C---:B------:R-:W-:Y:S02]  /*763c0*/  IMAD R6, R2.reuse, 0xc, RZ ;  /* 0x0000000c02067824 */ /* 0x040fe400078e02ff */
[----:B------:R-:W-:Y:S01]  /*763d0*/  IMAD R7, R2, 0xe, RZ ;  /* 0x0000000e02077824 */ /* 0x000fe200078e02ff */
[----:B------:R-:W-:Y:S02]  /*763e0*/  F2FP.PACK_AB R12, R24, R25 ;  /* 0x00000019180c723e */ /* 0x000fe400000000ff */
[----:B------:R-:W-:-:S02]  /*763f0*/  F2FP.PACK_AB R13, R26, R27 ;  /* 0x0000001b1a0d723e */ /* 0x000fc400000000ff */
[----:B------:R-:W-:-:S05]  /*76400*/  F2FP.PACK_AB R15, R28, R29 ;  /* 0x0000001d1c0f723e */ /* 0x000fca00000000ff */
[----:B------:R0:W-:Y:S02]  /*76410*/  STS.128 [R0+0xc00], R12 ;  /* 0x000c000c00007388 */ /* 0x0001e40000000c00 */
[C---:B0-----:R-:W-:Y:S02]  /*76420*/  IMAD R12, R2.reuse, 0x12, RZ ;  /* 0x00000012020c7824 */ /* 0x041fe400078e02ff */
[C---:B------:R-:W-:Y:S02]  /*76430*/  IMAD R13, R2.reuse, 0x14, RZ ;  /* 0x00000014020d7824 */ /* 0x040fe400078e02ff */
[C---:B------:R-:W-:Y:S01]  /*76440*/  IMAD R14, R2.reuse, 0x16, RZ ;  /* 0x00000016020e7824 */ /* 0x040fe200078e02ff */
[----:B--2---:R-:W-:Y:S02]  /*76450*/  FSEL R20, R11, -INF , P5 ;  /* 0xff8000000b147808 */ /* 0x004fe40002800000 */
[-C--:B---3--:R-:W-:Y:S02]  /*76460*/  IADD3 R8, P5, R3, R18.reuse, RZ ;  /* 0x0000001203087210 */ /* 0x088fe40007fbe0ff */
[----:B------:R-:W-:-:S02]  /*76470*/  LEA R10, P6, R2, R18, 0x2 ;  /* 0x00000012020a7211 */ /* 0x000fc400078c10ff */
[-C--:B------:R-:W-:Y:S01]  /*76480*/  LEA.HI.X.SX32 R9, R2, R19.reuse, 0x1, P5 ;  /* 0x0000001302097211 */ /* 0x080fe200028f0eff */
[----:B------:R0:W-:Y:S01]  /*76490*/  STL [R1+0x1248], R20 ;  /* 0x0012481401007387 */ /* 0x0001e20000100800 */
[----:B------:R-:W-:-:S03]  /*764a0*/  LEA.HI.X.SX32 R11, R3, R19, 0x1, P6 ;  /* 0x00000013030b7211 */ /* 0x000fc600030f0eff */
[----:B------:R1:W-:Y:S04]  /*764b0*/  STL.64 [R1+0x1c98], R8 ;  /* 0x001c980801007387 */ /* 0x0003e80000100a00 */
[----:B------:R2:W-:Y:S01]  /*764c0*/  STL [R1+0x1ca4], R10 ;  /* 0x001ca40a01007387 */ /* 0x0005e20000100800 */
[----:B0-----:R-:W-:-:S03]  /*764d0*/  IADD3 R20, P5, R4, R18, RZ ;  /* 0x0000001204147210 */ /* 0x001fc60007fbe0ff */
[----:B------:R0:W-:Y:S01]  /*764e0*/  STL [R1+0x1ca0], R11 ;  /* 0x001ca00b01007387 */ /* 0x0001e20000100800 */
[C---:B------:R-:W-:Y:S01]  /*764f0*/  SHF.L.U32 R3, R2.reuse, 0x2, RZ ;  /* 0x0000000202037819 */ /* 0x040fe200000006ff */
[C---:B-1----:R-:W-:Y:S01]  /*76500*/  IMAD R9, R2.reuse, 0x3, RZ ;  /* 0x0000000302097824 */ /* 0x042fe200078e02ff */
[----:B--2---:R-:W-:Y:S02]  /*76510*/  MOV R10, R18 ;  /* 0x00000012000a7202 */ /* 0x004fe40000000f00 */
[----:B0-----:R-:W-:Y:S02]  /*76520*/  MOV R11, R19 ;  /* 0x00000013000b7202 */ /* 0x001fe40000000f00 */
[C---:B------:R-:W-:Y:S02]  /*76530*/  LEA R18, P6, R2.reuse, R10, 0x3 ;  /* 0x0000000a02127211 */ /* 0x040fe400078c18ff */
[-C--:B------:R-:W-:Y:S02]  /*76540*/  LEA.HI.X.SX32 R21, R9, R11.reuse, 0x1, P5 ;  /* 0x0000000b09157211 */ /* 0x080fe400028f0eff */
[----:B------:R-:W-:Y:S01]  /*76550*/  LEA.HI.X.SX32 R19, R3, R11, 0x1, P6 ;  /* 0x0000000b03137211 */ /* 0x000fe200030f0eff */
[----:B------:R-:W-:-:S02]  /*76560*/  IMAD R9, R2, 0x5, RZ ;  /* 0x0000000502097824 */ /* 0x000fc400078e02ff */
[----:B------:R0:W-:Y:S04]  /*76570*/  STL.64 [R1+0xa28], R20 ;  /* 0x000a281401007387 */ /* 0x0001e80000100a00 */
[----:B------:R1:W-:Y:S01]  /*76580*/  STL.64 [R1+0xa20], R18 ;  /* 0x000a201201007387 */ /* 0x0003e20000100a00 */
[-C--:B0-----:R-:W-:Y:S02]  /*76590*/  IADD3 R20, P5, R5, R10.reuse, RZ ;  /* 0x0000000a05147210 */ /* 0x081fe40007fbe0ff */
[----:B-1----:R-:W-:Y:S02]  /*765a0*/  IADD3 R18, P6, R6, R10, RZ ;  /* 0x0000000a06127210 */ /* 0x002fe40007fde0ff */
[-C--:B------:R-:W-:Y:S02]  /*765b0*/  LEA.HI.X.SX32 R21, R9, R11.reuse, 0x1, P5 ;  /* 0x0000000b09157211 */ /* 0x080fe400028f0eff */
[----:B------:R-:W-:Y:S01]  /*765c0*/  LEA.HI.X.SX32 R19, R4, R11, 0x1, P6 ;  /* 0x0000000b04137211 */ /* 0x000fe200030f0eff */
[----:B------:R-:W-:-:S02]  /*765d0*/  IMAD R9, R2, 0x7, RZ ;  /* 0x0000000702097824 */ /* 0x000fc400078e02ff */
[----:B------:R0:W-:Y:S01]  /*765e0*/  STL.64 [R1+0xa18], R20 ;  /* 0x000a181401007387 */ /* 0x0001e20000100a00 */
[----:B------:R-:W-:-:S03]  /*765f0*/  IMAD.SHL.U32 R3, R2, 0x8, RZ ;  /* 0x0000000802037824 */ /* 0x000fc600078e00ff */
[----:B------:R1:W-:Y:S01]  /*76600*/  STL.64 [R1+0xa10], R18 ;  /* 0x000a101201007387 */ /* 0x0003e20000100a00 */
[-C--:B0-----:R-:W-:Y:S02]  /*76610*/  IADD3 R20, P5, R7, R10.reuse, RZ ;  /* 0x0000000a07147210 */ /* 0x081fe40007fbe0ff */
[CC--:B-1----:R-:W-:Y:S02]  /*76620*/  LEA R18, P6, R2.reuse, R10.reuse, 0x4 ;  /* 0x0000000a02127211 */ /* 0x0c2fe400078c20ff */
[-C--:B------:R-:W-:Y:S02]  /*76630*/  LEA.HI.X.SX32 R21, R9, R11.reuse, 0x1, P5 ;  /* 0x0000000b09157211 */ /* 0x080fe400028f0eff */
[----:B------:R-:W-:Y:S01]  /*76640*/  LEA.HI.X.SX32 R19, R3, R11, 0x1, P6 ;  /* 0x0000000b03137211 */ /* 0x000fe200030f0eff */
[C---:B------:R-:W-:Y:S02]  /*76650*/  IMAD R9, R2.reuse, 0x9, RZ ;  /* 0x0000000902097824 */ /* 0x040fe400078e02ff */
[----:B------:R0:W-:Y:S04]  /*76660*/  STL.64 [R1+0xa08], R20 ;  /* 0x000a081401007387 */ /* 0x0001e80000100a00 */
[----:B------:R1:W-:Y:S01]  /*76670*/  STL.64 [R1+0xa00], R18 ;  /* 0x000a001201007387 */ /* 0x0003e20000100a00 */
[----:B------:R-:W-:Y:S01]  /*76680*/  IMAD R8, R2, 0x1c2, RZ ;  /* 0x000001c202087824 */ /* 0x000fe200078e02ff */
[----:B0-----:R-:W-:-:S02]  /*76690*/  IADD3 R20, P5, R12, R10, RZ ;  /* 0x0000000a0c147210 */ /* 0x001fc40007fbe0ff */
[----:B-1----:R-:W-:Y:S02]  /*766a0*/  IADD3 R18, P6, R13, R10, RZ ;  /* 0x0000000a0d127210 */ /* 0x002fe40007fde0ff */
[-C--:B------:R-:W-:Y:S01]  /*766b0*/  LEA.HI.X.SX32 R21, R9, R11.reuse, 0x1, P5 ;  /* 0x0000000b09157211 */ /* 0x080fe200028f0eff */
[----:B------:R-:W-:Y:S01]  /*766c0*/  IMAD R9, R2, 0x1c8, RZ ;  /* 0x000001c802097824 */ /* 0x000fe200078e02ff */
[----:B------:R-:W-:-:S03]  /*766d0*/  LEA.HI.X.SX32 R19, R5, R11, 0x1, P6 ;  /* 0x0000000b05137211 */ /* 0x000fc600030f0eff */
[----:B------:R-:W-:Y:S04]  /*766e0*/  STL.64 [R1+0x9f8], R20 ;  /* 0x0009f81401007387 */ /* 0x000fe80000100a00 */
[----:B------:R-:W-:Y:S04]  /*766f0*/  STL.64 [R1+0x1db8], R8 ;  /* 0x001db80801007387 */ /* 0x000fe80000100a00 */
[----:B------:R0:W-:Y:S01]  /*76700*/  STL.64 [R1+0x9f0], R18 ;  /* 0x0009f01201007387 */ /* 0x0001e20000100a00 */
[----:B------:R-:W-:-:S03]  /*76710*/  IMAD R3, R2, 0xb, RZ ;  /* 0x0000000b02037824 */ /* 0x000fc600078e02ff */
[----:B0-----:R-:W2:Y:S01]  /*76720*/  LDL.LU.64 R18, [R1+0x1dd8] ;  /* 0x001dd80001127983 */ /* 0x001ea20000300a00 */
[----:B------:R-:W-:-:S04]  /*76730*/  IADD3 R20, P5, R14, R10, RZ ;  /* 0x0000000a0e147210 */ /* 0x000fc80007fbe0ff */
[----:B------:R-:W-:-:S05]  /*76740*/  LEA.HI.X.SX32 R21, R3, R11, 0x1, P5 ;  /* 0x0000000b03157211 */ /* 0x000fca00028f0eff */
[----:B------:R0:W-:Y:S04]  /*76750*/  STL.64 [R1+0x9e8], R20 ;  /* 0x0009e81401007387 */ /* 0x0001e80000100a00 */
[----:B0-----:R-:W3:Y:S01]  /*76760*/  LDL.LU.64 R20, [R1+0x1dd0] ;  /* 0x001dd00001147983 */ /* 0x001ee20000300a00 */
[C---:B------:R-:W-:Y:S02]  /*76770*/  IMAD R15, R2.reuse, 0x18, RZ ;  /* 0x00000018020f7824 */ /* 0x040fe400078e02ff */
[C---:B------:R-:W-:Y:S02]  /*76780*/  IMAD R16, R2.reuse, 0x1a, RZ ;  /* 0x0000001a02107824 */ /* 0x040fe400078e02ff */
[----:B------:R-:W-:Y:S01]  /*76790*/  IMAD R3, R2, 0xd, RZ ;  /* 0x0000000d02037824 */ /* 0x000fe200078e02ff */
[----:B------:R-:W-:-:S02]  /*767a0*/  IADD3 R8, P6, R15, R10, RZ ;  /* 0x0000000a0f087210 */ /* 0x000fc40007fde0ff */
[-C--:B------:R-:W-:Y:S01]  /*767b0*/  IADD3 R4, P5, R16, R10.reuse, RZ ;  /* 0x0000000a10047210 */ /* 0x080fe20007fbe0ff */
[----:B------:R-:W-:Y:S01]  /*767c0*/  IMAD R17, R2, 0x1c, RZ ;  /* 0x0000001c02117824 */ /* 0x000fe200078e02ff */
[-C--:B------:R-:W-:Y:S02]  /*767d0*/  LEA.HI.X.SX32 R9, R6, R11.reuse, 0x1, P6 ;  /* 0x0000000b06097211 */ /* 0x080fe400030f0eff */
[----:B------:R-:W-:Y:S01]  /*767e0*/  LEA.HI.X.SX32 R5, R3, R11, 0x1, P5 ;  /* 0x0000000b03057211 */ /* 0x000fe200028f0eff */
[----:B------:R-:W-:Y:S02]  /*767f0*/  IMAD R3, R2, 0xf, RZ ;  /* 0x0000000f02037824 */ /* 0x000fe400078e02ff */
[----:B------:R0:W-:Y:S04]  /*76800*/  STL.64 [R1+0x9e0], R8 ;  /* 0x0009e00801007387 */ /* 0x0001e80000100a00 */
[----:B------:R-:W-:Y:S01]  /*76810*/  STL.64 [R1+0x9d8], R4 ;  /* 0x0009d80401007387 */ /* 0x000fe20000100a00 */
[----:B0-----:R-:W-:-:S04]  /*76820*/  IADD3 R8, P6, R17, R10, RZ ;  /* 0x0000000a11087210 */ /* 0x001fc80007fde0ff */
[----:B------:R-:W-:-:S05]  /*76830*/  LEA.HI.X.SX32 R9, R7, R11, 0x1, P6 ;  /* 0x0000000b07097211 */ /* 0x000fca00030f0eff */
[----:B------:R0:W-:Y:S01]  /*76840*/  STL.64 [R1+0x9d0], R8 ;  /* 0x0009d00801007387 */ /* 0x0001e20000100a00 */
[C---:B------:R-:W-:Y:S01]  /*76850*/  SHF.L.U32 R6, R2.reuse, 0x4, RZ ;  /* 0x0000000402067819 */ /* 0x040fe200000006ff */
[C---:B------:R-:W-:Y:S01]  /*76860*/  IMAD R22, R2.reuse, 0x28, RZ ;  /* 0x0000002802167824 */ /* 0x040fe200078e02ff */
[----:B0-----:R-:W-:-:S04]  /*76870*/  LEA R8, P6, R2, R10, 0x5 ;  /* 0x0000000a02087211 */ /* 0x001fc800078c28ff */
[----:B------:R-:W-:Y:S01]  /*76880*/  LEA.HI.X.SX32 R9, R6, R11, 0x1, P6 ;  /* 0x0000000b06097211 */ /* 0x000fe200030f0eff */
[C---:B------:R-:W-:Y:S02]  /*76890*/  IMAD R23, R2.reuse, 0x2a, RZ ;  /* 0x0000002a02177824 */ /* 0x040fe400078e02ff */
[C---:B------:R-:W-:Y:S02]  /*768a0*/  IMAD R24, R2.reuse, 0x2c, RZ ;  /* 0x0000002c02187824 */ /* 0x040fe400078e02ff */
[C---:B------:R-:W-:Y:S02]  /*768b0*/  IMAD R25, R2.reuse, 0x2e, RZ ;  /* 0x0000002e02197824 */ /* 0x040fe400078e02ff */
[C---:B------:R-:W-:Y:S02]  /*768c0*/  IMAD R26, R2.reuse, 0x30, RZ ;  /* 0x00000030021a7824 */ /* 0x040fe400078e02ff */
[C---:B------:R-:W-:Y:S02]  /*768d0*/  IMAD R27, R2.reuse, 0x32, RZ ;  /* 0x00000032021b7824 */ /* 0x040fe400078e02ff */
[----:B------:R-:W-:-:S02]  /*768e0*/  IMAD R28, R2, 0x34, RZ ;  /* 0x00000034021c7824 */ /* 0x000fc400078e02ff */
[----:B------:R-:W-:Y:S01]  /*768f0*/  IMAD R29, R2, 0x36, RZ ;  /* 0x00000036021d7824 */ /* 0x000fe200078e02ff */
[----:B--2---:R-:W-:-:S04]  /*76900*/  IADD3 R4, P5, R18, R10, RZ ;  /* 0x0000000a12047210 */ /* 0x004fc80007fbe0ff */
[----:B------:R-:W-:Y:S01]  /*76910*/  LEA.HI.X.SX32 R5, R3, R11, 0x1, P5 ;  /* 0x0000000b03057211 */ /* 0x000fe200028f0eff */
[----:B------:R-:W-:-:S04]  /*76920*/  IMAD R3, R2, 0x11, RZ ;  /* 0x0000001102037824 */ /* 0x000fc800078e02ff */
[----:B------:R0:W-:Y:S02]  /*76930*/  STL.64 [R1+0x9c8], R4 ;  /* 0x0009c80401007387 */ /* 0x0001e40000100a00 */
[----:B0-----:R-:W-:-:S04]  /*76940*/  IADD3 R4, P5, R19, R10, RZ ;  /* 0x0000000a13047210 */ /* 0x001fc80007fbe0ff */
[----:B------:R-:W-:Y:S01]  /*76950*/  LEA.HI.X.SX32 R5, R3, R11, 0x1, P5 ;  /* 0x0000000b03057211 */ /* 0x000fe200028f0eff */
[----:B------:R-:W-:Y:S01]  /*76960*/  IMAD R3, R2, 0x13, RZ ;  /* 0x0000001302037824 */ /* 0x000fe200078e02ff */
[----:B---3--:R-:W-:-:S03]  /*76970*/  IADD3 R6, P6, R20, R10, RZ ;  /* 0x0000000a14067210 */ /* 0x008fc60007fde0ff */
[----:B------:R0:W-:Y:S01]  /*76980*/  STL.64 [R1+0x9b8], R4 ;  /* 0x0009b80401007387 */ /* 0x0001e20000100a00 */
[----:B------:R-:W-:-:S03]  /*76990*/  LEA.HI.X.SX32 R7, R12, R11, 0x1, P6 ;  /* 0x0000000b0c077211 */ /* 0x000fc600030f0eff */
[----:B------:R-:W-:Y:S01]  /*769a0*/  STL.64 [R1+0x9c0], R8 ;  /* 0x0009c00801007387 */ /* 0x000fe20000100a00 */
[----:B0-----:R-:W-:-:S04]  /*769b0*/  IADD3 R4, P5, R21, R10, RZ ;  /* 0x0000000a15047210 */ /* 0x001fc80007fbe0ff */
[----:B------:R-:W-:Y:S01]  /*769c0*/  LEA.HI.X.SX32 R5, R3, R11, 0x1, P5 ;  /* 0x0000000b03057211 */ /* 0x000fe200028f0eff */
[----:B------:R0:W-:Y:S01]  /*769d0*/  STL.64 [R1+0x9b0], R6 ;  /* 0x0009b00601007387 */ /* 0x0001e20000100a00 */
[----:B------:R-:W-:-:S03]  /*769e0*/  IMAD R3, R2, 0x15, RZ ;  /* 0x0000001502037824 */ /* 0x000fc600078e02ff */
[----:B------:R1:W-:Y:S01]  /*769f0*/  STL.64 [R1+0x9a8], R4 ;  /* 0x0009a80401007387 */ /* 0x0003e20000100a00 */
[-C--:B0-----:R-:W-:Y:S02]  /*76a00*/  IADD3 R6, P6, R22, R10.reuse, RZ ;  /* 0x0000000a16067210 */ /* 0x081fe40007fde0ff */
[-C--:B-1----:R-:W-:Y:S02]  /*76a10*/  IADD3 R4, P5, R23, R10.reuse, RZ ;  /* 0x0000000a17047210 */ /* 0x082fe40007fbe0ff */
[-C--:B------:R-:W-:Y:S02]  /*76a20*/  LEA.HI.X.SX32 R7, R13, R11.reuse, 0x1, P6 ;  /* 0x0000000b0d077211 */ /* 0x080fe400030f0eff */
[----:B------:R-:W-:Y:S01]  /*76a30*/  LEA.HI.X.SX32 R5, R3, R11, 0x1, P5 ;  /* 0x0000000b03057211 */ /* 0x000fe200028f0eff */
[----:B------:R-:W-:Y:S02]  /*76a40*/  IMAD R3, R2, 0x17, RZ ;  /* 0x0000001702037824 */ /* 0x000fe400078e02ff */
[----:B------:R0:W-:Y:S04]  /*76a50*/  STL.64 [R1+0x9a0], R6 ;  /* 0x0009a00601007387 */ /* 0x0001e80000100a00 */
[----:B------:R1:W-:Y:S01]  /*76a60*/  STL.64 [R1+0x998], R4 ;  /* 0x0009980401007387 */ /* 0x0003e20000100a00 */
[----:B0-----:R-:W-:-:S02]  /*76a70*/  IADD3 R6, P6, R24, R10, RZ ;  /* 0x0000000a18067210 */ /* 0x001fc40007fde0ff */
        /* <DEDUP_REMOVED lines=9> */
[-C--:B------:R-:W-:Y:S01]  /*76b10*/  LEA.HI.X.SX32 R5, R3, R11.reuse, 0x1, P5 ;  /* 0x0000000b03057211 */ /* 0x080fe200028f0eff */
[----:B------:R-:W-:Y:S01]  /*76b20*/  IMAD R9, R2, 0x1b, RZ ;  /* 0x0000001b02097824 */ /* 0x000fe200078e02ff */
[----:B------:R-:W-:Y:S01]  /*76b30*/  IADD3 R12, P6, R28, R10, RZ ;  /* 0x0000000a1c0c7210 */ /* 0x000fe20007fde0ff */
[----:B------:R0:W-:Y:S04]  /*76b40*/  STL.64 [R1+0x980], R6 ;  /* 0x0009800601007387 */ /* 0x0001e80000100a00 */
[----:B------:R1:W-:Y:S01]  /*76b50*/  STL.64 [R1+0x978], R4 ;  /* 0x0009780401007387 */ /* 0x0003e20000100a00 */
[----:B------:R-:W-:Y:S01]  /*76b60*/  LEA.HI.X.SX32 R13, R16, R11, 0x1, P6 ;  /* 0x0000000b100d7211 */ /* 0x000fe200030f0eff */
[----:B------:R-:W-:-:S02]  /*76b70*/  IMAD R3, R2, 0x3a, RZ ;  /* 0x0000003a02037824 */ /* 0x000fc400078e02ff */
[----:B0-----:R-:W-:Y:S01]  /*76b80*/  IMAD R6, R2, 0x38, RZ ;  /* 0x0000003802067824 */ /* 0x001fe200078e02ff */
[----:B-1----:R-:W-:-:S04]  /*76b90*/  IADD3 R4, P5, R29, R10, RZ ;  /* 0x0000000a1d047210 */ /* 0x002fc80007fbe0ff */
[----:B------:R-:W-:Y:S01]  /*76ba0*/  LEA.HI.X.SX32 R5, R9, R11, 0x1, P5 ;  /* 0x0000000b09057211 */ /* 0x000fe200028f0eff */
[----:B------:R0:W-:Y:S01]  /*76bb0*/  STL.64 [R1+0x970], R12 ;  /* 0x0009700c01007387 */ /* 0x0001e20000100a00 */
[----:B------:R-:W-:-:S03]  /*76bc0*/  IMAD R9, R2, 0x1d, RZ ;  /* 0x0000001d02097824 */ /* 0x000fc600078e02ff */
[----:B------:R1:W-:Y:S01]  /*76bd0*/  STL.64 [R1+0x968], R4 ;  /* 0x0009680401007387 */ /* 0x0003e20000100a00 */
[-C--:B0-----:R-:W-:Y:S02]  /*76be0*/  IADD3 R12, P6, R6, R10.reuse, RZ ;  /* 0x0000000a060c7210 */ /* 0x081fe40007fde0ff */
[----:B-1----:R-:W-:Y:S02]  /*76bf0*/  IADD3 R4, P5, R3, R10, RZ ;  /* 0x0000000a03047210 */ /* 0x002fe40007fbe0ff */
[-C--:B------:R-:W-:Y:S01]  /*76c00*/  LEA.HI.X.SX32 R13, R17, R11.reuse, 0x1, P6 ;  /* 0x0000000b110d7211 */ /* 0x080fe200030f0eff */
[C---:B------:R-:W-:Y:S01]  /*76c10*/  IMAD R3, R2.reuse, 0x3e, RZ ;  /* 0x0000003e02037824 */ /* 0x040fe200078e02ff */
[----:B------:R-:W-:Y:S01]  /*76c20*/  LEA.HI.X.SX32 R5, R9, R11, 0x1, P5 ;  /* 0x0000000b09057211 */ /* 0x000fe200028f0eff */
[C---:B------:R-:W-:Y:S02]  /*76c30*/  IMAD R9, R2.reuse, 0x1f, RZ ;  /* 0x0000001f02097824 */ /* 0x040fe400078e02ff */
[----:B------:R-:W-:Y:S04]  /*76c40*/  STL.64 [R1+0x960], R12 ;  /* 0x0009600c01007387 */ /* 0x000fe80000100a00 */
[----:B------:R0:W-:Y:S01]  /*76c50*/  STL.64 [R1+0x958], R4 ;  /* 0x0009580401007387 */ /* 0x0001e20000100a00 */
[----:B------:R-:W-:-:S02]  /*76c60*/  IMAD R16, R2, 0x1da, RZ ;  /* 0x000001da02107824 */ /* 0x000fc400078e02ff */
[C---:B------:R-:W-:Y:S02]  /*76c70*/  IMAD R17, R2.reuse, 0x1dc, RZ ;  /* 0x000001dc02117824 */ /* 0x040fe400078e02ff */
[C---:B------:R-:W-:Y:S01]  /*76c80*/  IMAD R8, R2.reuse, 0x3c, RZ ;  /* 0x0000003c02087824 */ /* 0x040fe200078e02ff */
[----:B0-----:R-:W-:Y:S01]  /*76c90*/  IADD3 R4, P5, R3, R10, RZ ;  /* 0x0000000a03047210 */ /* 0x001fe20007fbe0ff */
[----:B------:R-:W-:-:S03]  /*76ca0*/  IMAD R3, R2, 0x42, RZ ;  /* 0x0000004202037824 */ /* 0x000fc600078e02ff */
[-C--:B------:R-:W-:Y:S01]  /*76cb0*/  LEA.HI.X.SX32 R5, R9, R11.reuse, 0x1, P5 ;  /* 0x0000000b09057211 */ /* 0x080fe200028f0eff */
[----:B------:R-:W-:Y:S01]  /*76cc0*/  STL.64 [R1+0x1db0], R16 ;  /* 0x001db01001007387 */ /* 0x000fe20000100a00 */
[-C--:B------:R-:W-:Y:S01]  /*76cd0*/  IADD3 R12, P6, R8, R10.reuse, RZ ;  /* 0x0000000a080c7210 */ /* 0x080fe20007fde0ff */
[----:B------:R-:W-:Y:S02]  /*76ce0*/  IMAD R9, R2, 0x21, RZ ;  /* 0x0000002102097824 */ /* 0x000fe400078e02ff */
[----:B------:R0:W-:Y:S01]  /*76cf0*/  STL.64 [R1+0x948], R4 ;  /* 0x0009480401007387 */ /* 0x0001e20000100a00 */
[----:B------:R-:W-:Y:S02]  /*76d00*/  LEA.HI.X.SX32 R13, R18, R11, 0x1, P6 ;  /* 0x0000000b120d7211 */ /* 0x000fe400030f0eff */
[CC--:B------:R-:W-:Y:S02]  /*76d10*/  LEA R14, P6, R2.reuse, R10.reuse, 0x6 ;  /* 0x0000000a020e7211 */ /* 0x0c0fe400078c30ff */
[C---:B------:R-:W-:Y:S01]  /*76d20*/  SHF.L.U32 R7, R2.reuse, 0x5, RZ ;  /* 0x0000000502077819 */ /* 0x040fe200000006ff */
[C---:B------:R-:W-:Y:S01]  /*76d30*/  IMAD R8, R2.reuse, 0x44, RZ ;  /* 0x0000004402087824 */ /* 0x040fe200078e02ff */
[----:B0-----:R-:W-:Y:S01]  /*76d40*/  IADD3 R4, P5, R3, R10, RZ ;  /* 0x0000000a03047210 */ /* 0x001fe20007fbe0ff */
[----:B------:R-:W-:-:S03]  /*76d50*/  IMAD R3, R2, 0x46, RZ ;  /* 0x0000004602037824 */ /* 0x000fc600078e02ff */
[-C--:B------:R-:W-:Y:S01]  /*76d60*/  LEA.HI.X.SX32 R5, R9, R11.reuse, 0x1, P5 ;  /* 0x0000000b09057211 */ /* 0x080fe200028f0eff */
[----:B------:R-:W-:Y:S01]  /*76d70*/  STL.64 [R1+0x950], R12 ;  /* 0x0009500c01007387 */ /* 0x000fe20000100a00 */
[----:B------:R-:W-:Y:S01]  /*76d80*/  LEA.HI.X.SX32 R15, R7, R11, 0x1, P6 ;  /* 0x0000000b070f7211 */ /* 0x000fe200030f0eff */
[----:B------:R-:W-:Y:S02]  /*76d90*/  IMAD R7, R2, 0x23, RZ ;  /* 0x0000002302077824 */ /* 0x000fe400078e02ff */
[----:B------:R0:W-:Y:S01]  /*76da0*/  STL.64 [R1+0x938], R4 ;  /* 0x0009380401007387 */ /* 0x0001e20000100a00 */
[----:B------:R-:W-:-:S04]  /*76db0*/  IADD3 R16, P6, R8, R10, RZ ;  /* 0x0000000a08107210 */ /* 0x000fc80007fde0ff */
[----:B------:R-:W-:Y:S02]  /*76dc0*/  LEA.HI.X.SX32 R17, R19, R11, 0x1, P6 ;  /* 0x0000000b13117211 */ /* 0x000fe400030f0eff */
[----:B0-----:R-:W-:Y:S01]  /*76dd0*/  IADD3 R4, P5, R3, R10, RZ ;  /* 0x0000000a03047210 */ /* 0x001fe20007fbe0ff */
[----:B------:R-:W-:-:S03]  /*76de0*/  IMAD R13, R2, 0x1de, RZ ;  /* 0x000001de020d7824 */ /* 0x000fc600078e02ff */
[----:B------:R-:W-:Y:S01]  /*76df0*/  LEA.HI.X.SX32 R5, R7, R11, 0x1, P5 ;  /* 0x0000000b07057211 */ /* 0x000fe200028f0eff */
[C---:B------:R-:W-:Y:S01]  /*76e00*/  IMAD R12, R2.reuse, 0x1e2, RZ ;  /* 0x000001e2020c7824 */ /* 0x040fe200078e02ff */
[----:B------:R-:W-:Y:S04]  /*76e10*/  STL.64 [R1+0x940], R14 ;  /* 0x0009400e01007387 */ /* 0x000fe80000100a00 */
[----:B------:R-:W-:Y:S04]  /*76e20*/  STL.64 [R1+0x928], R4 ;  /* 0x0009280401007387 */ /* 0x000fe80000100a00 */
[----:B------:R-:W-:Y:S04]  /*76e30*/  STL.64 [R1+0x930], R16 ;  /* 0x0009301001007387 */ /* 0x000fe80000100a00 */
[----:B------:R0:W-:Y:S04]  /*76e40*/  STL.64 [R1+0x1da8], R12 ;  /* 0x001da80c01007387 */ /* 0x0001e80000100a00 */
[----:B0-----:R-:W2:Y:S01]  /*76e50*/  LDL.64 R12, [R1+0x710] ;  /* 0x00071000010c7983 */ /* 0x001ea20000100a00 */
[----:B------:R-:W-:-:S02]  /*76e60*/  IMAD R3, R2, 0x4a, RZ ;  /* 0x0000004a02037824 */ /* 0x000fc400078e02ff */
[----:B------:R-:W-:-:S03]  /*76e70*/  IMAD R9, R2, 0x48, RZ ;  /* 0x0000004802097824 */ /* 0x000fc600078e02ff */
[-C--:B------:R-:W-:Y:S01]  /*76e80*/  IADD3 R4, P5, R3, R10.reuse, RZ ;  /* 0x0000000a03047210 */ /* 0x080fe20007fbe0ff */
[C---:B------:R-:W-:Y:S01]  /*76e90*/  IMAD R3, R2.reuse, 0x25, RZ ;  /* 0x0000002502037824 */ /* 0x040fe200078e02ff */
[----:B------:R-:W-:Y:S01]  /*76ea0*/  IADD3 R8, P6, R9, R10, RZ ;  /* 0x0000000a09087210 */ /* 0x000fe20007fde0ff */
[C---:B------:R-:W-:Y:S02]  /*76eb0*/  IMAD R7, R2.reuse, 0x4e, RZ ;  /* 0x0000004e02077824 */ /* 0x040fe400078e02ff */
[C---:B------:R-:W-:Y:S02]  /*76ec0*/  IMAD R10, R2.reuse, 0x4c, RZ ;  /* 0x0000004c020a7824 */ /* 0x040fe400078e02ff */
[C---:B------:R-:W-:Y:S02]  /*76ed0*/  IMAD R15, R2.reuse, 0x2f, RZ ;  /* 0x0000002f020f7824 */ /* 0x040fe400078e02ff */
[C---:B------:R-:W-:Y:S02]  /*76ee0*/  IMAD R19, R2.reuse, 0x6e, RZ ;  /* 0x0000006e02137824 */ /* 0x040fe400078e02ff */
[C---:B------:R-:W-:Y:S01]  /*76ef0*/  IMAD R18, R2.reuse, 0x70, RZ ;  /* 0x0000007002127824 */ /* 0x040fe200078e02ff */
[-C--:B--2---:R-:W-:Y:S01]  /*76f00*/  LEA.HI.X.SX32 R5, R3, R13.reuse, 0x1, P5 ;  /* 0x0000000d03057211 */ /* 0x084fe200028f0eff */
[----:B------:R-:W-:Y:S01]  /*76f10*/  IMAD R3, R2, 0x27, RZ ;  /* 0x0000002702037824 */ /* 0x000fe200078e02ff */
[----:B------:R-:W-:-:S03]  /*76f20*/  LEA.HI.X.SX32 R9, R20, R13, 0x1, P6 ;  /* 0x0000000d14097211 */ /* 0x000fc600030f0eff */
[----:B------:R0:W-:Y:S01]  /*76f30*/  STL.64 [R1+0x918], R4 ;  /* 0x0009180401007387 */ /* 0x0001e20000100a00 */
[----:B------:R-:W-:-:S03]  /*76f40*/  IADD3 R10, P6, R10, R12, RZ ;  /* 0x0000000c0a0a7210 */ /* 0x000fc60007fde0ff */
[----:B------:R1:W-:Y:S01]  /*76f50*/  STL.64 [R1+0x920], R8 ;  /* 0x0009200801007387 */ /* 0x0003e20000100a00 */
[----:B------:R-:W-:Y:S02]  /*76f60*/  LEA.HI.X.SX32 R11, R21, R13, 0x1, P6 ;  /* 0x0000000d150b7211 */ /* 0x000fe400030f0eff */
[----:B0-----:R-:W-:-:S04]  /*76f70*/  IADD3 R4, P5, R7, R12, RZ ;  /* 0x0000000c07047210 */ /* 0x001fc80007fbe0ff */
[----:B------:R-:W-:Y:S01]  /*76f80*/  LEA.HI.X.SX32 R5, R3, R13, 0x1, P5 ;  /* 0x0000000d03057211 */ /* 0x000fe200028f0eff */
[C---:B-1----:R-:W-:Y:S02]  /*76f90*/  IMAD R9, R2.reuse, 0x50, RZ ;  /* 0x0000005002097824 */ /* 0x042fe400078e02ff */
[----:B------:R-:W-:Y:S02]  /*76fa0*/  IMAD R8, R2, 0x52, RZ ;  /* 0x0000005202087824 */ /* 0x000fe400078e02ff */
[----:B------:R0:W-:Y:S01]  /*76fb0*/  STL.64 [R1+0x908], R4 ;  /* 0x0009080401007387 */ /* 0x0001e20000100a00 */
[----:B------:R-:W-:-:S03]  /*76fc0*/  IADD3 R16, P6, R9, R12, RZ ;  /* 0x0000000c09107210 */ /* 0x000fc60007fde0ff */
[----:B------:R1:W-:Y:S01]  /*76fd0*/  STL.64 [R1+0x910], R10 ;  /* 0x0009100a01007387 */ /* 0x0003e20000100a00 */
[----:B------:R-:W-:Y:S01]  /*76fe0*/  LEA.HI.X.SX32 R17, R22, R13, 0x1, P6 ;  /* 0x0000000d16117211 */ /* 0x000fe200030f0eff */
[----:B------:R-:W-:Y:S01]  /*76ff0*/  IMAD R3, R2, 0x56, RZ ;  /* 0x0000005602037824 */ /* 0x000fe200078e02ff */
[----:B0-----:R-:W-:Y:S01]  /*77000*/  IADD3 R4, P5, R8, R12, RZ ;  /* 0x0000000c08047210 */ /* 0x001fe20007fbe0ff */
[C---:B-1----:R-:W-:Y:S02]  /*77010*/  IMAD R10, R2.reuse, 0x29, RZ ;  /* 0x00000029020a7824 */ /* 0x042fe400078e02ff */
[----:B------:R-:W-:-:S03]  /*77020*/  IMAD R11, R2, 0x54, RZ ;  /* 0x00000054020b7824 */ /* 0x000fc600078e02ff */
[----:B------:R-:W-:Y:S01]  /*77030*/  LEA.HI.X.SX32 R5, R10, R13, 0x1, P5 ;  /* 0x0000000d0a057211 */ /* 0x000fe200028f0eff */
[----:B------:R0:W-:Y:S01]  /*77040*/  STL.64 [R1+0x900], R16 ;  /* 0x0009001001007387 */ /* 0x0001e20000100a00 */
[----:B------:R-:W-:-:S03]  /*77050*/  IMAD R10, R2, 0x2b, RZ ;  /* 0x0000002b020a7824 */ /* 0x000fc600078e02ff */
[----:B------:R1:W-:Y:S01]  /*77060*/  STL.64 [R1+0x8f8], R4 ;  /* 0x0008f80401007387 */ /* 0x0003e20000100a00 */
[-C--:B0-----:R-:W-:Y:S02]  /*77070*/  IADD3 R16, P6, R11, R12.reuse, RZ ;  /* 0x0000000c0b107210 */ /* 0x081fe40007fde0ff */
[-C--:B-1----:R-:W-:Y:S01]  /*77080*/  IADD3 R4, P5, R3, R12.reuse, RZ ;  /* 0x0000000c03047210 */ /* 0x082fe20007fbe0ff */
[C---:B------:R-:W-:Y:S01]  /*77090*/  IMAD R11, R2.reuse, 0x58, RZ ;  /* 0x00000058020b7824 */ /* 0x040fe200078e02ff */
[-C--:B------:R-:W-:Y:S01]  /*770a0*/  LEA.HI.X.SX32 R17, R23, R13.reuse, 0x1, P6 ;  /* 0x0000000d17117211 */ /* 0x080fe200030f0eff */
[----:B------:R-:W-:Y:S01]  /*770b0*/  IMAD R3, R2, 0x5a, RZ ;  /* 0x0000005a02037824 */ /* 0x000fe200078e02ff */
[----:B------:R-:W-:Y:S01]  /*770c0*/  LEA.HI.X.SX32 R5, R10, R13, 0x1, P5 ;  /* 0x0000000d0a057211 */ /* 0x000fe200028f0eff */
[----:B------:R-:W-:Y:S02]  /*770d0*/  IMAD R10, R2, 0x2d, RZ ;  /* 0x0000002d020a7824 */ /* 0x000fe400078e02ff */
[----:B------:R0:W-:Y:S04]  /*770e0*/  STL.64 [R1+0x8f0], R16 ;  /* 0x0008f01001007387 */ /* 0x0001e80000100a00 */
[----:B------:R1:W-:Y:S01]  /*770f0*/  STL.64 [R1+0x8e8], R4 ;  /* 0x0008e80401007387 */ /* 0x0003e20000100a00 */
[----:B0-----:R-:W-:-:S02]  /*77100*/  IADD3 R16, P6, R11, R12, RZ ;  /* 0x0000000c0b107210 */ /* 0x001fc40007fde0ff */
[----:B-1----:R-:W-:Y:S02]  /*77110*/  IADD3 R4, P5, R3, R12, RZ ;  /* 0x0000000c03047210 */ /* 0x002fe40007fbe0ff */
[-C--:B------:R-:W-:Y:S01]  /*77120*/  LEA.HI.X.SX32 R17, R24, R13.reuse, 0x1, P6 ;  /* 0x0000000d18117211 */ /* 0x080fe200030f0eff */
[----:B------:R-:W-:Y:S01]  /*77130*/  IMAD R3, R2, 0x5e, RZ ;  /* 0x0000005e02037824 */ /* 0x000fe200078e02ff */
[----:B------:R-:W-:-:S03]  /*77140*/  LEA.HI.X.SX32 R5, R10, R13, 0x1, P5 ;  /* 0x0000000d0a057211 */ /* 0x000fc600028f0eff */
[----:B------:R-:W-:Y:S01]  /*77150*/  STL.64 [R1+0x8e0], R16 ;  /* 0x0008e01001007387 */ /* 0x000fe20000100a00 */
[----:B------:R-:W-:-:S03]  /*77160*/  IMAD R11, R2, 0x5c, RZ ;  /* 0x0000005c020b7824 */ /* 0x000fc600078e02ff */
[----:B------:R0:W-:Y:S01]  /*77170*/  STL.64 [R1+0x8d8], R4 ;  /* 0x0008d80401007387 */ /* 0x0001e20000100a00 */
[C---:B------:R-:W-:Y:S01]  /*77180*/  IMAD R10, R2.reuse, 0x60, RZ ;  /* 0x00000060020a7824 */ /* 0x040fe200078e02ff */
[-C--:B0-----:R-:W-:Y:S01]  /*77190*/  IADD3 R4, P5, R3, R12.reuse, RZ ;  /* 0x0000000c03047210 */ /* 0x081fe20007fbe0ff */
[----:B------:R-:W-:Y:S01]  /*771a0*/  IMAD R3, R2, 0x62, RZ ;  /* 0x0000006202037824 */ /* 0x000fe200078e02ff */
[----:B------:R-:W-:Y:S02]  /*771b0*/  IADD3 R16, P6, R11, R12, RZ ;  /* 0x0000000c0b107210 */ /* 0x000fe40007fde0ff */
[-C--:B------:R-:W-:Y:S02]  /*771c0*/  LEA.HI.X.SX32 R5, R15, R13.reuse, 0x1, P5 ;  /* 0x0000000d0f057211 */ /* 0x080fe400028f0eff */
[----:B------:R-:W-:-:S03]  /*771d0*/  LEA.HI.X.SX32 R17, R25, R13, 0x1, P6 ;  /* 0x0000000d19117211 */ /* 0x000fc600030f0eff */
[----:B------:R0:W-:Y:S01]  /*771e0*/  STL.64 [R1+0x8c8], R4 ;  /* 0x0008c80401007387 */ /* 0x0001e20000100a00 */
[----:B------:R-:W-:Y:S01]  /*771f0*/  IADD3 R10, P6, R10, R12, RZ ;  /* 0x0000000c0a0a7210 */ /* 0x000fe20007fde0ff */
[----:B------:R-:W-:-:S03]  /*77200*/  IMAD R23, R2, 0x64, RZ ;  /* 0x0000006402177824 */ /* 0x000fc600078e02ff */
[----:B------:R-:W-:Y:S02]  /*77210*/  LEA.HI.X.SX32 R11, R26, R13, 0x1, P6 ;  /* 0x0000000d1a0b7211 */ /* 0x000fe400030f0eff */
[----:B0-----:R-:W-:Y:S01]  /*77220*/  IADD3 R4, P5, R3, R12, RZ ;  /* 0x0000000c03047210 */ /* 0x001fe20007fbe0ff */
[C---:B------:R-:W-:Y:S02]  /*77230*/  IMAD R3, R2.reuse, 0x31, RZ ;  /* 0x0000003102037824 */ /* 0x040fe400078e02ff */
[----:B------:R-:W-:-:S03]  /*77240*/  IMAD R22, R2, 0x66, RZ ;  /* 0x0000006602167824 */ /* 0x000fc600078e02ff */
[----:B------:R-:W-:Y:S01]  /*77250*/  LEA.HI.X.SX32 R5, R3, R13, 0x1, P5 ;  /* 0x0000000d03057211 */ /* 0x000fe200028f0eff */
[----:B------:R-:W-:Y:S01]  /*77260*/  STL.64 [R1+0x8d0], R16 ;  /* 0x0008d01001007387 */ /* 0x000fe20000100a00 */
[----:B------:R-:W-:-:S03]  /*77270*/  IMAD R3, R2, 0x33, RZ ;  /* 0x0000003302037824 */ /* 0x000fc600078e02ff */
[----:B------:R0:W-:Y:S04]  /*77280*/  STL.64 [R1+0x8c0], R10 ;  /* 0x0008c00a01007387 */ /* 0x0001e80000100a00 */
[----:B------:R1:W-:Y:S01]  /*77290*/  STL.64 [R1+0x8b8], R4 ;  /* 0x0008b80401007387 */ /* 0x0003e20000100a00 */
[----:B------:R-:W-:Y:S01]  /*772a0*/  IMAD R21, R2, 0x6a, RZ ;  /* 0x0000006a02157824 */ /* 0x000fe200078e02ff */
[-C--:B0-----:R-:W-:Y:S02]  /*772b0*/  IADD3 R10, P6, R23, R12.reuse, RZ ;  /* 0x0000000c170a7210 */ /* 0x081fe40007fde0ff */
[----:B-1----:R-:W-:Y:S01]  /*772c0*/  IADD3 R4, P5, R22, R12, RZ ;  /* 0x0000000c16047210 */ /* 0x002fe20007fbe0ff */
[----:B------:R-:W-:Y:S01]  /*772d0*/  IMAD R16, R2, 0x68, RZ ;  /* 0x0000006802107824 */ /* 0x000fe200078e02ff */
[----:B------:R-:W-:-:S02]  /*772e0*/  LEA.HI.X.SX32 R11, R27, R13, 0x1, P6 ;  /* 0x0000000d1b0b7211 */ /* 0x000fc400030f0eff */
[----:B------:R-:W-:Y:S01]  /*772f0*/  LEA.HI.X.SX32 R5, R3, R13, 0x1, P5 ;  /* 0x0000000d03057211 */ /* 0x000fe200028f0eff */
[C---:B------:R-:W-:Y:S02]  /*77300*/  IMAD R3, R2.reuse, 0x35, RZ ;  /* 0x0000003502037824 */ /* 0x040fe400078e02ff */
[----:B------:R0:W-:Y:S04]  /*77310*/  STL.64 [R1+0x8b0], R10 ;  /* 0x0008b00a01007387 */ /* 0x0001e80000100a00 */
[----:B------:R1:W-:Y:S01]  /*77320*/  STL.64 [R1+0x8a8], R4 ;  /* 0x0008a80401007387 */ /* 0x0003e20000100a00 */
[----:B------:R-:W-:Y:S01]  /*77330*/  IMAD R20, R2, 0x6c, RZ ;  /* 0x0000006c02147824 */ /* 0x000fe200078e02ff */
[-C--:B0-----:R-:W-:Y:S02]  /*77340*/  IADD3 R10, P6, R16, R12.reuse, RZ ;  /* 0x0000000c100a7210 */ /* 0x081fe40007fde0ff */
[----:B-1----:R-:W-:-:S02]  /*77350*/  IADD3 R4, P5, R21, R12, RZ ;  /* 0x0000000c15047210 */ /* 0x002fc40007fbe0ff */
[-C--:B------:R-:W-:Y:S02]  /*77360*/  LEA.HI.X.SX32 R11, R28, R13.reuse, 0x1, P6 ;  /* 0x0000000d1c0b7211 */ /* 0x080fe400030f0eff */
[----:B------:R-:W-:Y:S01]  /*77370*/  LEA.HI.X.SX32 R5, R3, R13, 0x1, P5 ;  /* 0x0000000d03057211 */ /* 0x000fe200028f0eff */
[C---:B------:R-:W-:Y:S02]  /*77380*/  IMAD R3, R2.reuse, 0x37, RZ ;  /* 0x0000003702037824 */ /* 0x040fe400078e02ff */
[----:B------:R0:W-:Y:S04]  /*77390*/  STL.64 [R1+0x8a0], R10 ;  /* 0x0008a00a01007387 */ /* 0x0001e80000100a00 */
[----:B------:R1:W-:Y:S01]  /*773a0*/  STL.64 [R1+0x898], R4 ;  /* 0x0008980401007387 */ /* 0x0003e20000100a00 */
[----:B------:R-:W-:Y:S01]  /*773b0*/  IMAD R15, R2, 0x72, RZ ;  /* 0x00000072020f7824 */ /* 0x000fe200078e02ff */
[----:B0-----:R-:W-:-:S02]  /*773c0*/  IADD3 R10, P6, R20, R12, RZ ;  /* 0x0000000c140a7210 */ /* 0x001fc40007fde0ff */
[-C--:B-1----:R-:W-:Y:S02]  /*773d0*/  IADD3 R4, P5, R19, R12.reuse, RZ ;  /* 0x0000000c13047210 */ /* 0x082fe40007fbe0ff */
[-C--:B------:R-:W-:Y:S02]  /*773e0*/  LEA.HI.X.SX32 R11, R29, R13.reuse, 0x1, P6 ;  /* 0x0000000d1d0b7211 */ /* 0x080fe400030f0eff */
[-C--:B------:R-:W-:Y:S02]  /*773f0*/  LEA.HI.X.SX32 R5, R3, R13.reuse, 0x1, P5 ;  /* 0x0000000d03057211 */ /* 0x080fe400028f0eff */
[----:B------:R-:W-:Y:S01]  /*77400*/  IADD3 R24, P6, R18, R12, RZ ;  /* 0x0000000c12187210 */ /* 0x000fe20007fde0ff */
[----:B------:R0:W-:Y:S04]  /*77410*/  STL.64 [R1+0x890], R10 ;  /* 0x0008900a01007387 */ /* 0x0001e80000100a00 */
[----:B------:R1:W-:Y:S01]  /*77420*/  STL.64 [R1+0x888], R4 ;  /* 0x0008880401007387 */ /* 0x0003e20000100a00 */
[----:B------:R-:W-:Y:S01]  /*77430*/  LEA.HI.X.SX32 R25, R6, R13, 0x1, P6 ;  /* 0x0000000d06197211 */ /* 0x000fe200030f0eff */
[----:B------:R-:W-:-:S02]  /*77440*/  IMAD R3, R2, 0x76, RZ ;  /* 0x0000007602037824 */ /* 0x000fc400078e02ff */
[C---:B0-----:R-:W-:Y:S01]  /*77450*/  IMAD R11, R2.reuse, 0x39, RZ ;  /* 0x00000039020b7824 */ /* 0x041fe200078e02ff */
[----:B-1----:R-:W-:Y:S01]  /*77460*/  IADD3 R4, P5, R15, R12, RZ ;  /* 0x0000000c0f047210 */ /* 0x002fe20007fbe0ff */
[----:B------:R-:W-:-:S03]  /*77470*/  IMAD R10, R2, 0x74, RZ ;  /* 0x00000074020a7824 */ /* 0x000fc600078e02ff */
[-C--:B------:R-:W-:Y:S01]  /*77480*/  LEA.HI.X.SX32 R5, R11, R13.reuse, 0x1, P5 ;  /* 0x0000000d0b057211 */ /* 0x080fe200028f0eff */
[----:B------:R0:W-:Y:S01]  /*77490*/  STL.64 [R1+0x880], R24 ;  /* 0x0008801801007387 */ /* 0x0001e20000100a00 */
[C---:B------:R-:W-:Y:S02]  /*774a0*/  IMAD R17, R2.reuse, 0x3a, RZ ;  /* 0x0000003a02117824 */ /* 0x040fe400078e02ff */
[C---:B------:R-:W-:Y:S01]  /*774b0*/  IMAD R11, R2.reuse, 0x3b, RZ ;  /* 0x0000003b020b7824 */ /* 0x040fe200078e02ff */
[----:B------:R1:W-:Y:S01]  /*774c0*/  STL.64 [R1+0x878], R4 ;  /* 0x0008780401007387 */ /* 0x0003e20000100a00 */
[----:B------:R-:W-:Y:S01]  /*774d0*/  IMAD R6, R2, 0x78, RZ ;  /* 0x0000007802067824 */ /* 0x000fe200078e02ff */
[-C--:B0-----:R-:W-:Y:S02]  /*774e0*/  IADD3 R24, P6, R10, R12.reuse, RZ ;  /* 0x0000000c0a187210 */ /* 0x081fe40007fde0ff */
[----:B-1----:R-:W-:Y:S02]  /*774f0*/  IADD3 R4, P5, R3, R12, RZ ;  /* 0x0000000c03047210 */ /* 0x002fe40007fbe0ff */
[-C--:B------:R-:W-:Y:S01]  /*77500*/  LEA.HI.X.SX32 R25, R17, R13.reuse, 0x1, P6 ;  /* 0x0000000d11197211 */ /* 0x080fe200030f0eff */
[C---:B------:R-:W-:Y:S01]  /*77510*/  IMAD R3, R2.reuse, 0x7a, RZ ;  /* 0x0000007a02037824 */ /* 0x040fe200078e02ff */
[----:B------:R-:W-:Y:S01]  /*77520*/  LEA.HI.X.SX32 R5, R11, R13, 0x1, P5 ;  /* 0x0000000d0b057211 */ /* 0x000fe200028f0eff */
[----:B------:R-:W-:-:S02]  /*77530*/  IMAD R17, R2, 0x3c, RZ ;  /* 0x0000003c02117824 */ /* 0x000fc400078e02ff */
[----:B------:R0:W-:Y:S04]  /*77540*/  STL.64 [R1+0x870], R24 ;  /* 0x0008701801007387 */ /* 0x0001e80000100a00 */
[----:B------:R1:W-:Y:S01]  /*77550*/  STL.64 [R1+0x868], R4 ;  /* 0x0008680401007387 */ /* 0x0003e20000100a00 */
[----:B------:R-:W-:Y:S01]  /*77560*/  IMAD R11, R2, 0x7e, RZ ;  /* 0x0000007e020b7824 */ /* 0x000fe200078e02ff */
[-C--:B0-----:R-:W-:Y:S02]  /*77570*/  IADD3 R24, P6, R6, R12.reuse, RZ ;  /* 0x0000000c06187210 */ /* 0x081fe40007fde0ff */
[----:B-1----:R-:W-:Y:S01]  /*77580*/  IADD3 R4, P5, R3, R12, RZ ;  /* 0x0000000c03047210 */ /* 0x002fe20007fbe0ff */
[C---:B------:R-:W-:Y:S01]  /*77590*/  IMAD R3, R2.reuse, 0x3d, RZ ;  /* 0x0000003d02037824 */ /* 0x040fe200078e02ff */
[----:B------:R-:W-:Y:S01]  /*775a0*/  LEA.HI.X.SX32 R25, R17, R13, 0x1, P6 ;  /* 0x0000000d11197211 */ /* 0x000fe200030f0eff */
[----:B------:R-:W-:-:S03]  /*775b0*/  IMAD R6, R2, 0x7c, RZ ;  /* 0x0000007c02067824 */ /* 0x000fc600078e02ff */
[----:B------:R-:W-:Y:S01]  /*775c0*/  LEA.HI.X.SX32 R5, R3, R13, 0x1, P5 ;  /* 0x0000000d03057211 */ /* 0x000fe200028f0eff */
[----:B------:R0:W-:Y:S01]  /*775d0*/  STL.64 [R1+0x860], R24 ;  /* 0x0008601801007387 */ /* 0x0001e20000100a00 */
[----:B------:R-:W-:-:S03]  /*775e0*/  IMAD R17, R2, 0x3e, RZ ;  /* 0x0000003e02117824 */ /* 0x000fc600078e02ff */
[----:B------:R1:W-:Y:S01]  /*775f0*/  STL.64 [R1+0x858], R4 ;  /* 0x0008580401007387 */ /* 0x0003e20000100a00 */
[----:B------:R-:W-:Y:S01]  /*77600*/  IMAD R3, R2, 0x82, RZ ;  /* 0x0000008202037824 */ /* 0x000fe200078e02ff */
[-C--:B0-----:R-:W-:Y:S01]  /*77610*/  IADD3 R24, P6, R6, R12.reuse, RZ ;  /* 0x0000000c06187210 */ /* 0x081fe20007fde0ff */
[----:B------:R-:W-:Y:S01]  /*77620*/  IMAD R6, R2, 0x3f, RZ ;  /* 0x0000003f02067824 */ /* 0x000fe200078e02ff */
[-C--:B-1----:R-:W-:Y:S02]  /*77630*/  IADD3 R4, P5, R11, R12.reuse, RZ ;  /* 0x0000000c0b047210 */ /* 0x082fe40007fbe0ff */
[-C--:B------:R-:W-:Y:S02]  /*77640*/  LEA.HI.X.SX32 R25, R17, R13.reuse, 0x1, P6 ;  /* 0x0000000d11197211 */ /* 0x080fe400030f0eff */
[----:B------:R-:W-:Y:S01]  /*77650*/  LEA.HI.X.SX32 R5, R6, R13, 0x1, P5 ;  /* 0x0000000d06057211 */ /* 0x000fe200028f0eff */
[C---:B------:R-:W-:Y:S01]  /*77660*/  IMAD R6, R2.reuse, 0x41, RZ ;  /* 0x0000004102067824 */ /* 0x040fe200078e02ff */
[C---:B------:R-:W-:Y:S01]  /*77670*/  SHF.L.U32 R26, R2.reuse, 0x6, RZ ;  /* 0x00000006021a7819 */ /* 0x040fe200000006ff */
[----:B------:R0:W-:Y:S04]  /*77680*/  STL.64 [R1+0x850], R24 ;  /* 0x0008501801007387 */ /* 0x0001e80000100a00 */
[----:B------:R1:W-:Y:S01]  /*77690*/  STL.64 [R1+0x848], R4 ;  /* 0x0008480401007387 */ /* 0x0003e20000100a00 */
[C---:B------:R-:W-:Y:S01]  /*776a0*/  IMAD R17, R2.reuse, 0x84, RZ ;  /* 0x0000008402117824 */ /* 0x040fe200078e02ff */
[----:B0-----:R-:W-:-:S02]  /*776b0*/  LEA R24, P6, R2, R12, 0x7 ;  /* 0x0000000c02187211 */ /* 0x001fc400078c38ff */
[----:B-1----:R-:W-:Y:S02]  /*776c0*/  IADD3 R4, P5, R3, R12, RZ ;  /* 0x0000000c03047210 */ /* 0x002fe40007fbe0ff */
[-C--:B------:R-:W-:Y:S01]  /*776d0*/  LEA.HI.X.SX32 R25, R26, R13.reuse, 0x1, P6 ;  /* 0x0000000d1a197211 */ /* 0x080fe200030f0eff */
[----:B------:R-:W-:Y:S01]  /*776e0*/  IMAD R3, R2, 0x86, RZ ;  /* 0x0000008602037824 */ /* 0x000fe200078e02ff */
[----:B------:R-:W-:Y:S01]  /*776f0*/  LEA.HI.X.SX32 R5, R6, R13, 0x1, P5 ;  /* 0x0000000d06057211 */ /* 0x000fe200028f0eff */
[C---:B------:R-:W-:Y:S02]  /*77700*/  IMAD R26, R2.reuse, 0x42, RZ ;  /* 0x00000042021a7824 */ /* 0x040fe400078e02ff */
[----:B------:R0:W-:Y:S01]  /*77710*/  STL.64 [R1+0x840], R24 ;  /* 0x0008401801007387 */ /* 0x0001e20000100a00 */
[----:B------:R-:W-:-:S03]  /*77720*/  IMAD R6, R2, 0x43, RZ ;  /* 0x0000004302067824 */ /* 0x000fc600078e02ff */
[----:B------:R1:W-:Y:S01]  /*77730*/  STL.64 [R1+0x838], R4 ;  /* 0x0008380401007387 */ /* 0x0003e20000100a00 */
[-C--:B0-----:R-:W-:Y:S02]  /*77740*/  IADD3 R24, P6, R17, R12.reuse, RZ ;  /* 0x0000000c11187210 */ /* 0x081fe40007fde0ff */
[----:B-1----:R-:W-:Y:S01]  /*77750*/  IADD3 R4, P5, R3, R12, RZ ;  /* 0x0000000c03047210 */ /* 0x002fe20007fbe0ff */
[----:B------:R-:W-:Y:S01]  /*77760*/  IMAD R17, R2, 0x88, RZ ;  /* 0x0000008802117824 */ /* 0x000fe200078e02ff */
        /* <DEDUP_REMOVED lines=38> */
[----:B-1----:R-:W-:Y:S02]  /*779d0*/  IADD3 R4, P5, R3, R12, RZ ;  /* 0x0000000c03047210 */ /* 0x002fe40007fbe0ff */
[-C--:B------:R-:W-:Y:S01]  /*779e0*/  LEA.HI.X.SX32 R25, R26, R13.reuse, 0x1, P6 ;  /* 0x0000000d1a197211 */ /* 0x080fe200030f0eff */
[----:B------:R-:W-:Y:S01]  /*779f0*/  IMAD R3, R2, 0x9a, RZ ;  /* 0x0000009a02037824 */ /* 0x000fe200078e02ff */
[----:B------:R-:W-:Y:S01]  /*77a00*/  LEA.HI.X.SX32 R5, R6, R13, 0x1, P5 ;  /* 0x0000000d06057211 */ /* 0x000fe200028f0eff */
[C---:B------:R-:W-:Y:S02]  /*77a10*/  IMAD R6, R2.reuse, 0x4d, RZ ;  /* 0x0000004d02067824 */ /* 0x040fe400078e02ff */
[----:B------:R-:W-:Y:S01]  /*77a20*/  STL.64 [R1+0x7c0], R24 ;  /* 0x0007c01801007387 */ /* 0x000fe20000100a00 */
[----:B------:R-:W-:-:S03]  /*77a30*/  IMAD R17, R2, 0x98, RZ ;  /* 0x0000009802117824 */ /* 0x000fc600078e02ff */
[----:B------:R0:W-:Y:S01]  /*77a40*/  STL.64 [R1+0x7b0], R4 ;  /* 0x0007b00401007387 */ /* 0x0001e20000100a00 */
[C---:B------:R-:W-:Y:S01]  /*77a50*/  IMAD R26, R2.reuse, 0x4c, RZ ;  /* 0x0000004c021a7824 */ /* 0x040fe200078e02ff */
[-C--:B0-----:R-:W-:Y:S01]  /*77a60*/  IADD3 R4, P5, R3, R12.reuse, RZ ;  /* 0x0000000c03047210 */ /* 0x081fe20007fbe0ff */
[----:B------:R-:W-:Y:S01]  /*77a70*/  IMAD R3, R2, 0x9e, RZ ;  /* 0x0000009e02037824 */ /* 0x000fe200078e02ff */
[----:B------:R-:W-:Y:S02]  /*77a80*/  IADD3 R24, P6, R17, R12, RZ ;  /* 0x0000000c11187210 */ /* 0x000fe40007fde0ff */
[-C--:B------:R-:W-:Y:S01]  /*77a90*/  LEA.HI.X.SX32 R5, R6, R13.reuse, 0x1, P5 ;  /* 0x0000000d06057211 */ /* 0x080fe200028f0eff */
[----:B------:R-:W-:Y:S01]  /*77aa0*/  IMAD R17, R2, 0x9c, RZ ;  /* 0x0000009c02117824 */ /* 0x000fe200078e02ff */
[----:B------:R-:W-:-:S03]  /*77ab0*/  LEA.HI.X.SX32 R25, R26, R13, 0x1, P6 ;  /* 0x0000000d1a197211 */ /* 0x000fc600030f0eff */
[----:B------:R0:W-:Y:S01]  /*77ac0*/  STL.64 [R1+0x798], R4 ;  /* 0x0007980401007387 */ /* 0x0001e20000100a00 */
[-C--:B------:R-:W-:Y:S01]  /*77ad0*/  IADD3 R26, P6, R17, R12.reuse, RZ ;  /* 0x0000000c111a7210 */ /* 0x080fe20007fde0ff */
[C---:B------:R-:W-:Y:S02]  /*77ae0*/  IMAD R6, R2.reuse, 0xa0, RZ ;  /* 0x000000a002067824 */ /* 0x040fe400078e02ff */
[----:B------:R1:W-:Y:S01]  /*77af0*/  STL.64 [R1+0x7a0], R24 ;  /* 0x0007a01801007387 */ /* 0x0003e20000100a00 */
[----:B------:R-:W-:Y:S02]  /*77b00*/  LEA.HI.X.SX32 R27, R7, R13, 0x1, P6 ;  /* 0x0000000d071b7211 */ /* 0x000fe400030f0eff */
[----:B0-----:R-:W-:Y:S01]  /*77b10*/  IADD3 R4, P5, R3, R12, RZ ;  /* 0x0000000c03047210 */ /* 0x001fe20007fbe0ff */
[C---:B------:R-:W-:Y:S02]  /*77b20*/  IMAD R3, R2.reuse, 0x4f, RZ ;  /* 0x0000004f02037824 */ /* 0x040fe400078e02ff */
[----:B-1----:R-:W-:-:S03]  /*77b30*/  IMAD R25, R2, 0xa2, RZ ;  /* 0x000000a202197824 */ /* 0x002fc600078e02ff */
[----:B------:R-:W-:Y:S01]  /*77b40*/  LEA.HI.X.SX32 R5, R3, R13, 0x1, P5 ;  /* 0x0000000d03057211 */ /* 0x000fe200028f0eff */
[----:B------:R0:W-:Y:S01]  /*77b50*/  STL.64 [R1+0x788], R26 ;  /* 0x0007881a01007387 */ /* 0x0001e20000100a00 */
[----:B------:R-:W-:-:S03]  /*77b60*/  IMAD R3, R2, 0x51, RZ ;  /* 0x0000005102037824 */ /* 0x000fc600078e02ff */
[----:B------:R1:W-:Y:S01]  /*77b70*/  STL.64 [R1+0x770], R4 ;  /* 0x0007700401007387 */ /* 0x0003e20000100a00 */
[----:B------:R-:W-:Y:S01]  /*77b80*/  IMAD R7, R2, 0xa4, RZ ;  /* 0x000000a402077824 */ /* 0x000fe200078e02ff */
[-C--:B0-----:R-:W-:Y:S02]  /*77b90*/  IADD3 R26, P6, R6, R12.reuse, RZ ;  /* 0x0000000c061a7210 */ /* 0x081fe40007fde0ff */
[-C--:B-1----:R-:W-:Y:S02]  /*77ba0*/  IADD3 R4, P5, R25, R12.reuse, RZ ;  /* 0x0000000c19047210 */ /* 0x082fe40007fbe0ff */
[-C--:B------:R-:W-:Y:S01]  /*77bb0*/  LEA.HI.X.SX32 R27, R9, R13.reuse, 0x1, P6 ;  /* 0x0000000d091b7211 */ /* 0x080fe200030f0eff */
[C---:B------:R-:W-:Y:S01]  /*77bc0*/  IMAD R6, R2.reuse, 0xa6, RZ ;  /* 0x000000a602067824 */ /* 0x040fe200078e02ff */
        /* <DEDUP_REMOVED lines=8> */
[----:B------:R-:W-:Y:S01]  /*77c50*/  LEA.HI.X.SX32 R5, R3, R13, 0x1, P5 ;  /* 0x0000000d03057211 */ /* 0x000fe200028f0eff */
[----:B------:R0:W-:Y:S04]  /*77c60*/  STL.64 [R1+0x1dc8], R6 ;  /* 0x001dc80601007387 */ /* 0x0001e80000100a00 */
[----:B------:R-:W-:Y:S04]  /*77c70*/  STL.64 [R1+0x718], R4 ;  /* 0x0007180401007387 */ /* 0x000fe80000100a00 */
[----:B------:R1:W-:Y:S01]  /*77c80*/  STL.64 [R1+0x720], R26 ;  /* 0x0007201a01007387 */ /* 0x0003e20000100a00 */
[C---:B------:R-:W-:Y:S01]  /*77c90*/  IMAD R24, R2.reuse, 0xaa, RZ ;  /* 0x000000aa02187824 */ /* 0x040fe200078e02ff */
[----:B0-----:R-:W-:Y:S01]  /*77ca0*/  IADD3 R6, P6, R9, R12, RZ ;  /* 0x0000000c09067210 */ /* 0x001fe20007fde0ff */
[----:B------:R-:W-:-:S02]  /*77cb0*/  IMAD R17, R2, 0xac, RZ ;  /* 0x000000ac02117824 */ /* 0x000fc400078e02ff */
[----:B-1----:R-:W-:Y:S01]  /*77cc0*/  IMAD R26, R2, 0x54, RZ ;  /* 0x00000054021a7824 */ /* 0x002fe200078e02ff */
[----:B------:R-:W-:Y:S01]  /*77cd0*/  IADD3 R4, P5, R24, R12, RZ ;  /* 0x0000000c18047210 */ /* 0x000fe20007fbe0ff */
[----:B------:R-:W-:-:S03]  /*77ce0*/  IMAD R8, R2, 0x55, RZ ;  /* 0x0000005502087824 */ /* 0x000fc600078e02ff */
[-C--:B------:R-:W-:Y:S01]  /*77cf0*/  LEA.HI.X.SX32 R7, R26, R13.reuse, 0x1, P6 ;  /* 0x0000000d1a077211 */ /* 0x080fe200030f0eff */
[----:B------:R-:W-:Y:S01]  /*77d00*/  IMAD R26, R2, 0x56, RZ ;  /* 0x00000056021a7824 */ /* 0x000fe200078e02ff */
[----:B------:R-:W-:-:S03]  /*77d10*/  LEA.HI.X.SX32 R5, R8, R13, 0x1, P5 ;  /* 0x0000000d08057211 */ /* 0x000fc600028f0eff */
[----:B------:R0:W-:Y:S01]  /*77d20*/  STL.64 [R1+0x708], R6 ;  /* 0x0007080601007387 */ /* 0x0001e20000100a00 */
[C---:B------:R-:W-:Y:S02]  /*77d30*/  IMAD R3, R2.reuse, 0xae, RZ ;  /* 0x000000ae02037824 */ /* 0x040fe400078e02ff */
[C---:B------:R-:W-:Y:S01]  /*77d40*/  IMAD R8, R2.reuse, 0x57, RZ ;  /* 0x0000005702087824 */ /* 0x040fe200078e02ff */
[----:B------:R1:W-:Y:S01]  /*77d50*/  STL.64 [R1+0x700], R4 ;  /* 0x0007000401007387 */ /* 0x0003e20000100a00 */
[----:B0-----:R-:W-:Y:S01]  /*77d60*/  IADD3 R6, P6, R17, R12, RZ ;  /* 0x0000000c11067210 */ /* 0x001fe20007fde0ff */
[----:B------:R-:W-:-:S03]  /*77d70*/  IMAD R17, R2, 0xb0, RZ ;  /* 0x000000b002117824 */ /* 0x000fc600078e02ff */
[-C--:B------:R-:W-:Y:S02]  /*77d80*/  LEA.HI.X.SX32 R7, R26, R13.reuse, 0x1, P6 ;  /* 0x0000000d1a077211 */ /* 0x080fe400030f0eff */
[-C--:B-1----:R-:W-:Y:S01]  /*77d90*/  IADD3 R4, P5, R3, R12.reuse, RZ ;  /* 0x0000000c03047210 */ /* 0x082fe20007fbe0ff */
[----:B------:R-:W-:Y:S02]  /*77da0*/  IMAD R26, R2, 0x58, RZ ;  /* 0x00000058021a7824 */ /* 0x000fe400078e02ff */
[----:B------:R0:W-:Y:S01]  /*77db0*/  STL.64 [R1+0x6f8], R6 ;  /* 0x0006f80601007387 */ /* 0x0001e20000100a00 */
[----:B------:R-:W-:Y:S01]  /*77dc0*/  LEA.HI.X.SX32 R5, R8, R13, 0x1, P5 ;  /* 0x0000000d08057211 */ /* 0x000fe200028f0eff */
[C---:B------:R-:W-:Y:S02]  /*77dd0*/  IMAD R3, R2.reuse, 0xb2, RZ ;  /* 0x000000b202037824 */ /* 0x040fe400078e02ff */
[C---:B------:R-:W-:Y:S02]  /*77de0*/  IMAD R8, R2.reuse, 0x59, RZ ;  /* 0x0000005902087824 */ /* 0x040fe400078e02ff */
        /* <DEDUP_REMOVED lines=53> */
[----:B------:R-:W-:Y:S02]  /*78140*/  LEA.HI.X.SX32 R7, R26, R13, 0x1, P6 ;  /* 0x0000000d1a077211 */ /* 0x000fe400030f0eff */
[----:B-1----:R-:W-:-:S03]  /*78150*/  IADD3 R4, P5, R3, R12, RZ ;  /* 0x0000000c03047210 */ /* 0x002fc60007fbe0ff */
        /* <DEDUP_REMOVED lines=21> */
[----:B------:R-:W-:Y:S02]  /*782b0*/  IMAD R8, R2, 0xd4, RZ ;  /* 0x000000d402087824 */ /* 0x000fe400078e02ff */
[----:B------:R1:W-:Y:S01]  /*782c0*/  STL.64 [R1+0x670], R4 ;  /* 0x0006700401007387 */ /* 0x0003e20000100a00 */
[----:B0-----:R-:W-:-:S04]  /*782d0*/  IADD3 R6, P6, R17, R12, RZ ;  /* 0x0000000c11067210 */ /* 0x001fc80007fde0ff */
[-C--:B------:R-:W-:Y:S02]  /*782e0*/  LEA.HI.X.SX32 R7, R16, R13.reuse, 0x1, P6 ;  /* 0x0000000d10077211 */ /* 0x080fe400030f0eff */
[-C--:B-1----:R-:W-:Y:S01]  /*782f0*/  IADD3 R4, P5, R3, R12.reuse, RZ ;  /* 0x0000000c03047210 */ /* 0x082fe20007fbe0ff */
[C---:B------:R-:W-:Y:S02]  /*78300*/  IMAD R3, R2.reuse, 0x69, RZ ;  /* 0x0000006902037824 */ /* 0x040fe400078e02ff */
[----:B------:R0:W-:Y:S01]  /*78310*/  STL.64 [R1+0x668], R6 ;  /* 0x0006680601007387 */ /* 0x0001e20000100a00 */
[C---:B------:R-:W-:Y:S02]  /*78320*/  IMAD R17, R2.reuse, 0xd6, RZ ;  /* 0x000000d602117824 */ /* 0x040fe400078e02ff */
[----:B------:R-:W-:Y:S01]  /*78330*/  LEA.HI.X.SX32 R5, R3, R13, 0x1, P5 ;  /* 0x0000000d03057211 */ /* 0x000fe200028f0eff */
[----:B------:R-:W-:Y:S01]  /*78340*/  IMAD R3, R2, 0x6b, RZ ;  /* 0x0000006b02037824 */ /* 0x000fe200078e02ff */
[----:B0-----:R-:W-:Y:S01]  /*78350*/  IADD3 R6, P6, R8, R12, RZ ;  /* 0x0000000c08067210 */ /* 0x001fe20007fde0ff */
[----:B------:R-:W-:-:S03]  /*78360*/  IMAD R8, R2, 0xd8, RZ ;  /* 0x000000d802087824 */ /* 0x000fc600078e02ff */
[-C--:B------:R-:W-:Y:S01]  /*78370*/  LEA.HI.X.SX32 R7, R21, R13.reuse, 0x1, P6 ;  /* 0x0000000d15077211 */ /* 0x080fe200030f0eff */
[----:B------:R0:W-:Y:S04]  /*78380*/  STL.64 [R1+0x660], R4 ;  /* 0x0006600401007387 */ /* 0x0001e80000100a00 */
[----:B------:R1:W-:Y:S01]  /*78390*/  STL.64 [R1+0x658], R6 ;  /* 0x0006580601007387 */ /* 0x0003e20000100a00 */
[----:B------:R-:W-:Y:S01]  /*783a0*/  IMAD R16, R2, 0xda, RZ ;  /* 0x000000da02107824 */ /* 0x000fe200078e02ff */
[-C--:B0-----:R-:W-:Y:S02]  /*783b0*/  IADD3 R4, P5, R17, R12.reuse, RZ ;  /* 0x0000000c11047210 */ /* 0x081fe40007fbe0ff */
[----:B-1----:R-:W-:Y:S02]  /*783c0*/  IADD3 R6, P6, R8, R12, RZ ;  /* 0x0000000c08067210 */ /* 0x002fe40007fde0ff */
[-C--:B------:R-:W-:Y:S01]  /*783d0*/  LEA.HI.X.SX32 R5, R3, R13.reuse, 0x1, P5 ;  /* 0x0000000d03057211 */ /* 0x080fe200028f0eff */
[----:B------:R-:W-:Y:S01]  /*783e0*/  IMAD R22, R2, 0xdc, RZ ;  /* 0x000000dc02167824 */ /* 0x000fe200078e02ff */
[----:B------:R-:W-:Y:S01]  /*783f0*/  LEA.HI.X.SX32 R7, R20, R13, 0x1, P6 ;  /* 0x0000000d14077211 */ /* 0x000fe200030f0eff */
[----:B------:R-:W-:-:S02]  /*78400*/  IMAD R3, R2, 0x6d, RZ ;  /* 0x0000006d02037824 */ /* 0x000fc400078e02ff */
[----:B------:R0:W-:Y:S04]  /*78410*/  STL.64 [R1+0x650], R4 ;  /* 0x0006500401007387 */ /* 0x0001e80000100a00 */
[----:B------:R1:W-:Y:S01]  /*78420*/  STL.64 [R1+0x648], R6 ;  /* 0x0006480601007387 */ /* 0x0003e20000100a00 */
[----:B------:R-:W-:Y:S01]  /*78430*/  IMAD R28, R2, 0xde, RZ ;  /* 0x000000de021c7824 */ /* 0x000fe200078e02ff */
[-C--:B0-----:R-:W-:Y:S02]  /*78440*/  IADD3 R4, P5, R16, R12.reuse, RZ ;  /* 0x0000000c10047210 */ /* 0x081fe40007fbe0ff */
[----:B-1----:R-:W-:Y:S02]  /*78450*/  IADD3 R6, P6, R22, R12, RZ ;  /* 0x0000000c16067210 */ /* 0x002fe40007fde0ff */
[-C--:B------:R-:W-:Y:S01]  /*78460*/  LEA.HI.X.SX32 R5, R3, R13.reuse, 0x1, P5 ;  /* 0x0000000d03057211 */ /* 0x080fe200028f0eff */
[C---:B------:R-:W-:Y:S01]  /*78470*/  IMAD R29, R2.reuse, 0xe0, RZ ;  /* 0x000000e0021d7824 */ /* 0x040fe200078e02ff */
[----:B------:R-:W-:Y:S01]  /*78480*/  LEA.HI.X.SX32 R7, R19, R13, 0x1, P6 ;  /* 0x0000000d13077211 */ /* 0x000fe200030f0eff */
[----:B------:R-:W-:Y:S01]  /*78490*/  STL [R1+0x1dc0], R22 ;  /* 0x001dc01601007387 */ /* 0x000fe20000100800 */
[----:B------:R-:W-:-:S03]  /*784a0*/  IMAD R3, R2, 0x6f, RZ ;  /* 0x0000006f02037824 */ /* 0x000fc600078e02ff */
        /* <DEDUP_REMOVED lines=27> */
[----:B------:R0:W-:Y:S01]  /*78660*/  STL.64 [R1+0x610], R4 ;  /* 0x0006100401007387 */ /* 0x0001e20000100a00 */
[----:B------:R-:W-:-:S03]  /*78670*/  IMAD R22, R2, 0x76, RZ ;  /* 0x0000007602167824 */ /* 0x000fc600078e02ff */
[----:B------:R1:W-:Y:S01]  /*78680*/  STL.64 [R1+0x608], R6 ;  /* 0x0006080601007387 */ /* 0x0003e20000100a00 */
[----:B------:R-:W-:Y:S01]  /*78690*/  IMAD R15, R2, 0xee, RZ ;  /* 0x000000ee020f7824 */ /* 0x000fe200078e02ff */
[-C--:B0-----:R-:W-:Y:S02]  /*786a0*/  IADD3 R4, P5, R21, R12.reuse, RZ ;  /* 0x0000000c15047210 */ /* 0x081fe40007fbe0ff */
        /* <DEDUP_REMOVED lines=30> */
[-C--:B------:R-:W-:Y:S02]  /*78890*/  LEA.HI.X.SX32 R5, R10, R13.reuse, 0x1, P5 ;  /* 0x0000000d0a057211 */ /* 0x080fe400028f0eff */
[----:B------:R-:W-:-:S03]  /*788a0*/  LEA.HI.X.SX32 R7, R22, R13, 0x1, P6 ;  /* 0x0000000d16077211 */ /* 0x000fc600030f0eff */
[----:B------:R-:W-:Y:S04]  /*788b0*/  STL.64 [R1+0x5d0], R4 ;  /* 0x0005d00401007387 */ /* 0x000fe80000100a00 */
[----:B------:R0:W-:Y:S04]  /*788c0*/  STL.64 [R1+0x5c8], R6 ;  /* 0x0005c80601007387 */ /* 0x0001e80000100a00 */
[----:B0-----:R-:W2:Y:S01]  /*788d0*/  LDL.LU.64 R6, [R1+0x1dc8] ;  /* 0x001dc80001067983 */ /* 0x001ea20000300a00 */
[C---:B------:R-:W-:Y:S02]  /*788e0*/  IMAD R3, R2.reuse, 0xfa, RZ ;  /* 0x000000fa02037824 */ /* 0x040fe400078e02ff */
[----:B------:R-:W-:-:S02]  /*788f0*/  IMAD R23, R2, 0xfc, RZ ;  /* 0x000000fc02177824 */ /* 0x000fc400078e02ff */
[C---:B------:R-:W-:Y:S01]  /*78900*/  IMAD R10, R2.reuse, 0x7d, RZ ;  /* 0x0000007d020a7824 */ /* 0x040fe200078e02ff */
[-C--:B------:R-:W-:Y:S02]  /*78910*/  IADD3 R4, P5, R3, R12.reuse, RZ ;  /* 0x0000000c03047210 */ /* 0x080fe40007fbe0ff */
[-C--:B------:R-:W-:Y:S01]  /*78920*/  IADD3 R22, P6, R23, R12.reuse, RZ ;  /* 0x0000000c17167210 */ /* 0x080fe20007fde0ff */
[----:B------:R-:W-:Y:S01]  /*78930*/  IMAD R3, R2, 0xfe, RZ ;  /* 0x000000fe02037824 */ /* 0x000fe200078e02ff */
[-C--:B------:R-:W-:Y:S02]  /*78940*/  LEA.HI.X.SX32 R5, R10, R13.reuse, 0x1, P5 ;  /* 0x0000000d0a057211 */ /* 0x080fe400028f0eff */
[----:B------:R-:W-:Y:S01]  /*78950*/  LEA.HI.X.SX32 R23, R11, R13, 0x1, P6 ;  /* 0x0000000d0b177211 */ /* 0x000fe200030f0eff */
[C---:B------:R-:W-:Y:S02]  /*78960*/  IMAD R10, R2.reuse, 0x7f, RZ ;  /* 0x0000007f020a7824 */ /* 0x040fe400078e02ff */
[----:B------:R0:W-:Y:S04]  /*78970*/  STL.64 [R1+0x5c0], R4 ;  /* 0x0005c00401007387 */ /* 0x0001e80000100a00 */
[----:B------:R1:W-:Y:S01]  /*78980*/  STL.64 [R1+0x5b8], R22 ;  /* 0x0005b81601007387 */ /* 0x0003e20000100a00 */
[----:B------:R-:W-:Y:S01]  /*78990*/  IMAD R11, R2, 0x104, RZ ;  /* 0x00000104020b7824 */ /* 0x000fe200078e02ff */
[----:B0-----:R-:W-:-:S02]  /*789a0*/  IADD3 R4, P5, R3, R12, RZ ;  /* 0x0000000c03047210 */ /* 0x001fc40007fbe0ff */
[CC--:B-1----:R-:W-:Y:S02]  /*789b0*/  LEA R22, P6, R2.reuse, R12.reuse, 0x8 ;  /* 0x0000000c02167211 */ /* 0x0c2fe400078c40ff */
[----:B------:R-:W-:Y:S02]  /*789c0*/  SHF.L.U32 R23, R2, 0x7, RZ ;  /* 0x0000000702177819 */ /* 0x000fe400000006ff */
[-C--:B------:R-:W-:Y:S01]  /*789d0*/  LEA.HI.X.SX32 R5, R10, R13.reuse, 0x1, P5 ;  /* 0x0000000d0a057211 */ /* 0x080fe200028f0eff */
[C---:B------:R-:W-:Y:S01]  /*789e0*/  IMAD R3, R2.reuse, 0x102, RZ ;  /* 0x0000010202037824 */ /* 0x040fe200078e02ff */
[----:B------:R-:W-:Y:S01]  /*789f0*/  LEA.HI.X.SX32 R23, R23, R13, 0x1, P6 ;  /* 0x0000000d17177211 */ /* 0x000fe200030f0eff */
[C---:B------:R-:W-:Y:S02]  /*78a00*/  IMAD R10, R2.reuse, 0x81, RZ ;  /* 0x00000081020a7824 */ /* 0x040fe400078e02ff */
[----:B------:R0:W-:Y:S04]  /*78a10*/  STL.64 [R1+0x5b0], R4 ;  /* 0x0005b00401007387 */ /* 0x0001e80000100a00 */
[----:B------:R1:W-:Y:S01]  /*78a20*/  STL.64 [R1+0x5a8], R22 ;  /* 0x0005a81601007387 */ /* 0x0003e20000100a00 */
[-C--:B0-----:R-:W-:Y:S01]  /*78a30*/  IADD3 R4, P5, R3, R12.reuse, RZ ;  /* 0x0000000c03047210 */ /* 0x081fe20007fbe0ff */
[----:B-1----:R-:W-:Y:S01]  /*78a40*/  IMAD R23, R2, 0x82, RZ ;  /* 0x0000008202177824 */ /* 0x002fe200078e02ff */
[----:B------:R-:W-:-:S02]  /*78a50*/  IADD3 R22, P6, R11, R12, RZ ;  /* 0x0000000c0b167210 */ /* 0x000fc40007fde0ff */
[-C--:B------:R-:W-:Y:S01]  /*78a60*/  LEA.HI.X.SX32 R5, R10, R13.reuse, 0x1, P5 ;  /* 0x0000000d0a057211 */ /* 0x080fe200028f0eff */
[C---:B------:R-:W-:Y:S01]  /*78a70*/  IMAD R3, R2.reuse, 0x106, RZ ;  /* 0x0000010602037824 */ /* 0x040fe200078e02ff */
[----:B------:R-:W-:Y:S01]  /*78a80*/  LEA.HI.X.SX32 R23, R23, R13, 0x1, P6 ;  /* 0x0000000d17177211 */ /* 0x000fe200030f0eff */
[C---:B------:R-:W-:Y:S02]  /*78a90*/  IMAD R11, R2.reuse, 0x108, RZ ;  /* 0x00000108020b7824 */ /* 0x040fe400078e02ff */
[----:B------:R0:W-:Y:S01]  /*78aa0*/  STL.64 [R1+0x5a0], R4 ;  /* 0x0005a00401007387 */ /* 0x0001e20000100a00 */
[----:B------:R-:W-:-:S03]  /*78ab0*/  IMAD R10, R2, 0x83, RZ ;  /* 0x00000083020a7824 */ /* 0x000fc600078e02ff */
[----:B------:R1:W-:Y:S01]  /*78ac0*/  STL.64 [R1+0x598], R22 ;  /* 0x0005981601007387 */ /* 0x0003e20000100a00 */
[-C--:B0-----:R-:W-:Y:S01]  /*78ad0*/  IADD3 R4, P5, R3, R12.reuse, RZ ;  /* 0x0000000c03047210 */ /* 0x081fe20007fbe0ff */
[----:B-1----:R-:W-:Y:S01]  /*78ae0*/  IMAD R23, R2, 0x84, RZ ;  /* 0x0000008402177824 */ /* 0x002fe200078e02ff */
[----:B------:R-:W-:Y:S02]  /*78af0*/  IADD3 R22, P6, R11, R12, RZ ;  /* 0x0000000c0b167210 */ /* 0x000fe40007fde0ff */
        /* <DEDUP_REMOVED lines=58> */
[C---:B-1----:R-:W-:Y:S01]  /*78ea0*/  IMAD R23, R2.reuse, 0x90, RZ ;  /* 0x0000009002177824 */ /* 0x042fe200078e02ff */
[----:B------:R-:W-:Y:S01]  /*78eb0*/  IADD3 R22, P6, R11, R12, RZ ;  /* 0x0000000c0b167210 */ /* 0x000fe20007fde0ff */
[----:B------:R-:W-:Y:S01]  /*78ec0*/  IMAD R3, R2, 0x122, RZ ;  /* 0x0000012202037824 */ /* 0x000fe200078e02ff */
[-C--:B------:R-:W-:Y:S02]  /*78ed0*/  LEA.HI.X.SX32 R5, R10, R13.reuse, 0x1, P5 ;  /* 0x0000000d0a057211 */ /* 0x080fe400028f0eff */
        /* <DEDUP_REMOVED lines=16> */
[C---:B------:R-:W-:Y:S02]  /*78fe0*/  IMAD R3, R2.reuse, 0x12a, RZ ;  /* 0x0000012a02037824 */ /* 0x040fe400078e02ff */
[----:B-1----:R-:W-:Y:S01]  /*78ff0*/  IMAD R23, R2, 0x94, RZ ;  /* 0x0000009402177824 */ /* 0x002fe200078e02ff */
[----:B------:R-:W-:Y:S02]  /*79000*/  IADD3 R22, P6, R11, R12, RZ ;  /* 0x0000000c0b167210 */ /* 0x000fe40007fde0ff */
[-C--:B------:R-:W-:Y:S02]  /*79010*/  LEA.HI.X.SX32 R5, R10, R13.reuse, 0x1, P5 ;  /* 0x0000000d0a057211 */ /* 0x080fe400028f0eff */
[----:B------:R-:W-:Y:S01]  /*79020*/  LEA.HI.X.SX32 R23, R23, R13, 0x1, P6 ;  /* 0x0000000d17177211 */ /* 0x000fe200030f0eff */
[----:B------:R-:W-:-:S02]  /*79030*/  IMAD R11, R2, 0x12c, RZ ;  /* 0x0000012c020b7824 */ /* 0x000fc400078e02ff */
[----:B------:R0:W-:Y:S01]  /*79040*/  STL.64 [R1+0x510], R4 ;  /* 0x0005100401007387 */ /* 0x0001e20000100a00 */
[----:B------:R-:W-:-:S03]  /*79050*/  IMAD R10, R2, 0x95, RZ ;  /* 0x00000095020a7824 */ /* 0x000fc600078e02ff */
[----:B------:R1:W-:Y:S01]  /*79060*/  STL.64 [R1+0x508], R22 ;  /* 0x0005081601007387 */ /* 0x0003e20000100a00 */
[-C--:B0-----:R-:W-:Y:S01]  /*79070*/  IADD3 R4, P5, R3, R12.reuse, RZ ;  /* 0x0000000c03047210 */ /* 0x081fe20007fbe0ff */
[C---:B------:R-:W-:Y:S02]  /*79080*/  IMAD R3, R2.reuse, 0x12e, RZ ;  /* 0x0000012e02037824 */ /* 0x040fe400078e02ff */
[----:B-1----:R-:W-:Y:S01]  /*79090*/  IMAD R23, R2, 0x96, RZ ;  /* 0x0000009602177824 */ /* 0x002fe200078e02ff */
[----:B------:R-:W-:Y:S02]  /*790a0*/  IADD3 R22, P6, R11, R12, RZ ;  /* 0x0000000c0b167210 */ /* 0x000fe40007fde0ff */
[-C--:B------:R-:W-:Y:S01]  /*790b0*/  LEA.HI.X.SX32 R5, R10, R13.reuse, 0x1, P5 ;  /* 0x0000000d0a057211 */ /* 0x080fe200028f0eff */
[C---:B------:R-:W-:Y:S01]  /*790c0*/  IMAD R10, R2.reuse, 0x97, RZ ;  /* 0x00000097020a7824 */ /* 0x040fe200078e02ff */
[----:B------:R-:W-:Y:S01]  /*790d0*/  LEA.HI.X.SX32 R23, R23, R13, 0x1, P6 ;  /* 0x0000000d17177211 */ /* 0x000fe200030f0eff */
[----:B------:R-:W-:-:S02]  /*790e0*/  IMAD R11, R2, 0x130, RZ ;  /* 0x00000130020b7824 */ /* 0x000fc400078e02ff */
[----:B------:R0:W-:Y:S04]  /*790f0*/  STL.64 [R1+0x500], R4 ;  /* 0x0005000401007387 */ /* 0x0001e80000100a00 */
[----:B------:R1:W-:Y:S01]  /*79100*/  STL.64 [R1+0x4f8], R22 ;  /* 0x0004f81601007387 */ /* 0x0003e20000100a00 */
[----:B0-----:R-:W-:Y:S01]  /*79110*/  IADD3 R4, P5, R3, R12, RZ ;  /* 0x0000000c03047210 */ /* 0x001fe20007fbe0ff */
[----:B------:R-:W-:-:S03]  /*79120*/  IMAD R3, R2, 0x132, RZ ;  /* 0x0000013202037824 */ /* 0x000fc600078e02ff */
[-C--:B------:R-:W-:Y:S01]  /*79130*/  LEA.HI.X.SX32 R5, R10, R13.reuse, 0x1, P5 ;  /* 0x0000000d0a057211 */ /* 0x080fe200028f0eff */
[C---:B-1----:R-:W-:Y:S01]  /*79140*/  IMAD R23, R2.reuse, 0x98, RZ ;  /* 0x0000009802177824 */ /* 0x042fe200078e02ff */
[----:B------:R-:W-:Y:S01]  /*79150*/  IADD3 R22, P6, R11, R12, RZ ;  /* 0x0000000c0b167210 */ /* 0x000fe20007fde0ff */
[C---:B------:R-:W-:Y:S02]  /*79160*/  IMAD R10, R2.reuse, 0x99, RZ ;  /* 0x00000099020a7824 */ /* 0x040fe400078e02ff */
[----:B------:R0:W-:Y:S01]  /*79170*/  STL.64 [R1+0x4f0], R4 ;  /* 0x0004f00401007387 */ /* 0x0001e20000100a00 */
[----:B------:R-:W-:Y:S01]  /*79180*/  LEA.HI.X.SX32 R23, R23, R13, 0x1, P6 ;  /* 0x0000000d17177211 */ /* 0x000fe200030f0eff */
[----:B------:R-:W-:-:S04]  /*79190*/  IMAD R11, R2, 0x134, RZ ;  /* 0x00000134020b7824 */ /* 0x000fc800078e02ff */
        /* <DEDUP_REMOVED lines=13> */
[----:B------:R-:W-:Y:S01]  /*79270*/  LEA.HI.X.SX32 R5, R10, R13, 0x1, P5 ;  /* 0x0000000d0a057211 */ /* 0x000fe200028f0eff */
[----:B-1----:R-:W-:Y:S01]  /*79280*/  IMAD R23, R2, 0x9c, RZ ;  /* 0x0000009c02177824 */ /* 0x002fe200078e02ff */
[----:B------:R-:W-:-:S03]  /*79290*/  IADD3 R22, P6, R11, R12, RZ ;  /* 0x0000000c0b167210 */ /* 0x000fc60007fde0ff */
[----:B------:R0:W-:Y:S01]  /*792a0*/  STL.64 [R1+0x4d0], R4 ;  /* 0x0004d00401007387 */ /* 0x0001e20000100a00 */
[C---:B------:R-:W-:Y:S01]  /*792b0*/  IMAD R10, R2.reuse, 0x9d, RZ ;  /* 0x0000009d020a7824 */ /* 0x040fe200078e02ff */
[-C--:B------:R-:W-:Y:S01]  /*792c0*/  LEA.HI.X.SX32 R23, R23, R13.reuse, 0x1, P6 ;  /* 0x0000000d17177211 */ /* 0x080fe200030f0eff */
[C---:B------:R-:W-:Y:S01]  /*792d0*/  IMAD R11, R2.reuse, 0x13c, RZ ;  /* 0x0000013c020b7824 */ /* 0x040fe200078e02ff */
[----:B0-----:R-:W-:Y:S01]  /*792e0*/  IADD3 R4, P5, R3, R12, RZ ;  /* 0x0000000c03047210 */ /* 0x001fe20007fbe0ff */
[----:B------:R-:W-:Y:S02]  /*792f0*/  IMAD R3, R2, 0x13e, RZ ;  /* 0x0000013e02037824 */ /* 0x000fe400078e02ff */
[----:B------:R0:W-:Y:S01]  /*79300*/  STL.64 [R1+0x4c8], R22 ;  /* 0x0004c81601007387 */ /* 0x0001e20000100a00 */
[----:B------:R-:W-:Y:S01]  /*79310*/  LEA.HI.X.SX32 R5, R10, R13, 0x1, P5 ;  /* 0x0000000d0a057211 */ /* 0x000fe200028f0eff */
[----:B------:R-:W-:-:S04]  /*79320*/  IMAD R10, R2, 0x9f, RZ ;  /* 0x0000009f020a7824 */ /* 0x000fc800078e02ff */
[----:B------:R1:W-:Y:S01]  /*79330*/  STL.64 [R1+0x4c0], R4 ;  /* 0x0004c00401007387 */ /* 0x0003e20000100a00 */
[C---:B0-----:R-:W-:Y:S01]  /*79340*/  IMAD R23, R2.reuse, 0x9e, RZ ;  /* 0x0000009e02177824 */ /* 0x041fe200078e02ff */
[----:B------:R-:W-:Y:S01]  /*79350*/  IADD3 R22, P6, R11, R12, RZ ;  /* 0x0000000c0b167210 */ /* 0x000fe20007fde0ff */
[----:B------:R-:W-:-:S03]  /*79360*/  IMAD R11, R2, 0x140, RZ ;  /* 0x00000140020b7824 */ /* 0x000fc600078e02ff */
[----:B------:R-:W-:Y:S02]  /*79370*/  LEA.HI.X.SX32 R23, R23, R13, 0x1, P6 ;  /* 0x0000000d17177211 */ /* 0x000fe400030f0eff */
[----:B-1----:R-:W-:Y:S01]  /*79380*/  IADD3 R4, P5, R3, R12, RZ ;  /* 0x0000000c03047210 */ /* 0x002fe20007fbe0ff */
[----:B------:R-:W-:-:S03]  /*79390*/  IMAD R3, R2, 0x142, RZ ;  /* 0x0000014202037824 */ /* 0x000fc600078e02ff */
[----:B------:R-:W-:Y:S01]  /*793a0*/  LEA.HI.X.SX32 R5, R10, R13, 0x1, P5 ;  /* 0x0000000d0a057211 */ /* 0x000fe200028f0eff */
[----:B------:R0:W-:Y:S01]  /*793b0*/  STL.64 [R1+0x4b8], R22 ;  /* 0x0004b81601007387 */ /* 0x0001e20000100a00 */
[----:B------:R-:W-:-:S03]  /*793c0*/  IMAD R10, R2, 0xa1, RZ ;  /* 0x000000a1020a7824 */ /* 0x000fc600078e02ff */
[----:B------:R1:W-:Y:S01]  /*793d0*/  STL.64 [R1+0x4b0], R4 ;  /* 0x0004b00401007387 */ /* 0x0003e20000100a00 */
[C---:B0-----:R-:W-:Y:S01]  /*793e0*/  IMAD R23, R2.reuse, 0xa0, RZ ;  /* 0x000000a002177824 */ /* 0x041fe200078e02ff */
[-C--:B------:R-:W-:Y:S02]  /*793f0*/  IADD3 R22, P6, R11, R12.reuse, RZ ;  /* 0x0000000c0b167210 */ /* 0x080fe40007fde0ff */
        /* <DEDUP_REMOVED lines=20> */
[-C--:B--2---:R-:W-:Y:S01]  /*79540*/  LEA.HI.X.SX32 R23, R7, R13.reuse, 0x1, P6 ;  /* 0x0000000d07177211 */ /* 0x084fe200030f0eff */
[----:B------:R-:W-:Y:S01]  /*79550*/  IMAD R3, R2, 0x14e, RZ ;  /* 0x0000014e02037824 */ /* 0x000fe200078e02ff */
[----:B------:R-:W-:Y:S01]  /*79560*/  LEA.HI.X.SX32 R5, R10, R13, 0x1, P5 ;  /* 0x0000000d0a057211 */ /* 0x000fe200028f0eff */
[----:B------:R-:W-:Y:S02]  /*79570*/  IMAD R10, R2, 0xa7, RZ ;  /* 0x000000a7020a7824 */ /* 0x000fe400078e02ff */
[----:B------:R0:W-:Y:S04]  /*79580*/  STL.64 [R1+0x488], R22 ;  /* 0x0004881601007387 */ /* 0x0001e80000100a00 */
[----:B------:R1:W-:Y:S01]  /*79590*/  STL.64 [R1+0x480], R4 ;  /* 0x0004800401007387 */ /* 0x0003e20000100a00 */
[----:B0-----:R-:W-:-:S02]  /*795a0*/  IADD3 R22, P6, R11, R12, RZ ;  /* 0x0000000c0b167210 */ /* 0x001fc40007fde0ff */
[-C--:B-1----:R-:W-:Y:S01]  /*795b0*/  IADD3 R4, P5, R3, R12.reuse, RZ ;  /* 0x0000000c03047210 */ /* 0x082fe20007fbe0ff */
[----:B------:R-:W-:Y:S01]  /*795c0*/  IMAD R11, R2, 0x150, RZ ;  /* 0x00000150020b7824 */ /* 0x000fe200078e02ff */
[-C--:B------:R-:W-:Y:S01]  /*795d0*/  LEA.HI.X.SX32 R23, R6, R13.reuse, 0x1, P6 ;  /* 0x0000000d06177211 */ /* 0x080fe200030f0eff */
[----:B------:R-:W-:Y:S01]  /*795e0*/  IMAD R3, R2, 0x152, RZ ;  /* 0x0000015202037824 */ /* 0x000fe200078e02ff */
        /* <DEDUP_REMOVED lines=8> */
[C---:B------:R-:W-:Y:S02]  /*79670*/  IMAD R3, R2.reuse, 0x156, RZ ;  /* 0x0000015602037824 */ /* 0x040fe400078e02ff */
[----:B------:R-:W-:Y:S01]  /*79680*/  IMAD R11, R2, 0x154, RZ ;  /* 0x00000154020b7824 */ /* 0x000fe200078e02ff */
[----:B------:R0:W-:Y:S02]  /*79690*/  STL.64 [R1+0x468], R22 ;  /* 0x0004681601007387 */ /* 0x0001e40000100a00 */
[----:B------:R-:W-:-:S02]  /*796a0*/  IADD3 R10, P5, R3, R12, RZ ;  /* 0x0000000c030a7210 */ /* 0x000fc40007fbe0ff */
        /* <DEDUP_REMOVED lines=8> */
[----:B------:R-:W-:Y:S04]  /*79730*/  STL.64 [R1+0x450], R10 ;  /* 0x0004500a01007387 */ /* 0x000fe80000100a00 */
[----:B------:R0:W-:Y:S01]  /*79740*/  STL.64 [R1+0x458], R22 ;  /* 0x0004581601007387 */ /* 0x0001e20000100a00 */
[C---:B------:R-:W-:Y:S02]  /*79750*/  IMAD R9, R2.reuse, 0xad, RZ ;  /* 0x000000ad02097824 */ /* 0x040fe400078e02ff */
[C---:B0-----:R-:W-:Y:S02]  /*79760*/  IMAD R22, R2.reuse, 0xac, RZ ;  /* 0x000000ac02167824 */ /* 0x041fe400078e02ff */
[----:B------:R-:W-:Y:S01]  /*79770*/  IMAD R23, R2, 0x15c, RZ ;  /* 0x0000015c02177824 */ /* 0x000fe200078e02ff */
[----:B------:R-:W-:-:S02]  /*79780*/  IADD3 R10, P5, R3, R12, RZ ;  /* 0x0000000c030a7210 */ /* 0x000fc40007fbe0ff */
[-C--:B------:R-:W-:Y:S02]  /*79790*/  LEA.HI.X.SX32 R25, R22, R13.reuse, 0x1, P6 ;  /* 0x0000000d16197211 */ /* 0x080fe400030f0eff */
[----:B------:R-:W-:Y:S01]  /*797a0*/  IADD3 R22, P6, R23, R12, RZ ;  /* 0x0000000c17167210 */ /* 0x000fe20007fde0ff */
[C---:B------:R-:W-:Y:S01]  /*797b0*/  IMAD R23, R2.reuse, 0xae, RZ ;  /* 0x000000ae02177824 */ /* 0x040fe200078e02ff */
[----:B------:R-:W-:Y:S01]  /*797c0*/  LEA.HI.X.SX32 R11, R9, R13, 0x1, P5 ;  /* 0x0000000d090b7211 */ /* 0x000fe200028f0eff */
[----:B------:R-:W-:-:S03]  /*797d0*/  IMAD R3, R2, 0x15e, RZ ;  /* 0x0000015e02037824 */ /* 0x000fc600078e02ff */
[----:B------:R-:W-:Y:S01]  /*797e0*/  LEA.HI.X.SX32 R23, R23, R13, 0x1, P6 ;  /* 0x0000000d17177211 */ /* 0x000fe200030f0eff */
[C---:B------:R-:W-:Y:S01]  /*797f0*/  IMAD R9, R2.reuse, 0x160, RZ ;  /* 0x0000016002097824 */ /* 0x040fe200078e02ff */
[----:B------:R0:W-:Y:S04]  /*79800*/  STL.64 [R1+0x448], R24 ;  /* 0x0004481801007387 */ /* 0x0001e80000100a00 */
[----:B------:R1:W-:Y:S04]  /*79810*/  STL.64 [R1+0x440], R10 ;  /* 0x0004400a01007387 */ /* 0x0003e80000100a00 */
[----:B------:R2:W-:Y:S01]  /*79820*/  STL.64 [R1+0x438], R22 ;  /* 0x0004381601007387 */ /* 0x0005e20000100a00 */
[----:B0-----:R-:W-:Y:S01]  /*79830*/  IADD3 R24, P5, R3, R12, RZ ;  /* 0x0000000c03187210 */ /* 0x001fe20007fbe0ff */
[----:B-1----:R-:W-:-:S02]  /*79840*/  IMAD R11, R2, 0xaf, RZ ;  /* 0x000000af020b7824 */ /* 0x002fc400078e02ff */
[C---:B--2---:R-:W-:Y:S01]  /*79850*/  IMAD R23, R2.reuse, 0xb0, RZ ;  /* 0x000000b002177824 */ /* 0x044fe200078e02ff */
        /* <DEDUP_REMOVED lines=161> */
[C---:B------:R-:W-:Y:S01]  /*7a270*/  IMAD R10, R2.reuse, 0x1a2, RZ ;  /* 0x000001a2020a7824 */ /* 0x040fe200078e02ff */
        /* <DEDUP_REMOVED lines=18> */
[C---:B-1----:R-:W-:Y:S01]  /*7a3a0*/  IMAD R23, R2.reuse, 0xd4, RZ ;  /* 0x000000d402177824 */ /* 0x042fe200078e02ff */
[----:B------:R-:W-:Y:S02]  /*7a3b0*/  IADD3 R22, P6, R9, R12, RZ ;  /* 0x0000000c09167210 */ /* 0x000fe40007fde0ff */
[-C--:B------:R-:W-:Y:S01]  /*7a3c0*/  LEA.HI.X.SX32 R25, R11, R13.reuse, 0x1, P5 ;  /* 0x0000000d0b197211 */ /* 0x080fe200028f0eff */
[C---:B------:R-:W-:Y:S01]  /*7a3d0*/  IMAD R9, R2.reuse, 0x1ac, RZ ;  /* 0x000001ac02097824 */ /* 0x040fe200078e02ff */
[----:B------:R-:W-:Y:S01]  /*7a3e0*/  LEA.HI.X.SX32 R23, R23, R13, 0x1, P6 ;  /* 0x0000000d17177211 */ /* 0x000fe200030f0eff */
[----:B------:R-:W-:-:S02]  /*7a3f0*/  IMAD R11, R2, 0xd5, RZ ;  /* 0x000000d5020b7824 */ /* 0x000fc400078e02ff */
[----:B------:R0:W-:Y:S04]  /*7a400*/  STL.64 [R1+0x310], R24 ;  /* 0x0003101801007387 */ /* 0x0001e80000100a00 */
[----:B------:R1:W-:Y:S01]  /*7a410*/  STL.64 [R1+0x308], R22 ;  /* 0x0003081601007387 */ /* 0x0003e20000100a00 */
[-C--:B0-----:R-:W-:Y:S01]  /*7a420*/  IADD3 R24, P5, R10, R12.reuse, RZ ;  /* 0x0000000c0a187210 */ /* 0x081fe20007fbe0ff */
[C---:B------:R-:W-:Y:S01]  /*7a430*/  IMAD R10, R2.reuse, 0x1ae, RZ ;  /* 0x000001ae020a7824 */ /* 0x040fe200078e02ff */
[----:B-1----:R-:W-:Y:S02]  /*7a440*/  IADD3 R22, P6, R9, R12, RZ ;  /* 0x0000000c09167210 */ /* 0x002fe40007fde0ff */
[-C--:B------:R-:W-:Y:S01]  /*7a450*/  LEA.HI.X.SX32 R25, R11, R13.reuse, 0x1, P5 ;  /* 0x0000000d0b197211 */ /* 0x080fe200028f0eff */
[----:B------:R-:W-:Y:S01]  /*7a460*/  IMAD R9, R2, 0x1b0, RZ ;  /* 0x000001b002097824 */ /* 0x000fe200078e02ff */
[----:B------:R-:W-:-:S03]  /*7a470*/  LEA.HI.X.SX32 R23, R17, R13, 0x1, P6 ;  /* 0x0000000d11177211 */ /* 0x000fc600030f0eff */
[----:B------:R0:W-:Y:S04]  /*7a480*/  STL.64 [R1+0x300], R24 ;  /* 0x0003001801007387 */ /* 0x0001e80000100a00 */
[----:B------:R1:W-:Y:S01]  /*7a490*/  STL.64 [R1+0x2f8], R22 ;  /* 0x0002f81601007387 */ /* 0x0003e20000100a00 */
[-C--:B0-----:R-:W-:Y:S01]  /*7a4a0*/  IADD3 R24, P5, R10, R12.reuse, RZ ;  /* 0x0000000c0a187210 */ /* 0x081fe20007fbe0ff */
[----:B------:R-:W-:Y:S01]  /*7a4b0*/  IMAD R10, R2, 0xd7, RZ ;  /* 0x000000d7020a7824 */ /* 0x000fe200078e02ff */
[----:B-1----:R-:W-:-:S04]  /*7a4c0*/  IADD3 R22, P6, R9, R12, RZ ;  /* 0x0000000c09167210 */ /* 0x002fc80007fde0ff */
[-C--:B------:R-:W-:Y:S02]  /*7a4d0*/  LEA.HI.X.SX32 R25, R10, R13.reuse, 0x1, P5 ;  /* 0x0000000d0a197211 */ /* 0x080fe400028f0eff */
[----:B------:R-:W-:-:S03]  /*7a4e0*/  LEA.HI.X.SX32 R23, R8, R13, 0x1, P6 ;  /* 0x0000000d08177211 */ /* 0x000fc600030f0eff */
[----:B------:R-:W-:Y:S04]  /*7a4f0*/  STL.64 [R1+0x2f0], R24 ;  /* 0x0002f01801007387 */ /* 0x000fe80000100a00 */
[----:B------:R0:W-:Y:S01]  /*7a500*/  STL.64 [R1+0x2e8], R22 ;  /* 0x0002e81601007387 */ /* 0x0001e20000100a00 */
[C---:B------:R-:W-:Y:S02]  /*7a510*/  IMAD R11, R2.reuse, 0x1b2, RZ ;  /* 0x000001b2020b7824 */ /* 0x040fe400078e02ff */
[C---:B------:R-:W-:Y:S01]  /*7a520*/  IMAD R9, R2.reuse, 0x1b4, RZ ;  /* 0x000001b402097824 */ /* 0x040fe200078e02ff */
[----:B0-----:R-:W2:Y:S01]  /*7a530*/  LDL.LU R22, [R1+0x1dc0] ;  /* 0x001dc00001167983 */ /* 0x001ea20000300800 */
[----:B------:R-:W-:Y:S01]  /*7a540*/  IMAD R17, R2, 0xd9, RZ ;  /* 0x000000d902117824 */ /* 0x000fe200078e02ff */
[----:B------:R-:W-:-:S02]  /*7a550*/  IADD3 R24, P5, R11, R12, RZ ;  /* 0x0000000c0b187210 */ /* 0x000fc40007fbe0ff */
[----:B------:R-:W-:Y:S02]  /*7a560*/  IADD3 R8, P6, R9, R12, RZ ;  /* 0x0000000c09087210 */ /* 0x000fe40007fde0ff */
[-C--:B------:R-:W-:Y:S02]  /*7a570*/  LEA.HI.X.SX32 R25, R17, R13.reuse, 0x1, P5 ;  /* 0x0000000d11197211 */ /* 0x080fe400028f0eff */
[----:B------:R-:W-:-:S03]  /*7a580*/  LEA.HI.X.SX32 R9, R16, R13, 0x1, P6 ;  /* 0x0000000d10097211 */ /* 0x000fc600030f0eff */
[----:B------:R-:W-:Y:S04]  /*7a590*/  STL.64 [R1+0x2e0], R24 ;  /* 0x0002e01801007387 */ /* 0x000fe80000100a00 */
[----:B------:R0:W-:Y:S04]  /*7a5a0*/  STL.64 [R1+0x2d8], R8 ;  /* 0x0002d80801007387 */ /* 0x0001e80000100a00 */
[----:B0-----:R-:W3:Y:S01]  /*7a5b0*/  LDL.LU.64 R8, [R1+0x1db8] ;  /* 0x001db80001087983 */ /* 0x001ee20000300a00 */
[----:B------:R-:W-:-:S05]  /*7a5c0*/  IMAD R10, R2, 0x1b6, RZ ;  /* 0x000001b6020a7824 */ /* 0x000fca00078e02ff */
[-C--:B------:R-:W-:Y:S01]  /*7a5d0*/  IADD3 R24, P5, R10, R12.reuse, RZ ;  /* 0x0000000c0a187210 */ /* 0x080fe20007fbe0ff */
[C---:B------:R-:W-:Y:S02]  /*7a5e0*/  IMAD R10, R2.reuse, 0xdb, RZ ;  /* 0x000000db020a7824 */ /* 0x040fe400078e02ff */
[C---:B------:R-:W-:Y:S02]  /*7a5f0*/  IMAD R17, R2.reuse, 0x1b8, RZ ;  /* 0x000001b802117824 */ /* 0x040fe400078e02ff */
[----:B------:R-:W-:Y:S01]  /*7a600*/  IMAD R23, R2, 0x1ba, RZ ;  /* 0x000001ba02177824 */ /* 0x000fe200078e02ff */
[----:B------:R-:W-:Y:S02]  /*7a610*/  LEA.HI.X.SX32 R25, R10, R13, 0x1, P5 ;  /* 0x0000000d0a197211 */ /* 0x000fe400028f0eff */
[----:B------:R-:W-:-:S03]  /*7a620*/  IADD3 R16, P6, R17, R12, RZ ;  /* 0x0000000c11107210 */ /* 0x000fc60007fde0ff */
[----:B------:R0:W-:Y:S01]  /*7a630*/  STL.64 [R1+0x2d0], R24 ;  /* 0x0002d01801007387 */ /* 0x0001e20000100a00 */
[C---:B------:R-:W-:Y:S01]  /*7a640*/  IMAD R10, R2.reuse, 0x1bc, RZ ;  /* 0x000001bc020a7824 */ /* 0x040fe200078e02ff */
[----:B0-----:R-:W-:Y:S01]  /*7a650*/  IADD3 R24, P5, R23, R12, RZ ;  /* 0x0000000c17187210 */ /* 0x001fe20007fbe0ff */
[----:B------:R-:W-:-:S05]  /*7a660*/  IMAD R23, R2, 0xdd, RZ ;  /* 0x000000dd02177824 */ /* 0x000fca00078e02ff */
[-C--:B------:R-:W-:Y:S02]  /*7a670*/  LEA.HI.X.SX32 R25, R23, R13.reuse, 0x1, P5 ;  /* 0x0000000d17197211 */ /* 0x080fe400028f0eff */
[----:B--2---:R-:W-:Y:S01]  /*7a680*/  LEA.HI.X.SX32 R17, R22, R13, 0x1, P6 ;  /* 0x0000000d16117211 */ /* 0x004fe200030f0eff */
[----:B------:R-:W-:-:S04]  /*7a690*/  IMAD R22, R2, 0x1be, RZ ;  /* 0x000001be02167824 */ /* 0x000fc800078e02ff */
[----:B------:R0:W-:Y:S01]  /*7a6a0*/  STL.64 [R1+0x2c8], R16 ;  /* 0x0002c81001007387 */ /* 0x0001e20000100a00 */
[----:B------:R-:W-:-:S03]  /*7a6b0*/  IADD3 R22, P5, R22, R12, RZ ;  /* 0x0000000c16167210 */ /* 0x000fc60007fbe0ff */
[----:B------:R-:W-:Y:S04]  /*7a6c0*/  STL.64 [R1+0x1d68], R10 ;  /* 0x001d680a01007387 */ /* 0x000fe80000100a00 */
[----:B------:R1:W-:Y:S01]  /*7a6d0*/  STL.64 [R1+0x2c0], R24 ;  /* 0x0002c01801007387 */ /* 0x0003e20000100a00 */
[----:B0-----:R-:W-:-:S04]  /*7a6e0*/  IADD3 R16, P6, R10, R12, RZ ;  /* 0x0000000c0a107210 */ /* 0x001fc80007fde0ff */
[----:B------:R-:W-:Y:S01]  /*7a6f0*/  LEA.HI.X.SX32 R17, R28, R13, 0x1, P6 ;  /* 0x0000000d1c117211 */ /* 0x000fe200030f0eff */
[C---:B-1----:R-:W-:Y:S02]  /*7a700*/  IMAD R24, R2.reuse, 0xdf, RZ ;  /* 0x000000df02187824 */ /* 0x042fe400078e02ff */
[----:B------:R-:W-:-:S03]  /*7a710*/  IMAD R25, R2, 0x1c0, RZ ;  /* 0x000001c002197824 */ /* 0x000fc600078e02ff */
[-C--:B------:R-:W-:Y:S01]  /*7a720*/  LEA.HI.X.SX32 R23, R24, R13.reuse, 0x1, P5 ;  /* 0x0000000d18177211 */ /* 0x080fe200028f0eff */
[----:B------:R0:W-:Y:S01]  /*7a730*/  STL.64 [R1+0x2b8], R16 ;  /* 0x0002b81001007387 */ /* 0x0001e20000100a00 */
[-C--:B------:R-:W-:Y:S01]  /*7a740*/  IADD3 R10, P6, R25, R12.reuse, RZ ;  /* 0x0000000c190a7210 */ /* 0x080fe20007fde0ff */
[----:B------:R-:W-:Y:S01]  /*7a750*/  IMAD R28, R2, 0x1c4, RZ ;  /* 0x000001c4021c7824 */ /* 0x000fe200078e02ff */
[----:B---3--:R-:W-:Y:S02]  /*7a760*/  IADD3 R24, P5, R8, R12, RZ ;  /* 0x0000000c08187210 */ /* 0x008fe40007fbe0ff */
[----:B------:R-:W-:Y:S01]  /*7a770*/  LEA.HI.X.SX32 R11, R29, R13, 0x1, P6 ;  /* 0x0000000d1d0b7211 */ /* 0x000fe200030f0eff */
[----:B0-----:R-:W2:Y:S04]  /*7a780*/  LDL.LU.64 R16, [R1+0x1db0] ;  /* 0x001db00001107983 */ /* 0x001ea80000300a00 */
[----:B------:R0:W-:Y:S04]  /*7a790*/  STL.64 [R1+0x2b0], R22 ;  /* 0x0002b01601007387 */ /* 0x0001e80000100a00 */
[----:B------:R1:W-:Y:S01]  /*7a7a0*/  STL.64 [R1+0x2a8], R10 ;  /* 0x0002a80a01007387 */ /* 0x0003e20000100a00 */
[----:B0-----:R-:W-:-:S02]  /*7a7b0*/  IMAD R23, R2, 0xe1, RZ ;  /* 0x000000e102177824 */ /* 0x001fc400078e02ff */
[----:B------:R-:W-:-:S03]  /*7a7c0*/  IMAD R22, R2, 0x1c6, RZ ;  /* 0x000001c602167824 */ /* 0x000fc600078e02ff */
[----:B------:R-:W-:Y:S02]  /*7a7d0*/  LEA.HI.X.SX32 R25, R23, R13, 0x1, P5 ;  /* 0x0000000d17197211 */ /* 0x000fe400028f0eff */
[----:B-1----:R-:W-:-:S03]  /*7a7e0*/  IADD3 R10, P6, R28, R12, RZ ;  /* 0x0000000c1c0a7210 */ /* 0x002fc60007fde0ff */
[----:B------:R0:W-:Y:S01]  /*7a7f0*/  STL.64 [R1+0x2a0], R24 ;  /* 0x0002a01801007387 */ /* 0x0001e20000100a00 */
[----:B------:R-:W-:Y:S02]  /*7a800*/  LEA.HI.X.SX32 R11, R20, R13, 0x1, P6 ;  /* 0x0000000d140b7211 */ /* 0x000fe400030f0eff */
[----:B------:R-:W-:Y:S01]  /*7a810*/  IADD3 R22, P5, R22, R12, RZ ;  /* 0x0000000c16167210 */ /* 0x000fe20007fbe0ff */
[C---:B------:R-:W-:Y:S02]  /*7a820*/  IMAD R20, R2.reuse, 0x1ca, RZ ;  /* 0x000001ca02147824 */ /* 0x040fe400078e02ff */
[----:B------:R1:W-:Y:S01]  /*7a830*/  STL.64 [R1+0x298], R10 ;  /* 0x0002980a01007387 */ /* 0x0003e20000100a00 */
[----:B0-----:R-:W-:-:S03]  /*7a840*/  IMAD R24, R2, 0xe3, RZ ;  /* 0x000000e302187824 */ /* 0x001fc600078e02ff */
[----:B------:R-:W-:Y:S02]  /*7a850*/  STL.64 [R1+0x1d58], R8 ;  /* 0x001d580801007387 */ /* 0x000fe40000100a00 */
[-C--:B------:R-:W-:Y:S02]  /*7a860*/  LEA.HI.X.SX32 R23, R24, R13.reuse, 0x1, P5 ;  /* 0x0000000d18177211 */ /* 0x080fe400028f0eff */
[----:B-1----:R-:W-:Y:S01]  /*7a870*/  IADD3 R10, P6, R9, R12, RZ ;  /* 0x0000000c090a7210 */ /* 0x002fe20007fde0ff */
[C---:B------:R-:W-:Y:S02]  /*7a880*/  IMAD R24, R2.reuse, 0xe5, RZ ;  /* 0x000000e502187824 */ /* 0x040fe400078e02ff */
[----:B------:R0:W-:Y:S01]  /*7a890*/  STL.64 [R1+0x290], R22 ;  /* 0x0002901601007387 */ /* 0x0001e20000100a00 */
[----:B------:R-:W-:Y:S01]  /*7a8a0*/  LEA.HI.X.SX32 R11, R27, R13, 0x1, P6 ;  /* 0x0000000d1b0b7211 */ /* 0x000fe200030f0eff */
[----:B------:R-:W-:-:S04]  /*7a8b0*/  IMAD R25, R2, 0x1cc, RZ ;  /* 0x000001cc02197824 */ /* 0x000fc800078e02ff */
[----:B------:R1:W-:Y:S01]  /*7a8c0*/  STL.64 [R1+0x288], R10 ;  /* 0x0002880a01007387 */ /* 0x0003e20000100a00 */
[----:B0-----:R-:W-:Y:S01]  /*7a8d0*/  IADD3 R22, P5, R20, R12, RZ ;  /* 0x0000000c14167210 */ /* 0x001fe20007fbe0ff */
[----:B------:R-:W-:-:S03]  /*7a8e0*/  IMAD R20, R2, 0x1ce, RZ ;  /* 0x000001ce02147824 */ /* 0x000fc600078e02ff */
[-C--:B------:R-:W-:Y:S02]  /*7a8f0*/  LEA.HI.X.SX32 R23, R24, R13.reuse, 0x1, P5 ;  /* 0x0000000d18177211 */ /* 0x080fe400028f0eff */
[----:B-1----:R-:W-:Y:S01]  /*7a900*/  IADD3 R10, P6, R25, R12, RZ ;  /* 0x0000000c190a7210 */ /* 0x002fe20007fde0ff */
[----:B------:R-:W-:Y:S02]  /*7a910*/  IMAD R24, R2, 0xe7, RZ ;  /* 0x000000e702187824 */ /* 0x000fe400078e02ff */
[----:B------:R0:W-:Y:S01]  /*7a920*/  STL.64 [R1+0x280], R22 ;  /* 0x0002801601007387 */ /* 0x0001e20000100a00 */
[----:B------:R-:W-:Y:S01]  /*7a930*/  LEA.HI.X.SX32 R11, R26, R13, 0x1, P6 ;  /* 0x0000000d1a0b7211 */ /* 0x000fe200030f0eff */
[----:B------:R-:W-:-:S04]  /*7a940*/  IMAD R25, R2, 0x1d0, RZ ;  /* 0x000001d002197824 */ /* 0x000fc800078e02ff */
[----:B------:R1:W-:Y:S01]  /*7a950*/  STL.64 [R1+0x218], R10 ;  /* 0x0002180a01007387 */ /* 0x0003e20000100a00 */
[----:B0-----:R-:W-:Y:S01]  /*7a960*/  IADD3 R22, P5, R20, R12, RZ ;  /* 0x0000000c14167210 */ /* 0x001fe20007fbe0ff */
[----:B------:R-:W-:-:S03]  /*7a970*/  IMAD R20, R2, 0x1d2, RZ ;  /* 0x000001d202147824 */ /* 0x000fc600078e02ff */
[-C--:B------:R-:W-:Y:S02]  /*7a980*/  LEA.HI.X.SX32 R23, R24, R13.reuse, 0x1, P5 ;  /* 0x0000000d18177211 */ /* 0x080fe400028f0eff */
[-C--:B-1----:R-:W-:Y:S02]  /*7a990*/  IADD3 R10, P6, R25, R12.reuse, RZ ;  /* 0x0000000c190a7210 */ /* 0x082fe40007fde0ff */
[----:B------:R-:W-:Y:S01]  /*7a9a0*/  IADD3 R28, P5, R20, R12, RZ ;  /* 0x0000000c141c7210 */ /* 0x000fe20007fbe0ff */
[----:B------:R0:W-:Y:S01]  /*7a9b0*/  STL.64 [R1+0x198], R22 ;  /* 0x0001981601007387 */ /* 0x0001e20000100a00 */
[C---:B------:R-:W-:Y:S01]  /*7a9c0*/  IMAD R20, R2.reuse, 0xe9, RZ ;  /* 0x000000e902147824 */ /* 0x040fe200078e02ff */
[----:B------:R-:W-:Y:S01]  /*7a9d0*/  LEA.HI.X.SX32 R11, R19, R13, 0x1, P6 ;  /* 0x0000000d130b7211 */ /* 0x000fe200030f0eff */
[----:B------:R-:W-:-:S03]  /*7a9e0*/  IMAD R19, R2, 0x1d6, RZ ;  /* 0x000001d602137824 */ /* 0x000fc600078e02ff */
[----:B------:R-:W-:Y:S01]  /*7a9f0*/  LEA.HI.X.SX32 R29, R20, R13, 0x1, P5 ;  /* 0x0000000d141d7211 */ /* 0x000fe200028f0eff */
[C---:B0-----:R-:W-:Y:S01]  /*7aa00*/  IMAD R22, R2.reuse, 0x1d4, RZ ;  /* 0x000001d402167824 */ /* 0x041fe200078e02ff */
[----:B------:R-:W-:Y:S01]  /*7aa10*/  IADD3 R24, P5, R19, R12, RZ ;  /* 0x0000000c13187210 */ /* 0x000fe20007fbe0ff */
[----:B------:R-:W-:-:S03]  /*7aa20*/  IMAD R19, R2, 0xeb, RZ ;  /* 0x000000eb02137824 */ /* 0x000fc600078e02ff */
[-C--:B------:R-:W-:Y:S01]  /*7aa30*/  IADD3 R26, P6, R22, R12.reuse, RZ ;  /* 0x0000000c161a7210 */ /* 0x080fe20007fde0ff */
[----:B------:R-:W-:Y:S01]  /*7aa40*/  IMAD R20, R2, 0x1d8, RZ ;  /* 0x000001d802147824 */ /* 0x000fe200078e02ff */
[-C--:B------:R-:W-:Y:S02]  /*7aa50*/  LEA.HI.X.SX32 R25, R19, R13.reuse, 0x1, P5 ;  /* 0x0000000d13197211 */ /* 0x080fe400028f0eff */
[----:B------:R-:W-:Y:S01]  /*7aa60*/  LEA.HI.X.SX32 R27, R21, R13, 0x1, P6 ;  /* 0x0000000d151b7211 */ /* 0x000fe200030f0eff */
[----:B------:R-:W-:Y:S01]  /*7aa70*/  STL.64 [R1+0x190], R10 ;  /* 0x0001900a01007387 */ /* 0x000fe20000100a00 */
[----:B------:R-:W-:-:S03]  /*7aa80*/  IADD3 R22, P6, R20, R12, RZ ;  /* 0x0000000c14167210 */ /* 0x000fc60007fde0ff */
[----:B------:R-:W-:Y:S04]  /*7aa90*/  STL.64 [R1+0x17a0], R28 ;  /* 0x0017a01c01007387 */ /* 0x000fe80000100a00 */
[----:B------:R-:W-:Y:S04]  /*7aaa0*/  STL.64 [R1+0x17a8], R26 ;  /* 0x0017a81a01007387 */ /* 0x000fe80000100a00 */
[----:B------:R-:W3:Y:S04]  /*7aab0*/  LDL.LU.64 R12, [R1+0x1da8] ;  /* 0x001da800010c7983 */ /* 0x000ee80000300a00 */
[----:B------:R0:W-:Y:S04]  /*7aac0*/  STL.64 [R1+0x17b0], R24 ;  /* 0x0017b01801007387 */ /* 0x0001e80000100a00 */
[----:B0-----:R-:W2:Y:S01]  /*7aad0*/  LDL.64 R24, [R1+0x710] ;  /* 0x0007100001187983 */ /* 0x001ea20000100a00 */
[----:B------:R-:W-:-:S02]  /*7aae0*/  IMAD R14, R2, 0x1e0, RZ ;  /* 0x000001e0020e7824 */ /* 0x000fc400078e02ff */
[C---:B------:R-:W-:Y:S02]  /*7aaf0*/  IMAD R11, R2.reuse, 0xf0, RZ ;  /* 0x000000f0020b7824 */ /* 0x040fe400078e02ff */
[C---:B------:R-:W-:Y:S02]  /*7ab00*/  IMAD R10, R2.reuse, 0xf1, RZ ;  /* 0x000000f1020a7824 */ /* 0x040fe400078e02ff */
[C---:B------:R-:W-:Y:S02]  /*7ab10*/  IMAD R29, R2.reuse, 0x1e4, RZ ;  /* 0x000001e4021d7824 */ /* 0x040fe400078e02ff */
[C---:B------:R-:W-:Y:S02]  /*7ab20*/  IMAD R28, R2.reuse, 0xf3, RZ ;  /* 0x000000f3021c7824 */ /* 0x040fe400078e02ff */
[C---:B------:R-:W-:Y:S02]  /*7ab30*/  IMAD R27, R2.reuse, 0xf6, RZ ;  /* 0x000000f6021b7824 */ /* 0x040fe400078e02ff */
[----:B------:R-:W-:Y:S01]  /*7ab40*/  IMAD R26, R2, 0x1f2, RZ ;  /* 0x000001f2021a7824 */ /* 0x000fe200078e02ff */
[----:B--2---:R-:W-:Y:S01]  /*7ab50*/  IADD3 R20, P5, R16, R24, RZ ;  /* 0x0000001810147210 */ /* 0x004fe20007fbe0ff */
[----:B------:R-:W-:Y:S01]  /*7ab60*/  IMAD R16, R2, 0xed, RZ ;  /* 0x000000ed02107824 */ /* 0x000fe200078e02ff */
[----:B------:R-:W-:-:S02]  /*7ab70*/  LEA.HI.X.SX32 R23, R18, R25, 0x1, P6 ;  /* 0x0000001912177211 */ /* 0x000fc400030f0eff */
[-C--:B------:R-:W-:Y:S02]  /*7ab80*/  IADD3 R18, P6, R17, R24.reuse, RZ ;  /* 0x0000001811127210 */ /* 0x080fe40007fde0ff */
[-C--:B------:R-:W-:Y:S02]  /*7ab90*/  LEA.HI.X.SX32 R21, R16, R25.reuse, 0x1, P5 ;  /* 0x0000001910157211 */ /* 0x080fe400028f0eff */
[-C--:B---3--:R-:W-:Y:S01]  /*7aba0*/  IADD3 R16, P5, R13, R24.reuse, RZ ;  /* 0x000000180d107210 */ /* 0x088fe20007fbe0ff */
[----:B------:R-:W-:Y:S01]  /*7abb0*/  IMAD R13, R2, 0xef, RZ ;  /* 0x000000ef020d7824 */ /* 0x000fe200078e02ff */
[-C--:B------:R-:W-:Y:S02]  /*7abc0*/  LEA.HI.X.SX32 R19, R15, R25.reuse, 0x1, P6 ;  /* 0x000000190f137211 */ /* 0x080fe400030f0eff */
[----:B------:R-:W-:Y:S01]  /*7abd0*/  IADD3 R14, P6, R14, R24, RZ ;  /* 0x000000180e0e7210 */ /* 0x000fe20007fde0ff */
[----:B------:R-:W-:Y:S01]  /*7abe0*/  STL.64 [R1+0x17b8], R22 ;  /* 0x0017b81601007387 */ /* 0x000fe20000100a00 */
[----:B------:R-:W-:-:S02]  /*7abf0*/  LEA.HI.X.SX32 R17, R13, R25, 0x1, P5 ;  /* 0x000000190d117211 */ /* 0x000fc400028f0eff */
[-C--:B------:R-:W-:Y:S01]  /*7ac00*/  LEA.HI.X.SX32 R15, R11, R25.reuse, 0x1, P6 ;  /* 0x000000190b0f7211 */ /* 0x080fe200030f0eff */
[----:B------:R-:W-:Y:S01]  /*7ac10*/  STL [R1+0x17e8], R20 ;  /* 0x0017e81401007387 */ /* 0x000fe20000100800 */
[----:B------:R-:W-:Y:S01]  /*7ac20*/  IADD3 R12, P5, R12, R24, RZ ;  /* 0x000000180c0c7210 */ /* 0x000fe20007fbe0ff */
[----:B------:R-:W-:Y:S02]  /*7ac30*/  IMAD R11, R2, 0x1e6, RZ ;  /* 0x000001e6020b7824 */ /* 0x000fe400078e02ff */
[----:B------:R-:W-:Y:S01]  /*7ac40*/  STL [R1+0x17c0], R21 ;  /* 0x0017c01501007387 */ /* 0x000fe20000100800 */
[----:B------:R-:W-:-:S03]  /*7ac50*/  LEA.HI.X.SX32 R13, R10, R25, 0x1, P5 ;  /* 0x000000190a0d7211 */ /* 0x000fc600028f0eff */
[----:B------:R-:W-:Y:S01]  /*7ac60*/  STL.64 [R1+0x17c8], R18 ;  /* 0x0017c81201007387 */ /* 0x000fe20000100a00 */
[----:B------:R-:W-:-:S03]  /*7ac70*/  IMAD R10, R2, 0xf2, RZ ;  /* 0x000000f2020a7824 */ /* 0x000fc600078e02ff */
[----:B------:R0:W-:Y:S04]  /*7ac80*/  STL.64 [R1+0x17d0], R16 ;  /* 0x0017d01001007387 */ /* 0x0001e80000100a00 */
[----:B------:R1:W-:Y:S01]  /*7ac90*/  STL.64 [R1+0x17d8], R14 ;  /* 0x0017d80e01007387 */ /* 0x0003e20000100a00 */
[-C--:B0-----:R-:W-:Y:S02]  /*7aca0*/  IADD3 R16, P6, R29, R24.reuse, RZ ;  /* 0x000000181d107210 */ /* 0x081fe40007fde0ff */
[-C--:B-1----:R-:W-:Y:S01]  /*7acb0*/  IADD3 R14, P5, R11, R24.reuse, RZ ;  /* 0x000000180b0e7210 */ /* 0x082fe20007fbe0ff */
[----:B------:R-:W-:Y:S01]  /*7acc0*/  IMAD R11, R2, 0x1e8, RZ ;  /* 0x000001e8020b7824 */ /* 0x000fe200078e02ff */
[-C--:B------:R-:W-:Y:S02]  /*7acd0*/  LEA.HI.X.SX32 R17, R10, R25.reuse, 0x1, P6 ;  /* 0x000000190a117211 */ /* 0x080fe400030f0eff */
[-C--:B------:R-:W-:Y:S01]  /*7ace0*/  LEA.HI.X.SX32 R15, R28, R25.reuse, 0x1, P5 ;  /* 0x000000191c0f7211 */ /* 0x080fe200028f0eff */
[C---:B------:R-:W-:Y:S01]  /*7acf0*/  IMAD R28, R2.reuse, 0xf4, RZ ;  /* 0x000000f4021c7824 */ /* 0x040fe200078e02ff */
[----:B------:R-:W-:Y:S01]  /*7ad00*/  IADD3 R10, P6, R11, R24, RZ ;  /* 0x000000180b0a7210 */ /* 0x000fe20007fde0ff */
[C---:B------:R-:W-:Y:S01]  /*7ad10*/  IMAD R29, R2.reuse, 0x1ea, RZ ;  /* 0x000001ea021d7824 */ /* 0x040fe200078e02ff */
[----:B------:R-:W-:Y:S01]  /*7ad20*/  STL.64 [R1+0x17e0], R12 ;  /* 0x0017e00c01007387 */ /* 0x000fe20000100a00 */
[----:B------:R-:W-:Y:S01]  /*7ad30*/  IMAD R22, R2, 0x1ec, RZ ;  /* 0x000001ec02167824 */ /* 0x000fe200078e02ff */
[----:B------:R-:W-:-:S02]  /*7ad40*/  LEA.HI.X.SX32 R11, R28, R25, 0x1, P6 ;  /* 0x000000191c0b7211 */ /* 0x000fc400030f0eff */
[----:B------:R0:W-:Y:S04]  /*7ad50*/  STL.64 [R1+0xa30], R14 ;  /* 0x000a300e01007387 */ /* 0x0001e80000100a00 */
[----:B------:R-:W-:Y:S04]  /*7ad60*/  STL.64 [R1+0xa38], R16 ;  /* 0x000a381001007387 */ /* 0x000fe80000100a00 */
[----:B------:R1:W-:Y:S01]  /*7ad70*/  STL.64 [R1+0xa48], R10 ;  /* 0x000a480a01007387 */ /* 0x0003e20000100a00 */
[----:B0-----:R-:W-:Y:S01]  /*7ad80*/  IADD3 R14, P5, R29, R24, RZ ;  /* 0x000000181d0e7210 */ /* 0x001fe20007fbe0ff */
[----:B------:R-:W-:-:S02]  /*7ad90*/  IMAD R29, R2, 0xf5, RZ ;  /* 0x000000f5021d7824 */ /* 0x000fc400078e02ff */
[----:B------:R-:W-:-:S03]  /*7ada0*/  IMAD R13, R2, 0x1ee, RZ ;  /* 0x000001ee020d7824 */ /* 0x000fc600078e02ff */
[----:B------:R-:W-:Y:S02]  /*7adb0*/  LEA.HI.X.SX32 R15, R29, R25, 0x1, P5 ;  /* 0x000000191d0f7211 */ /* 0x000fe400028f0eff */
[----:B-1----:R-:W-:Y:S01]  /*7adc0*/  IADD3 R10, P6, R22, R24, RZ ;  /* 0x00000018160a7210 */ /* 0x002fe20007fde0ff */
[----:B------:R-:W-:-:S03]  /*7add0*/  IMAD R28, R2, 0x1f0, RZ ;  /* 0x000001f0021c7824 */ /* 0x000fc600078e02ff */
[----:B------:R-:W-:Y:S01]  /*7ade0*/  LEA.HI.X.SX32 R11, R27, R25, 0x1, P6 ;  /* 0x000000191b0b7211 */ /* 0x000fe200030f0eff */
[----:B------:R0:W-:Y:S01]  /*7adf0*/  STL.64 [R1+0xa40], R14 ;  /* 0x000a400e01007387 */ /* 0x0001e20000100a00 */
[C---:B------:R-:W-:Y:S02]  /*7ae00*/  IMAD R29, R2.reuse, 0xf7, RZ ;  /* 0x000000f7021d7824 */ /* 0x040fe400078e02ff */
[C---:B------:R-:W-:Y:S01]  /*7ae10*/  IMAD R27, R2.reuse, 0xf8, RZ ;  /* 0x000000f8021b7824 */ /* 0x040fe200078e02ff */
[----:B------:R-:W-:Y:S04]  /*7ae20*/  STL [R1+0x1cb0], R13 ;  /* 0x001cb00d01007387 */ /* 0x000fe80000100800 */
[----:B------:R1:W-:Y:S01]  /*7ae30*/  STL.64 [R1+0xa58], R10 ;  /* 0x000a580a01007387 */ /* 0x0003e20000100a00 */
[----:B0-----:R-:W-:Y:S01]  /*7ae40*/  IADD3 R14, P5, R13, R24, RZ ;  /* 0x000000180d0e7210 */ /* 0x001fe20007fbe0ff */
[----:B------:R-:W-:-:S03]  /*7ae50*/  IMAD R16, R2, 0x1f4, RZ ;  /* 0x000001f402107824 */ /* 0x000fc600078e02ff */
[-C--:B------:R-:W-:Y:S01]  /*7ae60*/  LEA.HI.X.SX32 R15, R29, R25.reuse, 0x1, P5 ;  /* 0x000000191d0f7211 */ /* 0x080fe200028f0eff */
[----:B------:R-:W-:Y:S01]  /*7ae70*/  IMAD R29, R2, 0xf9, RZ ;  /* 0x000000f9021d7824 */ /* 0x000fe200078e02ff */
[-C--:B-1----:R-:W-:Y:S02]  /*7ae80*/  IADD3 R10, P6, R28, R24.reuse, RZ ;  /* 0x000000181c0a7210 */ /* 0x082fe40007fde0ff */
[----:B------:R-:W-:Y:S02]  /*7ae90*/  IADD3 R12, P5, R26, R24, RZ ;  /* 0x000000181a0c7210 */ /* 0x000fe40007fbe0ff */
[-C--:B------:R-:W-:Y:S01]  /*7aea0*/  LEA.HI.X.SX32 R11, R27, R25.reuse, 0x1, P6 ;  /* 0x000000191b0b7211 */ /* 0x080fe200030f0eff */
[----:B------:R-:W-:Y:S01]  /*7aeb0*/  STL [R1+0x1ca8], R28 ;  /* 0x001ca81c01007387 */ /* 0x000fe20000100800 */
[----:B------:R-:W-:Y:S01]  /*7aec0*/  LEA.HI.X.SX32 R13, R29, R25, 0x1, P5 ;  /* 0x000000191d0d7211 */ /* 0x000fe200028f0eff */
[C---:B------:R-:W-:Y:S02]  /*7aed0*/  IMAD R29, R2.reuse, 0xfa, RZ ;  /* 0x000000fa021d7824 */ /* 0x040fe400078e02ff */
[----:B------:R-:W-:Y:S04]  /*7aee0*/  STL [R1+0x1cac], R26 ;  /* 0x001cac1a01007387 */ /* 0x000fe80000100800 */
[----:B------:R-:W-:Y:S04]  /*7aef0*/  STL.64 [R1+0xa50], R14 ;  /* 0x000a500e01007387 */ /* 0x000fe80000100a00 */
[----:B------:R0:W-:Y:S01]  /*7af00*/  STL.64 [R1+0xa68], R10 ;  /* 0x000a680a01007387 */ /* 0x0001e20000100a00 */
[----:B------:R-:W-:-:S02]  /*7af10*/  IMAD R17, R2, 0x1f6, RZ ;  /* 0x000001f602117824 */ /* 0x000fc400078e02ff */
[----:B------:R-:W-:Y:S01]  /*7af20*/  IMAD R20, R2, 0x1f8, RZ ;  /* 0x000001f802147824 */ /* 0x000fe200078e02ff */
[----:B------:R-:W-:Y:S01]  /*7af30*/  STL [R1+0x1cb4], R16 ;  /* 0x001cb41001007387 */ /* 0x000fe20000100800 */
[----:B0-----:R-:W-:-:S03]  /*7af40*/  IADD3 R10, P6, R16, R24, RZ ;  /* 0x00000018100a7210 */ /* 0x001fc60007fde0ff */
[----:B------:R0:W-:Y:S01]  /*7af50*/  STL.64 [R1+0xa60], R12 ;  /* 0x000a600c01007387 */ /* 0x0001e20000100a00 */
[----:B------:R-:W-:Y:S01]  /*7af60*/  LEA.HI.X.SX32 R11, R29, R25, 0x1, P6 ;  /* 0x000000191d0b7211 */ /* 0x000fe200030f0eff */
[C---:B------:R-:W-:Y:S02]  /*7af70*/  IMAD R29, R2.reuse, 0xfb, RZ ;  /* 0x000000fb021d7824 */ /* 0x040fe400078e02ff */
[----:B------:R-:W-:Y:S01]  /*7af80*/  STL [R1+0x1cc0], R17 ;  /* 0x001cc01101007387 */ /* 0x000fe20000100800 */
[----:B------:R-:W-:-:S03]  /*7af90*/  IMAD R27, R2, 0xfc, RZ ;  /* 0x000000fc021b7824 */ /* 0x000fc600078e02ff */
[----:B------:R1:W-:Y:S01]  /*7afa0*/  STL.64 [R1+0xa78], R10 ;  /* 0x000a780a01007387 */ /* 0x0003e20000100a00 */
[----:B0-----:R-:W-:Y:S01]  /*7afb0*/  IADD3 R12, P5, R17, R24, RZ ;  /* 0x00000018110c7210 */ /* 0x001fe20007fbe0ff */
[----:B------:R-:W-:-:S03]  /*7afc0*/  IMAD R23, R2, 0x1fa, RZ ;  /* 0x000001fa02177824 */ /* 0x000fc600078e02ff */
[-C--:B------:R-:W-:Y:S02]  /*7afd0*/  LEA.HI.X.SX32 R13, R29, R25.reuse, 0x1, P5 ;  /* 0x000000191d0d7211 */ /* 0x080fe400028f0eff */
[-C--:B-1----:R-:W-:Y:S01]  /*7afe0*/  IADD3 R10, P6, R20, R24.reuse, RZ ;  /* 0x00000018140a7210 */ /* 0x082fe20007fde0ff */
[----:B------:R-:W-:Y:S03]  /*7aff0*/  STL [R1+0x1cc4], R20 ;  /* 0x001cc41401007387 */ /* 0x000fe60000100800 */
[----:B------:R-:W-:Y:S01]  /*7b000*/  LEA.HI.X.SX32 R11, R27, R25, 0x1, P6 ;  /* 0x000000191b0b7211 */ /* 0x000fe200030f0eff */
[----:B------:R0:W-:Y:S04]  /*7b010*/  STL.64 [R1+0xa70], R12 ;  /* 0x000a700c01007387 */ /* 0x0001e80000100a00 */
[----:B------:R-:W-:Y:S04]  /*7b020*/  STL.64 [R1+0x1cb8], R22 ;  /* 0x001cb81601007387 */ /* 0x000fe80000100a00 */
[----:B------:R1:W-:Y:S01]  /*7b030*/  STL.64 [R1+0xa88], R10 ;  /* 0x000a880a01007387 */ /* 0x0003e20000100a00 */
[C---:B------:R-:W-:Y:S01]  /*7b040*/  IMAD R29, R2.reuse, 0x1fc, RZ ;  /* 0x000001fc021d7824 */ /* 0x040fe200078e02ff */
[----:B0-----:R-:W-:Y:S01]  /*7b050*/  IADD3 R12, P5, R23, R24, RZ ;  /* 0x00000018170c7210 */ /* 0x001fe20007fbe0ff */
[----:B-1----:R-:W-:-:S02]  /*7b060*/  IMAD R10, R2, 0xfd, RZ ;  /* 0x000000fd020a7824 */ /* 0x002fc400078e02ff */
[----:B------:R-:W-:-:S03]  /*7b070*/  IMAD R11, R2, 0x1fe, RZ ;  /* 0x000001fe020b7824 */ /* 0x000fc600078e02ff */
[-C--:B------:R-:W-:Y:S01]  /*7b080*/  LEA.HI.X.SX32 R13, R10, R25.reuse, 0x1, P5 ;  /* 0x000000190a0d7211 */ /* 0x080fe200028f0eff */
[----:B------:R-:W-:Y:S01]  /*7b090*/  STL [R1+0x1cc8], R29 ;  /* 0x001cc81d01007387 */ /* 0x000fe20000100800 */
[C---:B------:R-:W-:Y:S01]  /*7b0a0*/  IMAD R27, R2.reuse, 0xfe, RZ ;  /* 0x000000fe021b7824 */ /* 0x040fe200078e02ff */
[-C--:B------:R-:W-:Y:S01]  /*7b0b0*/  IADD3 R14, P6, R29, R24.reuse, RZ ;  /* 0x000000181d0e7210 */ /* 0x080fe20007fde0ff */
[C---:B------:R-:W-:Y:S01]  /*7b0c0*/  IMAD R10, R2.reuse, 0xff, RZ ;  /* 0x000000ff020a7824 */ /* 0x040fe200078e02ff */
[----:B------:R0:W-:Y:S02]  /*7b0d0*/  STL.64 [R1+0xa80], R12 ;  /* 0x000a800c01007387 */ /* 0x0001e40000100a00 */
[----:B------:R-:W-:Y:S01]  /*7b0e0*/  LEA.HI.X.SX32 R15, R27, R25, 0x1, P6 ;  /* 0x000000191b0f7211 */ /* 0x000fe200030f0eff */
[C---:B------:R-:W-:Y:S01]  /*7b0f0*/  IMAD.SHL.U32 R21, R2.reuse, 0x100, RZ ;  /* 0x0000010002157824 */ /* 0x040fe200078e00ff */
[----:B0-----:R-:W-:Y:S01]  /*7b100*/  IADD3 R12, P5, R11, R24, RZ ;  /* 0x000000180b0c7210 */ /* 0x001fe20007fbe0ff */
[----:B------:R-:W-:-:S03]  /*7b110*/  IMAD R11, R2, 0x202, RZ ;  /* 0x00000202020b7824 */ /* 0x000fc600078e02ff */
[----:B------:R-:W-:Y:S01]  /*7b120*/  LEA.HI.X.SX32 R13, R10, R25, 0x1, P5 ;  /* 0x000000190a0d7211 */ /* 0x000fe200028f0eff */
[----:B------:R0:W-:Y:S01]  /*7b130*/  STL.64 [R1+0xac8], R14 ;  /* 0x000ac80e01007387 */ /* 0x0001e20000100a00 */
[----:B------:R-:W-:-:S03]  /*7b140*/  IMAD R10, R2, 0x101, RZ ;  /* 0x00000101020a7824 */ /* 0x000fc600078e02ff */
[----:B------:R1:W-:Y:S01]  /*7b150*/  STL.64 [R1+0xac0], R12 ;  /* 0x000ac00c01007387 */ /* 0x0003e20000100a00 */
[C---:B------:R-:W-:Y:S01]  /*7b160*/  IMAD R27, R2.reuse, 0x204, RZ ;  /* 0x00000204021b7824 */ /* 0x040fe200078e02ff */
[CC--:B0-----:R-:W-:Y:S02]  /*7b170*/  LEA R14, P6, R2.reuse, R24.reuse, 0x9 ;  /* 0x00000018020e7211 */ /* 0x0c1fe400078c48ff */
        /* <DEDUP_REMOVED lines=10> */
[C---:B------:R-:W-:Y:S01]  /*7b220*/  IMAD R27, R2.reuse, 0x208, RZ ;  /* 0x00000208021b7824 */ /* 0x040fe200078e02ff */
        /* <DEDUP_REMOVED lines=117> */
[C---:B------:R-:W-:Y:S02]  /*7b980*/  IMAD R29, R2.reuse, 0x2d2, RZ ;  /* 0x000002d2021d7824 */ /* 0x040fe400078e02ff */
[----:B------:R-:W-:Y:S01]  /*7b990*/  IMAD R28, R2, 0x2da, RZ ;  /* 0x000002da021c7824 */ /* 0x000fe200078e02ff */
[-C--:B0-----:R-:W-:Y:S02]  /*7b9a0*/  IADD3 R14, P6, R18, R24.reuse, RZ ;  /* 0x00000018120e7210 */ /* 0x081fe40007fde0ff */
[----:B-1----:R-:W-:Y:S01]  /*7b9b0*/  IADD3 R12, P5, R11, R24, RZ ;  /* 0x000000180b0c7210 */ /* 0x002fe20007fbe0ff */
[----:B------:R-:W-:Y:S01]  /*7b9c0*/  IMAD R18, R2, 0x238, RZ ;  /* 0x0000023802127824 */ /* 0x000fe200078e02ff */
[-C--:B------:R-:W-:Y:S01]  /*7b9d0*/  LEA.HI.X.SX32 R15, R26, R25.reuse, 0x1, P6 ;  /* 0x000000191a0f7211 */ /* 0x080fe200030f0eff */
[----:B------:R-:W-:Y:S01]  /*7b9e0*/  IMAD R11, R2, 0x23a, RZ ;  /* 0x0000023a020b7824 */ /* 0x000fe200078e02ff */
[----:B------:R-:W-:Y:S01]  /*7b9f0*/  LEA.HI.X.SX32 R13, R10, R25, 0x1, P5 ;  /* 0x000000190a0d7211 */ /* 0x000fe200028f0eff */
[----:B------:R-:W-:Y:S01]  /*7ba00*/  STL.64 [R1+0x1da0], R28 ;  /* 0x001da01c01007387 */ /* 0x000fe20000100a00 */
[----:B------:R-:W-:-:S02]  /*7ba10*/  IMAD R26, R2, 0x11c, RZ ;  /* 0x0000011c021a7824 */ /* 0x000fc400078e02ff */
[----:B------:R-:W-:Y:S01]  /*7ba20*/  IMAD R10, R2, 0x11d, RZ ;  /* 0x0000011d020a7824 */ /* 0x000fe200078e02ff */
[----:B------:R0:W-:Y:S04]  /*7ba30*/  STL.64 [R1+0xb98], R14 ;  /* 0x000b980e01007387 */ /* 0x0001e80000100a00 */
[----:B------:R1:W-:Y:S01]  /*7ba40*/  STL.64 [R1+0xbb0], R12 ;  /* 0x000bb00c01007387 */ /* 0x0003e20000100a00 */
[-C--:B0-----:R-:W-:Y:S02]  /*7ba50*/  IADD3 R14, P6, R18, R24.reuse, RZ ;  /* 0x00000018120e7210 */ /* 0x081fe40007fde0ff */
[----:B-1----:R-:W-:Y:S01]  /*7ba60*/  IADD3 R12, P5, R11, R24, RZ ;  /* 0x000000180b0c7210 */ /* 0x002fe20007fbe0ff */
[----:B------:R-:W-:Y:S01]  /*7ba70*/  IMAD R18, R2, 0x23c, RZ ;  /* 0x0000023c02127824 */ /* 0x000fe200078e02ff */
[-C--:B------:R-:W-:Y:S01]  /*7ba80*/  LEA.HI.X.SX32 R15, R26, R25.reuse, 0x1, P6 ;  /* 0x000000191a0f7211 */ /* 0x080fe200030f0eff */
[----:B------:R-:W-:Y:S01]  /*7ba90*/  IMAD R11, R2, 0x23e, RZ ;  /* 0x0000023e020b7824 */ /* 0x000fe200078e02ff */
[----:B------:R-:W-:Y:S01]  /*7baa0*/  LEA.HI.X.SX32 R13, R10, R25, 0x1, P5 ;  /* 0x000000190a0d7211 */ /* 0x000fe200028f0eff */
[----:B------:R-:W-:-:S02]  /*7bab0*/  IMAD R26, R2, 0x11e, RZ ;  /* 0x0000011e021a7824 */ /* 0x000fc400078e02ff */
        /* <DEDUP_REMOVED lines=9> */
[----:B------:R0:W-:Y:S01]  /*7bb50*/  STL.64 [R1+0xbc0], R14 ;  /* 0x000bc00e01007387 */ /* 0x0001e20000100a00 */
[----:B------:R-:W-:-:S02]  /*7bb60*/  IMAD R10, R2, 0x121, RZ ;  /* 0x00000121020a7824 */ /* 0x000fc400078e02ff */
[----:B------:R-:W-:Y:S01]  /*7bb70*/  IMAD R26, R2, 0x120, RZ ;  /* 0x00000120021a7824 */ /* 0x000fe200078e02ff */
[----:B------:R1:W-:Y:S01]  /*7bb80*/  STL.64 [R1+0xbb8], R12 ;  /* 0x000bb80c01007387 */ /* 0x0003e20000100a00 */
[-C--:B0-----:R-:W-:Y:S02]  /*7bb90*/  IADD3 R14, P6, R18, R24.reuse, RZ ;  /* 0x00000018120e7210 */ /* 0x081fe40007fde0ff */
[----:B-1----:R-:W-:Y:S02]  /*7bba0*/  IADD3 R12, P5, R11, R24, RZ ;  /* 0x000000180b0c7210 */ /* 0x002fe40007fbe0ff */
[-C--:B------:R-:W-:Y:S02]  /*7bbb0*/  LEA.HI.X.SX32 R15, R26, R25.reuse, 0x1, P6 ;  /* 0x000000191a0f7211 */ /* 0x080fe400030f0eff */
[----:B------:R-:W-:Y:S01]  /*7bbc0*/  LEA.HI.X.SX32 R13, R10, R25, 0x1, P5 ;  /* 0x000000190a0d7211 */ /* 0x000fe200028f0eff */
[C---:B------:R-:W-:Y:S02]  /*7bbd0*/  IMAD R18, R2.reuse, 0x244, RZ ;  /* 0x0000024402127824 */ /* 0x040fe400078e02ff */
[----:B------:R-:W-:-:S02]  /*7bbe0*/  IMAD R11, R2, 0x246, RZ ;  /* 0x00000246020b7824 */ /* 0x000fc400078e02ff */
[----:B------:R0:W-:Y:S01]  /*7bbf0*/  STL.64 [R1+0xbe0], R12 ;  /* 0x000be00c01007387 */ /* 0x0001e20000100a00 */
[----:B------:R-:W-:-:S03]  /*7bc00*/  IADD3 R16, P6, R18, R24, RZ ;  /* 0x0000001812107210 */ /* 0x000fc60007fde0ff */
[----:B------:R1:W-:Y:S01]  /*7bc10*/  STL.64 [R1+0xbd0], R14 ;  /* 0x000bd00e01007387 */ /* 0x0003e20000100a00 */
[C---:B------:R-:W-:Y:S02]  /*7bc20*/  IMAD R18, R2.reuse, 0x123, RZ ;  /* 0x0000012302127824 */ /* 0x040fe400078e02ff */
[C---:B------:R-:W-:Y:S01]  /*7bc30*/  IMAD R10, R2.reuse, 0x24a, RZ ;  /* 0x0000024a020a7824 */ /* 0x040fe200078e02ff */
[----:B0-----:R-:W-:Y:S01]  /*7bc40*/  IADD3 R12, P5, R11, R24, RZ ;  /* 0x000000180b0c7210 */ /* 0x001fe20007fbe0ff */
[----:B-1----:R-:W-:-:S03]  /*7bc50*/  IMAD R14, R2, 0x122, RZ ;  /* 0x00000122020e7824 */ /* 0x002fc600078e02ff */
[-C--:B------:R-:W-:Y:S01]  /*7bc60*/  LEA.HI.X.SX32 R13, R18, R25.reuse, 0x1, P5 ;  /* 0x00000019120d7211 */ /* 0x080fe200028f0eff */
[----:B------:R-:W-:Y:S01]  /*7bc70*/  IMAD R15, R2, 0x248, RZ ;  /* 0x00000248020f7824 */ /* 0x000fe200078e02ff */
[----:B------:R-:W-:Y:S01]  /*7bc80*/  LEA.HI.X.SX32 R17, R14, R25, 0x1, P6 ;  /* 0x000000190e117211 */ /* 0x000fe200030f0eff */
[C---:B------:R-:W-:Y:S02]  /*7bc90*/  IMAD R14, R2.reuse, 0x124, RZ ;  /* 0x00000124020e7824 */ /* 0x040fe400078e02ff */
[C---:B------:R-:W-:Y:S02]  /*7bca0*/  IMAD R18, R2.reuse, 0x125, RZ ;  /* 0x0000012502127824 */ /* 0x040fe400078e02ff */
[----:B------:R0:W-:Y:S04]  /*7bcb0*/  STL.64 [R1+0xbd8], R16 ;  /* 0x000bd81001007387 */ /* 0x0001e80000100a00 */
[----:B------:R1:W-:Y:S01]  /*7bcc0*/  STL.64 [R1+0xbe8], R12 ;  /* 0x000be80c01007387 */ /* 0x0003e20000100a00 */
[-C--:B0-----:R-:W-:Y:S01]  /*7bcd0*/  IADD3 R16, P6, R15, R24.reuse, RZ ;  /* 0x000000180f107210 */ /* 0x081fe20007fde0ff */
[----:B------:R-:W-:Y:S01]  /*7bce0*/  IMAD R15, R2, 0x24c, RZ ;  /* 0x0000024c020f7824 */ /* 0x000fe200078e02ff */
[----:B-1----:R-:W-:-:S02]  /*7bcf0*/  IADD3 R12, P5, R10, R24, RZ ;  /* 0x000000180a0c7210 */ /* 0x002fc40007fbe0ff */
[-C--:B------:R-:W-:Y:S01]  /*7bd00*/  LEA.HI.X.SX32 R17, R14, R25.reuse, 0x1, P6 ;  /* 0x000000190e117211 */ /* 0x080fe200030f0eff */
[----:B------:R-:W-:Y:S01]  /*7bd10*/  IMAD R10, R2, 0x24e, RZ ;  /* 0x0000024e020a7824 */ /* 0x000fe200078e02ff */
[----:B------:R-:W-:Y:S01]  /*7bd20*/  LEA.HI.X.SX32 R13, R18, R25, 0x1, P5 ;  /* 0x00000019120d7211 */ /* 0x000fe200028f0eff */
[C---:B------:R-:W-:Y:S02]  /*7bd30*/  IMAD R26, R2.reuse, 0x126, RZ ;  /* 0x00000126021a7824 */ /* 0x040fe400078e02ff */
[----:B------:R0:W-:Y:S04]  /*7bd40*/  STL.64 [R1+0xbf8], R16 ;  /* 0x000bf81001007387 */ /* 0x0001e80000100a00 */
[----:B------:R1:W-:Y:S01]  /*7bd50*/  STL.64 [R1+0xbf0], R12 ;  /* 0x000bf00c01007387 */ /* 0x0003e20000100a00 */
[C---:B------:R-:W-:Y:S01]  /*7bd60*/  IMAD R14, R2.reuse, 0x250, RZ ;  /* 0x00000250020e7824 */ /* 0x040fe200078e02ff */
[-C--:B0-----:R-:W-:Y:S01]  /*7bd70*/  IADD3 R16, P6, R15, R24.reuse, RZ ;  /* 0x000000180f107210 */ /* 0x081fe20007fde0ff */
[----:B------:R-:W-:Y:S01]  /*7bd80*/  IMAD R15, R2, 0x127, RZ ;  /* 0x00000127020f7824 */ /* 0x000fe200078e02ff */
[----:B-1----:R-:W-:-:S02]  /*7bd90*/  IADD3 R12, P5, R10, R24, RZ ;  /* 0x000000180a0c7210 */ /* 0x002fc40007fbe0ff */
        /* <DEDUP_REMOVED lines=8> */
[----:B------:R-:W-:Y:S01]  /*7be20*/  IMAD R14, R2, 0x254, RZ ;  /* 0x00000254020e7824 */ /* 0x000fe200078e02ff */
[----:B-1----:R-:W-:Y:S02]  /*7be30*/  IADD3 R12, P5, R10, R24, RZ ;  /* 0x000000180a0c7210 */ /* 0x002fe40007fbe0ff */
[-C--:B------:R-:W-:Y:S01]  /*7be40*/  LEA.HI.X.SX32 R17, R26, R25.reuse, 0x1, P6 ;  /* 0x000000191a117211 */ /* 0x080fe200030f0eff */
[----:B------:R-:W-:Y:S01]  /*7be50*/  IMAD R10, R2, 0x256, RZ ;  /* 0x00000256020a7824 */ /* 0x000fe200078e02ff */
[----:B------:R-:W-:-:S03]  /*7be60*/  LEA.HI.X.SX32 R13, R15, R25, 0x1, P5 ;  /* 0x000000190f0d7211 */ /* 0x000fc600028f0eff */
[----:B------:R0:W-:Y:S01]  /*7be70*/  STL.64 [R1+0xc08], R16 ;  /* 0x000c081001007387 */ /* 0x0001e20000100a00 */
[----:B------:R-:W-:-:S03]  /*7be80*/  IMAD R23, R2, 0x12a, RZ ;  /* 0x0000012a02177824 */ /* 0x000fc600078e02ff */
[----:B------:R1:W-:Y:S01]  /*7be90*/  STL.64 [R1+0xc18], R12 ;  /* 0x000c180c01007387 */ /* 0x0003e20000100a00 */
[-C--:B0-----:R-:W-:Y:S01]  /*7bea0*/  IADD3 R16, P6, R14, R24.reuse, RZ ;  /* 0x000000180e107210 */ /* 0x081fe20007fde0ff */
[----:B------:R-:W-:Y:S01]  /*7beb0*/  IMAD R14, R2, 0x12b, RZ ;  /* 0x0000012b020e7824 */ /* 0x000fe200078e02ff */
        /* <DEDUP_REMOVED lines=12> */
[-C--:B------:R-:W-:Y:S02]  /*7bf80*/  LEA.HI.X.SX32 R13, R14, R25.reuse, 0x1, P5 ;  /* 0x000000190e0d7211 */ /* 0x080fe400028f0eff */
[----:B------:R-:W-:Y:S01]  /*7bf90*/  LEA.HI.X.SX32 R23, R16, R25, 0x1, P6 ;  /* 0x0000001910177211 */ /* 0x000fe200030f0eff */
[C---:B------:R-:W-:Y:S02]  /*7bfa0*/  IMAD R15, R2.reuse, 0x25e, RZ ;  /* 0x0000025e020f7824 */ /* 0x040fe400078e02ff */
[C---:B------:R-:W-:Y:S02]  /*7bfb0*/  IMAD R29, R2.reuse, 0x12e, RZ ;  /* 0x0000012e021d7824 */ /* 0x040fe400078e02ff */
[----:B------:R0:W-:Y:S01]  /*7bfc0*/  STL.64 [R1+0xc30], R22 ;  /* 0x000c301601007387 */ /* 0x0001e20000100a00 */
[----:B------:R-:W-:-:S03]  /*7bfd0*/  IMAD R16, R2, 0x260, RZ ;  /* 0x0000026002107824 */ /* 0x000fc600078e02ff */
[----:B------:R1:W-:Y:S01]  /*7bfe0*/  STL.64 [R1+0xe90], R12 ;  /* 0x000e900c01007387 */ /* 0x0003e20000100a00 */
[-C--:B0-----:R-:W-:Y:S01]  /*7bff0*/  IADD3 R22, P6, R26, R24.reuse, RZ ;  /* 0x000000181a167210 */ /* 0x081fe20007fde0ff */
[C---:B------:R-:W-:Y:S01]  /*7c000*/  IMAD R26, R2.reuse, 0x12f, RZ ;  /* 0x0000012f021a7824 */ /* 0x040fe200078e02ff */
[-C--:B-1----:R-:W-:Y:S02]  /*7c010*/  IADD3 R12, P5, R15, R24.reuse, RZ ;  /* 0x000000180f0c7210 */ /* 0x082fe40007fbe0ff */
[-C--:B------:R-:W-:Y:S01]  /*7c020*/  LEA.HI.X.SX32 R23, R29, R25.reuse, 0x1, P6 ;  /* 0x000000191d177211 */ /* 0x080fe200030f0eff */
[----:B------:R-:W-:Y:S01]  /*7c030*/  IMAD R14, R2, 0x262, RZ ;  /* 0x00000262020e7824 */ /* 0x000fe200078e02ff */
[-C--:B------:R-:W-:Y:S01]  /*7c040*/  LEA.HI.X.SX32 R13, R26, R25.reuse, 0x1, P5 ;  /* 0x000000191a0d7211 */ /* 0x080fe200028f0eff */
[----:B------:R-:W-:Y:S02]  /*7c050*/  IMAD R29, R2, 0x130, RZ ;  /* 0x00000130021d7824 */ /* 0x000fe400078e02ff */
[----:B------:R0:W-:Y:S04]  /*7c060*/  STL.64 [R1+0xe88], R22 ;  /* 0x000e881601007387 */ /* 0x0001e80000100a00 */
[----:B------:R1:W-:Y:S01]  /*7c070*/  STL.64 [R1+0xe80], R12 ;  /* 0x000e800c01007387 */ /* 0x0003e20000100a00 */
[-C--:B0-----:R-:W-:Y:S01]  /*7c080*/  IADD3 R22, P6, R16, R24.reuse, RZ ;  /* 0x0000001810167210 */ /* 0x081fe20007fde0ff */
[----:B------:R-:W-:Y:S01]  /*7c090*/  IMAD R16, R2, 0x264, RZ ;  /* 0x0000026402107824 */ /* 0x000fe200078e02ff */
[----:B-1----:R-:W-:Y:S01]  /*7c0a0*/  IADD3 R12, P5, R14, R24, RZ ;  /* 0x000000180e0c7210 */ /* 0x002fe20007fbe0ff */
[C---:B------:R-:W-:Y:S01]  /*7c0b0*/  IMAD R14, R2.reuse, 0x131, RZ ;  /* 0x00000131020e7824 */ /* 0x040fe200078e02ff */
[----:B------:R-:W-:Y:S01]  /*7c0c0*/  LEA.HI.X.SX32 R23, R29, R25, 0x1, P6 ;  /* 0x000000191d177211 */ /* 0x000fe200030f0eff */
[----:B------:R-:W-:-:S02]  /*7c0d0*/  IMAD R29, R2, 0x132, RZ ;  /* 0x00000132021d7824 */ /* 0x000fc400078e02ff */
[----:B------:R-:W-:Y:S01]  /*7c0e0*/  IMAD R7, R2, 0x266, RZ ;  /* 0x0000026602077824 */ /* 0x000fe200078e02ff */
[----:B------:R-:W-:Y:S01]  /*7c0f0*/  LEA.HI.X.SX32 R13, R14, R25, 0x1, P5 ;  /* 0x000000190e0d7211 */ /* 0x000fe200028f0eff */
[----:B------:R0:W-:Y:S01]  /*7c100*/  STL.64 [R1+0xe78], R22 ;  /* 0x000e781601007387 */ /* 0x0001e20000100a00 */
[C---:B------:R-:W-:Y:S02]  /*7c110*/  IMAD R15, R2.reuse, 0x2ee, RZ ;  /* 0x000002ee020f7824 */ /* 0x040fe400078e02ff */
[C---:B------:R-:W-:Y:S01]  /*7c120*/  IMAD R14, R2.reuse, 0x2f2, RZ ;  /* 0x000002f2020e7824 */ /* 0x040fe200078e02ff */
[----:B------:R1:W-:Y:S01]  /*7c130*/  STL.64 [R1+0xe70], R12 ;  /* 0x000e700c01007387 */ /* 0x0003e20000100a00 */
[----:B------:R-:W-:Y:S01]  /*7c140*/  IMAD R6, R2, 0x268, RZ ;  /* 0x0000026802067824 */ /* 0x000fe200078e02ff */
[----:B0-----:R-:W-:Y:S01]  /*7c150*/  IADD3 R22, P6, R16, R24, RZ ;  /* 0x0000001810167210 */ /* 0x001fe20007fde0ff */
[----:B------:R-:W-:-:S03]  /*7c160*/  IMAD R16, R2, 0x133, RZ ;  /* 0x0000013302107824 */ /* 0x000fc600078e02ff */
[-C--:B------:R-:W-:Y:S02]  /*7c170*/  LEA.HI.X.SX32 R23, R29, R25.reuse, 0x1, P6 ;  /* 0x000000191d177211 */ /* 0x080fe400030f0eff */
[-C--:B-1----:R-:W-:Y:S01]  /*7c180*/  IADD3 R12, P5, R7, R24.reuse, RZ ;  /* 0x00000018070c7210 */ /* 0x082fe20007fbe0ff */
[----:B------:R-:W-:Y:S01]  /*7c190*/  STL.64 [R1+0x1d90], R14 ;  /* 0x001d900e01007387 */ /* 0x000fe20000100a00 */
[----:B------:R-:W-:Y:S02]  /*7c1a0*/  IMAD R5, R2, 0x26a, RZ ;  /* 0x0000026a02057824 */ /* 0x000fe400078e02ff */
[----:B------:R-:W-:Y:S01]  /*7c1b0*/  LEA.HI.X.SX32 R13, R16, R25, 0x1, P5 ;  /* 0x00000019100d7211 */ /* 0x000fe200028f0eff */
[----:B------:R0:W-:Y:S01]  /*7c1c0*/  STL.64 [R1+0xe68], R22 ;  /* 0x000e681601007387 */ /* 0x0001e20000100a00 */
[----:B------:R-:W-:Y:S01]  /*7c1d0*/  IADD3 R6, P6, R6, R24, RZ ;  /* 0x0000001806067210 */ /* 0x000fe20007fde0ff */
[C---:B------:R-:W-:Y:S02]  /*7c1e0*/  IMAD R16, R2.reuse, 0x135, RZ ;  /* 0x0000013502107824 */ /* 0x040fe400078e02ff */
[----:B------:R1:W-:Y:S01]  /*7c1f0*/  STL.64 [R1+0xe60], R12 ;  /* 0x000e600c01007387 */ /* 0x0003e20000100a00 */
[----:B------:R-:W-:-:S02]  /*7c200*/  IMAD R4, R2, 0x26c, RZ ;  /* 0x0000026c02047824 */ /* 0x000fc400078e02ff */
[----:B0-----:R-:W-:Y:S01]  /*7c210*/  IMAD R23, R2, 0x134, RZ ;  /* 0x0000013402177824 */ /* 0x001fe200078e02ff */
[----:B-1----:R-:W-:-:S04]  /*7c220*/  IADD3 R12, P5, R5, R24, RZ ;  /* 0x00000018050c7210 */ /* 0x002fc80007fbe0ff */
        /* <DEDUP_REMOVED lines=8> */
[-C--:B------:R-:W-:Y:S01]  /*7c2b0*/  IADD3 R4, P5, R3, R24.reuse, RZ ;  /* 0x0000001803047210 */ /* 0x080fe20007fbe0ff */
[C---:B-1----:R-:W-:Y:S01]  /*7c2c0*/  IMAD R13, R2.reuse, 0x137, RZ ;  /* 0x00000137020d7824 */ /* 0x042fe200078e02ff */
[-C--:B------:R-:W-:Y:S01]  /*7c2d0*/  LEA.HI.X.SX32 R7, R23, R25.reuse, 0x1, P6 ;  /* 0x0000001917077211 */ /* 0x080fe200030f0eff */
[----:B------:R-:W-:Y:S01]  /*7c2e0*/  IMAD R23, R2, 0x138, RZ ;  /* 0x0000013802177824 */ /* 0x000fe200078e02ff */
[----:B------:R-:W-:Y:S01]  /*7c2f0*/  IADD3 R14, P6, R16, R24, RZ ;  /* 0x00000018100e7210 */ /* 0x000fe20007fde0ff */
[C---:B------:R-:W-:Y:S01]  /*7c300*/  IMAD R12, R2.reuse, 0x272, RZ ;  /* 0x00000272020c7824 */ /* 0x040fe200078e02ff */
[-C--:B------:R-:W-:Y:S01]  /*7c310*/  LEA.HI.X.SX32 R5, R13, R25.reuse, 0x1, P5 ;  /* 0x000000190d057211 */ /* 0x080fe200028f0eff */
[----:B------:R0:W-:Y:S01]  /*7c320*/  STL.64 [R1+0xe48], R6 ;  /* 0x000e480601007387 */ /* 0x0001e20000100a00 */
[C---:B------:R-:W-:Y:S01]  /*7c330*/  IMAD R13, R2.reuse, 0x139, RZ ;  /* 0x00000139020d7824 */ /* 0x040fe200078e02ff */
[----:B------:R-:W-:Y:S01]  /*7c340*/  LEA.HI.X.SX32 R15, R23, R25, 0x1, P6 ;  /* 0x00000019170f7211 */ /* 0x000fe200030f0eff */
[C---:B------:R-:W-:Y:S01]  /*7c350*/  IMAD R16, R2.reuse, 0x274, RZ ;  /* 0x0000027402107824 */ /* 0x040fe200078e02ff */
[----:B------:R1:W-:Y:S01]  /*7c360*/  STL.64 [R1+0xe40], R4 ;  /* 0x000e400401007387 */ /* 0x0003e20000100a00 */
[----:B------:R-:W-:-:S03]  /*7c370*/  IMAD R23, R2, 0x13a, RZ ;  /* 0x0000013a02177824 */ /* 0x000fc600078e02ff */
[----:B------:R2:W-:Y:S01]  /*7c380*/  STL.64 [R1+0xe38], R14 ;  /* 0x000e380e01007387 */ /* 0x0005e20000100a00 */
[----:B0-----:R-:W-:Y:S01]  /*7c390*/  IADD3 R6, P5, R12, R24, RZ ;  /* 0x000000180c067210 */ /* 0x001fe20007fbe0ff */
[----:B------:R-:W-:-:S03]  /*7c3a0*/  IMAD R12, R2, 0x276, RZ ;  /* 0x00000276020c7824 */ /* 0x000fc600078e02ff */
[-C--:B------:R-:W-:Y:S01]  /*7c3b0*/  LEA.HI.X.SX32 R7, R13, R25.reuse, 0x1, P5 ;  /* 0x000000190d077211 */ /* 0x080fe200028f0eff */
[----:B-1----:R-:W-:Y:S01]  /*7c3c0*/  IMAD R4, R2, 0x2f8, RZ ;  /* 0x000002f802047824 */ /* 0x002fe200078e02ff */
[----:B--2---:R-:W-:Y:S01]  /*7c3d0*/  IADD3 R14, P6, R16, R24, RZ ;  /* 0x00000018100e7210 */ /* 0x004fe20007fde0ff */
[C---:B------:R-:W-:Y:S02]  /*7c3e0*/  IMAD R5, R2.reuse, 0x2fa, RZ ;  /* 0x000002fa02057824 */ /* 0x040fe400078e02ff */
        /* <DEDUP_REMOVED lines=10> */
[----:B------:R-:W-:Y:S01]  /*7c490*/  IMAD R13, R2, 0x13d, RZ ;  /* 0x0000013d020d7824 */ /* 0x000fe200078e02ff */
[-C--:B-1----:R-:W-:Y:S02]  /*7c4a0*/  IADD3 R4, P5, R12, R24.reuse, RZ ;  /* 0x000000180c047210 */ /* 0x082fe40007fbe0ff */
[----:B--2---:R-:W-:Y:S01]  /*7c4b0*/  IADD3 R14, P6, R16, R24, RZ ;  /* 0x00000018100e7210 */ /* 0x004fe20007fde0ff */
[C---:B------:R-:W-:Y:S01]  /*7c4c0*/  IMAD R12, R2.reuse, 0x27e, RZ ;  /* 0x0000027e020c7824 */ /* 0x040fe200078e02ff */
[-C--:B------:R-:W-:Y:S02]  /*7c4d0*/  LEA.HI.X.SX32 R5, R13, R25.reuse, 0x1, P5 ;  /* 0x000000190d057211 */ /* 0x080fe400028f0eff */
[----:B------:R-:W-:Y:S01]  /*7c4e0*/  LEA.HI.X.SX32 R15, R23, R25, 0x1, P6 ;  /* 0x00000019170f7211 */ /* 0x000fe200030f0eff */
[----:B------:R0:W-:Y:S01]  /*7c4f0*/  STL.64 [R1+0xe20], R6 ;  /* 0x000e200601007387 */ /* 0x0001e20000100a00 */
[----:B------:R-:W-:-:S02]  /*7c500*/  IMAD R16, R2, 0x27c, RZ ;  /* 0x0000027c02107824 */ /* 0x000fc400078e02ff */
[C---:B------:R-:W-:Y:S01]  /*7c510*/  IMAD R13, R2.reuse, 0x13f, RZ ;  /* 0x0000013f020d7824 */ /* 0x040fe200078e02ff */
[----:B------:R1:W-:Y:S01]  /*7c520*/  STL.64 [R1+0xe18], R14 ;  /* 0x000e180e01007387 */ /* 0x0003e20000100a00 */
[----:B------:R-:W-:-:S03]  /*7c530*/  IMAD R23, R2, 0x13e, RZ ;  /* 0x0000013e02177824 */ /* 0x000fc600078e02ff */
[----:B------:R2:W-:Y:S01]  /*7c540*/  STL.64 [R1+0xe10], R4 ;  /* 0x000e100401007387 */ /* 0x0005e20000100a00 */
[C---:B0-----:R-:W-:Y:S02]  /*7c550*/  IMAD R6, R2.reuse, 0x2fc, RZ ;  /* 0x000002fc02067824 */ /* 0x041fe400078e02ff */
[----:B------:R-:W-:Y:S01]  /*7c560*/  IMAD R7, R2, 0x2fe, RZ ;  /* 0x000002fe02077824 */ /* 0x000fe200078e02ff */
[-C--:B-1----:R-:W-:Y:S01]  /*7c570*/  IADD3 R14, P6, R16, R24.reuse, RZ ;  /* 0x00000018100e7210 */ /* 0x082fe20007fde0ff */
[----:B------:R-:W-:Y:S01]  /*7c580*/  IMAD R16, R2, 0x280, RZ ;  /* 0x0000028002107824 */ /* 0x000fe200078e02ff */
[----:B--2---:R-:W-:Y:S01]  /*7c590*/  IADD3 R4, P5, R12, R24, RZ ;  /* 0x000000180c047210 */ /* 0x004fe20007fbe0ff */
[C---:B------:R-:W-:Y:S01]  /*7c5a0*/  IMAD R12, R2.reuse, 0x282, RZ ;  /* 0x00000282020c7824 */ /* 0x040fe200078e02ff */
[-C--:B------:R-:W-:Y:S02]  /*7c5b0*/  LEA.HI.X.SX32 R15, R23, R25.reuse, 0x1, P6 ;  /* 0x00000019170f7211 */ /* 0x080fe400030f0eff */
[----:B------:R-:W-:Y:S01]  /*7c5c0*/  LEA.HI.X.SX32 R5, R13, R25, 0x1, P5 ;  /* 0x000000190d057211 */ /* 0x000fe200028f0eff */
[----:B------:R0:W-:Y:S01]  /*7c5d0*/  STL.64 [R1+0x1d98], R6 ;  /* 0x001d980601007387 */ /* 0x0001e20000100a00 */
[----:B------:R-:W-:-:S02]  /*7c5e0*/  IMAD R23, R2, 0x140, RZ ;  /* 0x0000014002177824 */ /* 0x000fc400078e02ff */
[----:B------:R-:W-:Y:S01]  /*7c5f0*/  IMAD R13, R2, 0x141, RZ ;  /* 0x00000141020d7824 */ /* 0x000fe200078e02ff */
[----:B------:R1:W-:Y:S01]  /*7c600*/  STL.64 [R1+0xe00], R4 ;  /* 0x000e000401007387 */ /* 0x0003e20000100a00 */
[-C--:B0-----:R-:W-:Y:S01]  /*7c610*/  IADD3 R6, P6, R16, R24.reuse, RZ ;  /* 0x0000001810067210 */ /* 0x081fe20007fde0ff */
[----:B------:R-:W-:Y:S01]  /*7c620*/  IMAD R16, R2, 0x284, RZ ;  /* 0x0000028402107824 */ /* 0x000fe200078e02ff */
[----:B-1----:R-:W-:Y:S02]  /*7c630*/  IADD3 R4, P5, R12, R24, RZ ;  /* 0x000000180c047210 */ /* 0x002fe40007fbe0ff */
[-C--:B------:R-:W-:Y:S01]  /*7c640*/  LEA.HI.X.SX32 R7, R23, R25.reuse, 0x1, P6 ;  /* 0x0000001917077211 */ /* 0x080fe200030f0eff */
[C---:B------:R-:W-:Y:S01]  /*7c650*/  IMAD R12, R2.reuse, 0x286, RZ ;  /* 0x00000286020c7824 */ /* 0x040fe200078e02ff */
[----:B------:R-:W-:Y:S01]  /*7c660*/  LEA.HI.X.SX32 R5, R13, R25, 0x1, P5 ;  /* 0x000000190d057211 */ /* 0x000fe200028f0eff */
[----:B------:R-:W-:Y:S01]  /*7c670*/  STL.64 [R1+0xe08], R14 ;  /* 0x000e080e01007387 */ /* 0x000fe20000100a00 */
[----:B------:R-:W-:-:S03]  /*7c680*/  IMAD R22, R2, 0x142, RZ ;  /* 0x0000014202167824 */ /* 0x000fc600078e02ff */
[----:B------:R0:W-:Y:S01]  /*7c690*/  STL.64 [R1+0xdf8], R6 ;  /* 0x000df80601007387 */ /* 0x0001e20000100a00 */
[----:B------:R-:W-:-:S03]  /*7c6a0*/  IMAD R13, R2, 0x143, RZ ;  /* 0x00000143020d7824 */ /* 0x000fc600078e02ff */
[----:B------:R1:W-:Y:S01]  /*7c6b0*/  STL.64 [R1+0xdf0], R4 ;  /* 0x000df00401007387 */ /* 0x0003e20000100a00 */
[-C--:B0-----:R-:W-:Y:S01]  /*7c6c0*/  IADD3 R6, P6, R16, R24.reuse, RZ ;  /* 0x0000001810067210 */ /* 0x081fe20007fde0ff */
[----:B------:R-:W-:Y:S01]  /*7c6d0*/  IMAD R16, R2, 0x288, RZ ;  /* 0x0000028802107824 */ /* 0x000fe200078e02ff */
[----:B-1----:R-:W-:Y:S02]  /*7c6e0*/  IADD3 R4, P5, R12, R24, RZ ;  /* 0x000000180c047210 */ /* 0x002fe40007fbe0ff */
        /* <DEDUP_REMOVED lines=49> */
[-C--:B-1----:R-:W-:Y:S02]  /*7ca00*/  IADD3 R4, P5, R12, R24.reuse, RZ ;  /* 0x000000180c047210 */ /* 0x082fe40007fbe0ff */
[-C--:B------:R-:W-:Y:S01]  /*7ca10*/  LEA.HI.X.SX32 R7, R28, R25.reuse, 0x1, P6 ;  /* 0x000000191c077211 */ /* 0x080fe200030f0eff */
[C---:B------:R-:W-:Y:S01]  /*7ca20*/  IMAD R12, R2.reuse, 0x29e, RZ ;  /* 0x0000029e020c7824 */ /* 0x040fe200078e02ff */
        /* <DEDUP_REMOVED lines=25> */
[-C--:B0-----:R-:W-:Y:S01]  /*7cbc0*/  IADD3 R6, P6, R28, R24.reuse, RZ ;  /* 0x000000181c067210 */ /* 0x081fe20007fde0ff */
[----:B------:R-:W-:Y:S01]  /*7cbd0*/  IMAD R28, R2, 0x153, RZ ;  /* 0x00000153021c7824 */ /* 0x000fe200078e02ff */
[----:B-1----:R-:W-:-:S02]  /*7cbe0*/  IADD3 R4, P5, R12, R24, RZ ;  /* 0x000000180c047210 */ /* 0x002fc40007fbe0ff */
[-C--:B------:R-:W-:Y:S01]  /*7cbf0*/  LEA.HI.X.SX32 R7, R14, R25.reuse, 0x1, P6 ;  /* 0x000000190e077211 */ /* 0x080fe200030f0eff */
[----:B------:R-:W-:Y:S01]  /*7cc00*/  IMAD R29, R2, 0x2aa, RZ ;  /* 0x000002aa021d7824 */ /* 0x000fe200078e02ff */
[----:B------:R-:W-:-:S03]  /*7cc10*/  LEA.HI.X.SX32 R5, R28, R25, 0x1, P5 ;  /* 0x000000191c057211 */ /* 0x000fc600028f0eff */
[----:B------:R0:W-:Y:S04]  /*7cc20*/  STL.64 [R1+0xd68], R6 ;  /* 0x000d680601007387 */ /* 0x0001e80000100a00 */
[----:B------:R1:W-:Y:S01]  /*7cc30*/  STL.64 [R1+0xd60], R4 ;  /* 0x000d600401007387 */ /* 0x0003e20000100a00 */
[C---:B------:R-:W-:Y:S01]  /*7cc40*/  IMAD R28, R2.reuse, 0x2ac, RZ ;  /* 0x000002ac021c7824 */ /* 0x040fe200078e02ff */
[-C--:B0-----:R-:W-:Y:S01]  /*7cc50*/  IADD3 R6, P6, R15, R24.reuse, RZ ;  /* 0x000000180f067210 */ /* 0x081fe20007fde0ff */
[C---:B------:R-:W-:Y:S01]  /*7cc60*/  IMAD R15, R2.reuse, 0x154, RZ ;  /* 0x00000154020f7824 */ /* 0x040fe200078e02ff */
[----:B-1----:R-:W-:Y:S01]  /*7cc70*/  IADD3 R4, P5, R29, R24, RZ ;  /* 0x000000181d047210 */ /* 0x002fe20007fbe0ff */
[----:B------:R-:W-:-:S03]  /*7cc80*/  IMAD R29, R2, 0x155, RZ ;  /* 0x00000155021d7824 */ /* 0x000fc600078e02ff */
[-C--:B------:R-:W-:Y:S01]  /*7cc90*/  LEA.HI.X.SX32 R7, R15, R25.reuse, 0x1, P6 ;  /* 0x000000190f077211 */ /* 0x080fe200030f0eff */
[----:B------:R-:W-:Y:S01]  /*7cca0*/  IMAD R8, R2, 0x2ae, RZ ;  /* 0x000002ae02087824 */ /* 0x000fe200078e02ff */
[----:B------:R-:W-:-:S03]  /*7ccb0*/  LEA.HI.X.SX32 R5, R29, R25, 0x1, P5 ;  /* 0x000000191d057211 */ /* 0x000fc600028f0eff */
[----:B------:R0:W-:Y:S01]  /*7ccc0*/  STL.64 [R1+0xd58], R6 ;  /* 0x000d580601007387 */ /* 0x0001e20000100a00 */
[----:B------:R-:W-:-:S03]  /*7ccd0*/  IMAD R14, R2, 0x156, RZ ;  /* 0x00000156020e7824 */ /* 0x000fc600078e02ff */
[----:B------:R1:W-:Y:S01]  /*7cce0*/  STL.64 [R1+0xd50], R4 ;  /* 0x000d500401007387 */ /* 0x0003e20000100a00 */
[----:B------:R-:W-:Y:S01]  /*7ccf0*/  IMAD R15, R2, 0x2b0, RZ ;  /* 0x000002b0020f7824 */ /* 0x000fe200078e02ff */
[-C--:B0-----:R-:W-:Y:S01]  /*7cd00*/  IADD3 R6, P6, R28, R24.reuse, RZ ;  /* 0x000000181c067210 */ /* 0x081fe20007fde0ff */
[----:B------:R-:W-:Y:S01]  /*7cd10*/  IMAD R28, R2, 0x157, RZ ;  /* 0x00000157021c7824 */ /* 0x000fe200078e02ff */
[----:B-1----:R-:W-:Y:S02]  /*7cd20*/  IADD3 R4, P5, R8, R24, RZ ;  /* 0x0000001808047210 */ /* 0x002fe40007fbe0ff */
        /* <DEDUP_REMOVED lines=51> */
[----:B------:R-:W-:-:S04]  /*7d060*/  IMAD R29, R2, 0x2c4, RZ ;  /* 0x000002c4021d7824 */ /* 0x000fc800078e02ff */
[----:B------:R-:W-:Y:S01]  /*7d070*/  STL.64 [R1+0xcf0], R4 ;  /* 0x000cf00401007387 */ /* 0x000fe20000100a00 */
[----:B------:R-:W-:-:S03]  /*7d080*/  IADD3 R28, P6, R29, R24, RZ ;  /* 0x000000181d1c7210 */ /* 0x000fc60007fde0ff */
[----:B------:R0:W-:Y:S02]  /*7d090*/  STL.64 [R1+0xcf8], R6 ;  /* 0x000cf80601007387 */ /* 0x0001e40000100a00 */
[----:B0-----:R-:W-:-:S05]  /*7d0a0*/  IMAD R6, R2, 0x162, RZ ;  /* 0x0000016202067824 */ /* 0x001fca00078e02ff */
[----:B------:R-:W-:-:S05]  /*7d0b0*/  LEA.HI.X.SX32 R29, R6, R25, 0x1, P6 ;  /* 0x00000019061d7211 */ /* 0x000fca00030f0eff */
[----:B------:R0:W-:Y:S04]  /*7d0c0*/  STL.64 [R1+0xce8], R28 ;  /* 0x000ce81c01007387 */ /* 0x0001e80000100a00 */
[----:B0-----:R-:W2:Y:S01]  /*7d0d0*/  LDL.LU.64 R28, [R1+0x1da0] ;  /* 0x001da000011c7983 */ /* 0x001ea20000300a00 */
[C---:B------:R-:W-:Y:S02]  /*7d0e0*/  IMAD R15, R2.reuse, 0x2c6, RZ ;  /* 0x000002c6020f7824 */ /* 0x040fe400078e02ff */
[----:B------:R-:W-:-:S03]  /*7d0f0*/  IMAD R14, R2, 0x163, RZ ;  /* 0x00000163020e7824 */ /* 0x000fc600078e02ff */
[-C--:B------:R-:W-:Y:S01]  /*7d100*/  IADD3 R4, P5, R15, R24.reuse, RZ ;  /* 0x000000180f047210 */ /* 0x080fe20007fbe0ff */
[C---:B------:R-:W-:Y:S02]  /*7d110*/  IMAD R7, R2.reuse, 0x2c8, RZ ;  /* 0x000002c802077824 */ /* 0x040fe400078e02ff */
[----:B------:R-:W-:Y:S01]  /*7d120*/  IMAD R15, R2, 0x2ca, RZ ;  /* 0x000002ca020f7824 */ /* 0x000fe200078e02ff */
[----:B------:R-:W-:Y:S02]  /*7d130*/  LEA.HI.X.SX32 R5, R14, R25, 0x1, P5 ;  /* 0x000000190e057211 */ /* 0x000fe400028f0eff */
[----:B------:R-:W-:Y:S01]  /*7d140*/  IADD3 R6, P6, R7, R24, RZ ;  /* 0x0000001807067210 */ /* 0x000fe20007fde0ff */
[C---:B------:R-:W-:Y:S02]  /*7d150*/  IMAD R7, R2.reuse, 0x164, RZ ;  /* 0x0000016402077824 */ /* 0x040fe400078e02ff */
[----:B------:R0:W-:Y:S01]  /*7d160*/  STL.64 [R1+0xce0], R4 ;  /* 0x000ce00401007387 */ /* 0x0001e20000100a00 */
[----:B------:R-:W-:-:S02]  /*7d170*/  IMAD R14, R2, 0x2cc, RZ ;  /* 0x000002cc020e7824 */ /* 0x000fc400078e02ff */
[-C--:B------:R-:W-:Y:S01]  /*7d180*/  LEA.HI.X.SX32 R7, R7, R25.reuse, 0x1, P6 ;  /* 0x0000001907077211 */ /* 0x080fe200030f0eff */
[C---:B------:R-:W-:Y:S01]  /*7d190*/  IMAD R27, R2.reuse, 0x2ce, RZ ;  /* 0x000002ce021b7824 */ /* 0x040fe200078e02ff */
[----:B0-----:R-:W-:Y:S01]  /*7d1a0*/  IADD3 R4, P5, R15, R24, RZ ;  /* 0x000000180f047210 */ /* 0x001fe20007fbe0ff */
[C---:B------:R-:W-:Y:S02]  /*7d1b0*/  IMAD R15, R2.reuse, 0x165, RZ ;  /* 0x00000165020f7824 */ /* 0x040fe400078e02ff */
[----:B------:R0:W-:Y:S03]  /*7d1c0*/  STL.64 [R1+0xcd8], R6 ;  /* 0x000cd80601007387 */ /* 0x0001e60000100a00 */
[----:B------:R-:W-:Y:S01]  /*7d1d0*/  LEA.HI.X.SX32 R5, R15, R25, 0x1, P5 ;  /* 0x000000190f057211 */ /* 0x000fe200028f0eff */
[----:B------:R-:W-:-:S04]  /*7d1e0*/  IMAD R15, R2, 0x167, RZ ;  /* 0x00000167020f7824 */ /* 0x000fc800078e02ff */
[----:B------:R1:W-:Y:S01]  /*7d1f0*/  STL.64 [R1+0xcd0], R4 ;  /* 0x000cd00401007387 */ /* 0x0003e20000100a00 */
[----:B0-----:R-:W-:Y:S01]  /*7d200*/  IMAD R7, R2, 0x166, RZ ;  /* 0x0000016602077824 */ /* 0x001fe200078e02ff */
[----:B------:R-:W-:Y:S01]  /*7d210*/  IADD3 R6, P6, R14, R24, RZ ;  /* 0x000000180e067210 */ /* 0x000fe20007fde0ff */
[----:B------:R-:W-:-:S03]  /*7d220*/  IMAD R14, R2, 0x2d0, RZ ;  /* 0x000002d0020e7824 */ /* 0x000fc600078e02ff */
[----:B------:R-:W-:Y:S02]  /*7d230*/  LEA.HI.X.SX32 R7, R7, R25, 0x1, P6 ;  /* 0x0000001907077211 */ /* 0x000fe400030f0eff */
[----:B-1----:R-:W-:-:S04]  /*7d240*/  IADD3 R4, P5, R27, R24, RZ ;  /* 0x000000181b047210 */ /* 0x002fc80007fbe0ff */
[----:B------:R-:W-:Y:S01]  /*7d250*/  LEA.HI.X.SX32 R5, R15, R25, 0x1, P5 ;  /* 0x000000190f057211 */ /* 0x000fe200028f0eff */
[----:B------:R0:W-:Y:S04]  /*7d260*/  STL.64 [R1+0xcc8], R6 ;  /* 0x000cc80601007387 */ /* 0x0001e80000100a00 */
[----:B------:R-:W-:Y:S01]  /*7d270*/  STL.64 [R1+0xcc0], R4 ;  /* 0x000cc00401007387 */ /* 0x000fe20000100a00 */
[----:B------:R-:W-:Y:S01]  /*7d280*/  IMAD R15, R2, 0x2d4, RZ ;  /* 0x000002d4020f7824 */ /* 0x000fe200078e02ff */
[----:B0-----:R-:W-:Y:S01]  /*7d290*/  IADD3 R6, P6, R14, R24, RZ ;  /* 0x000000180e067210 */ /* 0x001fe20007fde0ff */
[C---:B------:R-:W-:Y:S02]  /*7d2a0*/  IMAD R14, R2.reuse, 0x168, RZ ;  /* 0x00000168020e7824 */ /* 0x040fe400078e02ff */
[----:B------:R-:W-:-:S03]  /*7d2b0*/  IMAD R21, R2, 0x2d6, RZ ;  /* 0x000002d602157824 */ /* 0x000fc600078e02ff */
[----:B------:R-:W-:Y:S01]  /*7d2c0*/  LEA.HI.X.SX32 R7, R14, R25, 0x1, P6 ;  /* 0x000000190e077211 */ /* 0x000fe200030f0eff */
[----:B------:R-:W-:-:S04]  /*7d2d0*/  IMAD R14, R2, 0x16a, RZ ;  /* 0x0000016a020e7824 */ /* 0x000fc800078e02ff */
[----:B------:R0:W-:Y:S02]  /*7d2e0*/  STL.64 [R1+0xcb8], R6 ;  /* 0x000cb80601007387 */ /* 0x0001e40000100a00 */
[----:B0-----:R-:W-:Y:S01]  /*7d2f0*/  IADD3 R6, P6, R15, R24, RZ ;  /* 0x000000180f067210 */ /* 0x001fe20007fde0ff */
[----:B------:R-:W-:-:S03]  /*7d300*/  IMAD R15, R2, 0x2d8, RZ ;  /* 0x000002d8020f7824 */ /* 0x000fc600078e02ff */
[----:B------:R-:W-:Y:S01]  /*7d310*/  LEA.HI.X.SX32 R7, R14, R25, 0x1, P6 ;  /* 0x000000190e077211 */ /* 0x000fe200030f0eff */
[C---:B------:R-:W-:Y:S02]  /*7d320*/  IMAD R14, R2.reuse, 0x16c, RZ ;  /* 0x0000016c020e7824 */ /* 0x040fe400078e02ff */
[C---:B------:R-:W-:Y:S02]  /*7d330*/  IMAD R20, R2.reuse, 0x2de, RZ ;  /* 0x000002de02147824 */ /* 0x040fe400078e02ff */
[C---:B------:R-:W-:Y:S02]  /*7d340*/  IMAD R11, R2.reuse, 0x2e2, RZ ;  /* 0x000002e2020b7824 */ /* 0x040fe400078e02ff */
[C---:B------:R-:W-:Y:S02]  /*7d350*/  IMAD R18, R2.reuse, 0x2e6, RZ ;  /* 0x000002e602127824 */ /* 0x040fe400078e02ff */
[C---:B------:R-:W-:Y:S01]  /*7d360*/  IMAD R10, R2.reuse, 0x2ea, RZ ;  /* 0x000002ea020a7824 */ /* 0x040fe200078e02ff */
[----:B--2---:R-:W-:Y:S01]  /*7d370*/  IADD3 R4, P5, R29, R24, RZ ;  /* 0x000000181d047210 */ /* 0x004fe20007fbe0ff */
[----:B------:R-:W-:-:S05]  /*7d380*/  IMAD R29, R2, 0x169, RZ ;  /* 0x00000169021d7824 */ /* 0x000fca00078e02ff */
[----:B------:R-:W-:Y:S01]  /*7d390*/  LEA.HI.X.SX32 R5, R29, R25, 0x1, P5 ;  /* 0x000000191d057211 */ /* 0x000fe200028f0eff */
[----:B------:R-:W-:-:S04]  /*7d3a0*/  IMAD R29, R2, 0x16b, RZ ;  /* 0x0000016b021d7824 */ /* 0x000fc800078e02ff */
[----:B------:R0:W-:Y:S04]  /*7d3b0*/  STL.64 [R1+0xcb0], R4 ;  /* 0x000cb00401007387 */ /* 0x0001e80000100a00 */
[----:B------:R1:W-:Y:S01]  /*7d3c0*/  STL.64 [R1+0xca8], R6 ;  /* 0x000ca80601007387 */ /* 0x0003e20000100a00 */
[----:B0-----:R-:W-:-:S04]  /*7d3d0*/  IADD3 R4, P5, R21, R24, RZ ;  /* 0x0000001815047210 */ /* 0x001fc80007fbe0ff */
[----:B------:R-:W-:Y:S02]  /*7d3e0*/  LEA.HI.X.SX32 R5, R29, R25, 0x1, P5 ;  /* 0x000000191d057211 */ /* 0x000fe400028f0eff */
[----:B-1----:R-:W-:-:S03]  /*7d3f0*/  IADD3 R6, P6, R15, R24, RZ ;  /* 0x000000180f067210 */ /* 0x002fc60007fde0ff */
[----:B------:R0:W-:Y:S01]  /*7d400*/  STL.64 [R1+0xca0], R4 ;  /* 0x000ca00401007387 */ /* 0x0001e20000100a00 */
[-C--:B------:R-:W-:Y:S01]  /*7d410*/  LEA.HI.X.SX32 R7, R14, R25.reuse, 0x1, P6 ;  /* 0x000000190e077211 */ /* 0x080fe200030f0eff */
[----:B------:R-:W-:Y:S01]  /*7d420*/  IMAD R15, R2, 0x2dc, RZ ;  /* 0x000002dc020f7824 */ /* 0x000fe200078e02ff */
[----:B0-----:R-:W-:Y:S01]  /*7d430*/  IADD3 R4, P5, R28, R24, RZ ;  /* 0x000000181c047210 */ /* 0x001fe20007fbe0ff */
[----:B------:R-:W-:Y:S02]  /*7d440*/  IMAD R28, R2, 0x16d, RZ ;  /* 0x0000016d021c7824 */ /* 0x000fe400078e02ff */
[----:B------:R0:W-:Y:S03]  /*7d450*/  STL.64 [R1+0xc98], R6 ;  /* 0x000c980601007387 */ /* 0x0001e60000100a00 */
[----:B------:R-:W-:Y:S01]  /*7d460*/  LEA.HI.X.SX32 R5, R28, R25, 0x1, P5 ;  /* 0x000000191c057211 */ /* 0x000fe200028f0eff */
[----:B------:R-:W-:-:S02]  /*7d470*/  IMAD R14, R2, 0x16e, RZ ;  /* 0x0000016e020e7824 */ /* 0x000fc400078e02ff */
[C---:B------:R-:W-:Y:S02]  /*7d480*/  IMAD R28, R2.reuse, 0x16f, RZ ;  /* 0x0000016f021c7824 */ /* 0x040fe400078e02ff */
[----:B------:R1:W-:Y:S01]  /*7d490*/  STL.64 [R1+0xc90], R4 ;  /* 0x000c900401007387 */ /* 0x0003e20000100a00 */
[----:B0-----:R-:W-:Y:S01]  /*7d4a0*/  IADD3 R6, P6, R15, R24, RZ ;  /* 0x000000180f067210 */ /* 0x001fe20007fde0ff */
[----:B------:R-:W-:-:S03]  /*7d4b0*/  IMAD R21, R2, 0x32a, RZ ;  /* 0x0000032a02157824 */ /* 0x000fc600078e02ff */
[-C--:B------:R-:W-:Y:S02]  /*7d4c0*/  LEA.HI.X.SX32 R7, R14, R25.reuse, 0x1, P6 ;  /* 0x000000190e077211 */ /* 0x080fe400030f0eff */
[----:B-1----:R-:W-:Y:S01]  /*7d4d0*/  IADD3 R4, P5, R20, R24, RZ ;  /* 0x0000001814047210 */ /* 0x002fe20007fbe0ff */
[C---:B------:R-:W-:Y:S02]  /*7d4e0*/  IMAD R20, R2.reuse, 0x32e, RZ ;  /* 0x0000032e02147824 */ /* 0x040fe400078e02ff */
[----:B------:R-:W-:Y:S01]  /*7d4f0*/  IMAD R15, R2, 0x2e0, RZ ;  /* 0x000002e0020f7824 */ /* 0x000fe200078e02ff */
[----:B------:R-:W-:Y:S02]  /*7d500*/  LEA.HI.X.SX32 R5, R28, R25, 0x1, P5 ;  /* 0x000000191c057211 */ /* 0x000fe400028f0eff */
[----:B------:R0:W-:Y:S01]  /*7d510*/  STL [R1+0x1d78], R20 ;  /* 0x001d781401007387 */ /* 0x0001e20000100800 */
[----:B------:R-:W-:-:S03]  /*7d520*/  IMAD R14, R2, 0x170, RZ ;  /* 0x00000170020e7824 */ /* 0x000fc600078e02ff */
[----:B------:R1:W-:Y:S01]  /*7d530*/  STL [R1+0x1d7c], R21 ;  /* 0x001d7c1501007387 */ /* 0x0003e20000100800 */
[----:B------:R-:W-:-:S03]  /*7d540*/  IMAD R28, R2, 0x171, RZ ;  /* 0x00000171021c7824 */ /* 0x000fc600078e02ff */
[----:B------:R2:W-:Y:S01]  /*7d550*/  STL.64 [R1+0xc88], R6 ;  /* 0x000c880601007387 */ /* 0x0005e20000100a00 */
[----:B0-----:R-:W-:Y:S01]  /*7d560*/  IADD3 R20, P6, R15, R24, RZ ;  /* 0x000000180f147210 */ /* 0x001fe20007fde0ff */
[----:B------:R-:W-:-:S03]  /*7d570*/  IMAD R15, R2, 0x2e4, RZ ;  /* 0x000002e4020f7824 */ /* 0x000fc600078e02ff */
[----:B-1----:R-:W-:Y:S01]  /*7d580*/  LEA.HI.X.SX32 R21, R14, R25, 0x1, P6 ;  /* 0x000000190e157211 */ /* 0x002fe200030f0eff */
[----:B--2---:R-:W2:Y:S04]  /*7d590*/  LDL.LU.64 R6, [R1+0x1d98] ;  /* 0x001d980001067983 */ /* 0x004ea80000300a00 */
[----:B------:R0:W-:Y:S01]  /*7d5a0*/  STL.64 [R1+0xc80], R4 ;  /* 0x000c800401007387 */ /* 0x0001e20000100a00 */
[----:B------:R-:W-:-:S03]  /*7d5b0*/  IADD3 R14, P6, R15, R24, RZ ;  /* 0x000000180f0e7210 */ /* 0x000fc60007fde0ff */
[----:B------:R-:W-:Y:S01]  /*7d5c0*/  STL.64 [R1+0xc78], R20 ;  /* 0x000c781401007387 */ /* 0x000fe20000100a00 */
[----:B0-----:R-:W-:-:S04]  /*7d5d0*/  IADD3 R4, P5, R11, R24, RZ ;  /* 0x000000180b047210 */ /* 0x001fc80007fbe0ff */
[----:B------:R-:W-:-:S05]  /*7d5e0*/  LEA.HI.X.SX32 R5, R28, R25, 0x1, P5 ;  /* 0x000000191c057211 */ /* 0x000fca00028f0eff */
[----:B------:R0:W-:Y:S02]  /*7d5f0*/  STL.64 [R1+0xc70], R4 ;  /* 0x000c700401007387 */ /* 0x0001e40000100a00 */
[----:B0-----:R-:W-:-:S05]  /*7d600*/  IMAD R4, R2, 0x172, RZ ;  /* 0x0000017202047824 */ /* 0x001fca00078e02ff */
[----:B------:R-:W-:-:S05]  /*7d610*/  LEA.HI.X.SX32 R15, R4, R25, 0x1, P6 ;  /* 0x00000019040f7211 */ /* 0x000fca00030f0eff */
[----:B------:R0:W-:Y:S04]  /*7d620*/  STL.64 [R1+0xc68], R14 ;  /* 0x000c680e01007387 */ /* 0x0001e80000100a00 */
[----:B0-----:R-:W3:Y:S01]  /*7d630*/  LDL.LU.64 R14, [R1+0x1d90] ;  /* 0x001d9000010e7983 */ /* 0x001ee20000300a00 */
[----:B------:R-:W-:Y:S01]  /*7d640*/  IMAD R28, R2, 0x173, RZ ;  /* 0x00000173021c7824 */ /* 0x000fe200078e02ff */
[----:B------:R-:W-:Y:S01]  /*7d650*/  IADD3 R20, P5, R18, R24, RZ ;  /* 0x0000001812147210 */ /* 0x000fe20007fbe0ff */
[----:B------:R-:W-:-:S03]  /*7d660*/  IMAD R5, R2, 0x2e8, RZ ;  /* 0x000002e802057824 */ /* 0x000fc600078e02ff */
[-C--:B------:R-:W-:Y:S02]  /*7d670*/  LEA.HI.X.SX32 R21, R28, R25.reuse, 0x1, P5 ;  /* 0x000000191c157211 */ /* 0x080fe400028f0eff */
[-C--:B------:R-:W-:Y:S01]  /*7d680*/  IADD3 R4, P6, R5, R24.reuse, RZ ;  /* 0x0000001805047210 */ /* 0x080fe20007fde0ff */
[C---:B------:R-:W-:Y:S02]  /*7d690*/  IMAD R5, R2.reuse, 0x174, RZ ;  /* 0x0000017402057824 */ /* 0x040fe400078e02ff */
[----:B------:R0:W-:Y:S01]  /*7d6a0*/  STL.64 [R1+0xc60], R20 ;  /* 0x000c601401007387 */ /* 0x0001e20000100a00 */
[----:B------:R-:W-:Y:S02]  /*7d6b0*/  IMAD R11, R2, 0x330, RZ ;  /* 0x00000330020b7824 */ /* 0x000fe400078e02ff */
[----:B------:R-:W-:Y:S02]  /*7d6c0*/  LEA.HI.X.SX32 R5, R5, R25, 0x1, P6 ;  /* 0x0000001905057211 */ /* 0x000fe400030f0eff */
[----:B0-----:R-:W-:Y:S01]  /*7d6d0*/  IADD3 R20, P5, R10, R24, RZ ;  /* 0x000000180a147210 */ /* 0x001fe20007fbe0ff */
[----:B------:R-:W-:-:S05]  /*7d6e0*/  IMAD R10, R2, 0x334, RZ ;  /* 0x00000334020a7824 */ /* 0x000fca00078e02ff */
[----:B------:R-:W-:Y:S04]  /*7d6f0*/  STL [R1+0x1d70], R10 ;  /* 0x001d700a01007387 */ /* 0x000fe80000100800 */
[----:B------:R-:W-:Y:S04]  /*7d700*/  STL [R1+0x1d74], R11 ;  /* 0x001d740b01007387 */ /* 0x000fe80000100800 */
[----:B------:R0:W-:Y:S04]  /*7d710*/  STL.64 [R1+0xc58], R4 ;  /* 0x000c580401007387 */ /* 0x0001e80000100a00 */
[----:B0-----:R-:W4:Y:S01]  /*7d720*/  LDL.LU.64 R4, [R1+0x1d88] ;  /* 0x001d880001047983 */ /* 0x001f220000300a00 */
[----:B------:R-:W-:-:S02]  /*7d730*/  IMAD R28, R2, 0x175, RZ ;  /* 0x00000175021c7824 */ /* 0x000fc400078e02ff */
[----:B------:R-:W-:-:S03]  /*7d740*/  IMAD R17, R2, 0x2ec, RZ ;  /* 0x000002ec02117824 */ /* 0x000fc600078e02ff */
[----:B------:R-:W-:Y:S01]  /*7d750*/  LEA.HI.X.SX32 R21, R28, R25, 0x1, P5 ;  /* 0x000000191c157211 */ /* 0x000fe200028f0eff */
[----:B------:R-:W-:Y:S01]  /*7d760*/  IMAD R28, R2, 0x176, RZ ;  /* 0x00000176021c7824 */ /* 0x000fe200078e02ff */
[----:B------:R-:W-:-:S03]  /*7d770*/  IADD3 R10, P6, R17, R24, RZ ;  /* 0x00000018110a7210 */ /* 0x000fc60007fde0ff */
[----:B------:R-:W-:Y:S01]  /*7d780*/  STL.64 [R1+0xc50], R20 ;  /* 0x000c501401007387 */ /* 0x000fe20000100a00 */
[----:B------:R-:W-:Y:S01]  /*7d790*/  LEA.HI.X.SX32 R11, R28, R25, 0x1, P6 ;  /* 0x000000191c0b7211 */ /* 0x000fe200030f0eff */
[----:B------:R-:W-:-:S04]  /*7d7a0*/  IMAD R26, R2, 0x2f0, RZ ;  /* 0x000002f0021a7824 */ /* 0x000fc800078e02ff */
[----:B------:R0:W-:Y:S01]  /*7d7b0*/  STL.64 [R1+0xc48], R10 ;  /* 0x000c480a01007387 */ /* 0x0001e20000100a00 */
[C---:B------:R-:W-:Y:S02]  /*7d7c0*/  IMAD R29, R2.reuse, 0x32c, RZ ;  /* 0x0000032c021d7824 */ /* 0x040fe400078e02ff */
[----:B------:R-:W-:Y:S01]  /*7d7d0*/  IMAD R28, R2, 0x338, RZ ;  /* 0x00000338021c7824 */ /* 0x000fe200078e02ff */
[----:B0-----:R-:W-:Y:S01]  /*7d7e0*/  IADD3 R10, P6, R26, R24, RZ ;  /* 0x000000181a0a7210 */ /* 0x001fe20007fde0ff */
[C---:B------:R-:W-:Y:S02]  /*7d7f0*/  IMAD R26, R2.reuse, 0x179, RZ ;  /* 0x00000179021a7824 */ /* 0x040fe400078e02ff */
[C---:B------:R-:W-:Y:S02]  /*7d800*/  IMAD R3, R2.reuse, 0x2f6, RZ ;  /* 0x000002f602037824 */ /* 0x040fe400078e02ff */
[C---:B------:R-:W-:Y:S02]  /*7d810*/  IMAD R23, R2.reuse, 0x302, RZ ;  /* 0x0000030202177824 */ /* 0x040fe400078e02ff */
[----:B------:R-:W-:-:S02]  /*7d820*/  IMAD R16, R2, 0x306, RZ ;  /* 0x0000030602107824 */ /* 0x000fc400078e02ff */
[C---:B------:R-:W-:Y:S02]  /*7d830*/  IMAD R22, R2.reuse, 0x30a, RZ ;  /* 0x0000030a02167824 */ /* 0x040fe400078e02ff */
[C---:B------:R-:W-:Y:S02]  /*7d840*/  IMAD R13, R2.reuse, 0x30e, RZ ;  /* 0x0000030e020d7824 */ /* 0x040fe400078e02ff */
[C---:B------:R-:W-:Y:S02]  /*7d850*/  IMAD R12, R2.reuse, 0x312, RZ ;  /* 0x00000312020c7824 */ /* 0x040fe400078e02ff */
[C---:B------:R-:W-:Y:S02]  /*7d860*/  IMAD R8, R2.reuse, 0x316, RZ ;  /* 0x0000031602087824 */ /* 0x040fe400078e02ff */
[C---:B------:R-:W-:Y:S02]  /*7d870*/  IMAD R19, R2.reuse, 0x31a, RZ ;  /* 0x0000031a02137824 */ /* 0x040fe400078e02ff */
[C---:B------:R-:W-:Y:S01]  /*7d880*/  IMAD R27, R2.reuse, 0x326, RZ ;  /* 0x00000326021b7824 */ /* 0x040fe200078e02ff */
[----:B---3--:R-:W-:Y:S01]  /*7d890*/  IADD3 R20, P5, R15, R24, RZ ;  /* 0x000000180f147210 */ /* 0x008fe20007fbe0ff */
[----:B------:R-:W-:-:S05]  /*7d8a0*/  IMAD R15, R2, 0x177, RZ ;  /* 0x00000177020f7824 */ /* 0x000fca00078e02ff */
[----:B------:R-:W-:Y:S02]  /*7d8b0*/  LEA.HI.X.SX32 R21, R15, R25, 0x1, P5 ;  /* 0x000000190f157211 */ /* 0x000fe400028f0eff */
[----:B------:R-:W-:-:S03]  /*7d8c0*/  IADD3 R14, P5, R14, R24, RZ ;  /* 0x000000180e0e7210 */ /* 0x000fc60007fbe0ff */
[----:B------:R0:W-:Y:S01]  /*7d8d0*/  STL.64 [R1+0xc40], R20 ;  /* 0x000c401401007387 */ /* 0x0001e20000100a00 */
[----:B------:R-:W-:Y:S01]  /*7d8e0*/  LEA.HI.X.SX32 R15, R26, R25, 0x1, P5 ;  /* 0x000000191a0f7211 */ /* 0x000fe200028f0eff */
[C---:B0-----:R-:W-:Y:S02]  /*7d8f0*/  IMAD R21, R2.reuse, 0x178, RZ ;  /* 0x0000017802157824 */ /* 0x041fe400078e02ff */
[----:B------:R-:W-:-:S03]  /*7d900*/  IMAD R20, R2, 0x2f4, RZ ;  /* 0x000002f402147824 */ /* 0x000fc600078e02ff */
[----:B------:R-:W-:Y:S01]  /*7d910*/  LEA.HI.X.SX32 R11, R21, R25, 0x1, P6 ;  /* 0x00000019150b7211 */ /* 0x000fe200030f0eff */
[----:B------:R-:W-:Y:S01]  /*7d920*/  STL.64 [R1+0x1d80], R28 ;  /* 0x001d801c01007387 */ /* 0x000fe20000100a00 */
[----:B------:R-:W-:-:S03]  /*7d930*/  IMAD R26, R2, 0x17a, RZ ;  /* 0x0000017a021a7824 */ /* 0x000fc600078e02ff */
[----:B------:R0:W-:Y:S04]  /*7d940*/  STL.64 [R1+0xc38], R10 ;  /* 0x000c380a01007387 */ /* 0x0001e80000100a00 */
[----:B------:R1:W-:Y:S01]  /*7d950*/  STL.64 [R1+0xea8], R14 ;  /* 0x000ea80e01007387 */ /* 0x0003e20000100a00 */
[-C--:B0-----:R-:W-:Y:S02]  /*7d960*/  IADD3 R10, P6, R20, R24.reuse, RZ ;  /* 0x00000018140a7210 */ /* 0x081fe40007fde0ff */
[----:B------:R-:W-:Y:S01]  /*7d970*/  IADD3 R20, P5, R3, R24, RZ ;  /* 0x0000001803147210 */ /* 0x000fe20007fbe0ff */
[----:B-1----:R-:W-:Y:S01]  /*7d980*/  IMAD R14, R2, 0x17b, RZ ;  /* 0x0000017b020e7824 */ /* 0x002fe200078e02ff */
[----:B------:R-:W-:-:S04]  /*7d990*/  LEA.HI.X.SX32 R11, R26, R25, 0x1, P6 ;  /* 0x000000191a0b7211 */ /* 0x000fc800030f0eff */
[----:B------:R-:W-:Y:S01]  /*7d9a0*/  LEA.HI.X.SX32 R21, R14, R25, 0x1, P5 ;  /* 0x000000190e157211 */ /* 0x000fe200028f0eff */
[----:B------:R4:W-:Y:S01]  /*7d9b0*/  STL.64 [R1+0xea0], R10 ;  /* 0x000ea00a01007387 */ /* 0x0009e20000100a00 */
[----:B------:R-:W-:-:S03]  /*7d9c0*/  IMAD R14, R2, 0x17d, RZ ;  /* 0x0000017d020e7824 */ /* 0x000fc600078e02ff */
[----:B------:R0:W-:Y:S01]  /*7d9d0*/  STL.64 [R1+0xe98], R20 ;  /* 0x000e981401007387 */ /* 0x0001e20000100a00 */
[-C--:B----4-:R-:W-:Y:S02]  /*7d9e0*/  IADD3 R10, P6, R4, R24.reuse, RZ ;  /* 0x00000018040a7210 */ /* 0x090fe40007fde0ff */
[----:B------:R-:W-:Y:S01]  /*7d9f0*/  IADD3 R4, P5, R5, R24, RZ ;  /* 0x0000001805047210 */ /* 0x000fe20007fbe0ff */
[----:B0-----:R-:W-:-:S03]  /*7da00*/  IMAD R20, R2, 0x17c, RZ ;  /* 0x0000017c02147824 */ /* 0x001fc600078e02ff */
[-C--:B------:R-:W-:Y:S02]  /*7da10*/  LEA.HI.X.SX32 R5, R14, R25.reuse, 0x1, P5 ;  /* 0x000000190e057211 */ /* 0x080fe400028f0eff */
[----:B------:R-:W-:Y:S01]  /*7da20*/  LEA.HI.X.SX32 R11, R20, R25, 0x1, P6 ;  /* 0x00000019140b7211 */ /* 0x000fe200030f0eff */
[C---:B------:R-:W-:Y:S02]  /*7da30*/  IMAD R20, R2.reuse, 0x17f, RZ ;  /* 0x0000017f02147824 */ /* 0x040fe400078e02ff */
[C---:B------:R-:W-:Y:S02]  /*7da40*/  IMAD R29, R2.reuse, 0x17e, RZ ;  /* 0x0000017e021d7824 */ /* 0x040fe400078e02ff */
[----:B------:R2:W-:Y:S04]  /*7da50*/  STL.64 [R1+0xeb0], R10 ;  /* 0x000eb00a01007387 */ /* 0x0005e80000100a00 */
[----:B------:R0:W-:Y:S01]  /*7da60*/  STL.64 [R1+0xec8], R4 ;  /* 0x000ec80401007387 */ /* 0x0001e20000100a00 */
[----:B------:R-:W-:Y:S01]  /*7da70*/  IMAD R21, R2, 0x300, RZ ;  /* 0x0000030002157824 */ /* 0x000fe200078e02ff */
[----:B--2---:R-:W-:-:S02]  /*7da80*/  IADD3 R10, P6, R6, R24, RZ ;  /* 0x00000018060a7210 */ /* 0x004fc40007fde0ff */
[-C--:B0-----:R-:W-:Y:S02]  /*7da90*/  IADD3 R4, P5, R7, R24.reuse, RZ ;  /* 0x0000001807047210 */ /* 0x081fe40007fbe0ff */
[-C--:B------:R-:W-:Y:S02]  /*7daa0*/  LEA.HI.X.SX32 R11, R29, R25.reuse, 0x1, P6 ;  /* 0x000000191d0b7211 */ /* 0x080fe400030f0eff */
[----:B------:R-:W-:Y:S01]  /*7dab0*/  LEA.HI.X.SX32 R5, R20, R25, 0x1, P5 ;  /* 0x0000001914057211 */ /* 0x000fe200028f0eff */
[----:B------:R-:W-:Y:S01]  /*7dac0*/  IMAD R20, R2, 0x181, RZ ;  /* 0x0000018102147824 */ /* 0x000fe200078e02ff */
[----:B------:R-:W-:-:S03]  /*7dad0*/  IADD3 R6, P6, R21, R24, RZ ;  /* 0x0000001815067210 */ /* 0x000fc60007fde0ff */
[----:B------:R0:W-:Y:S04]  /*7dae0*/  STL.64 [R1+0xeb8], R4 ;  /* 0x000eb80401007387 */ /* 0x0001e80000100a00 */
[----:B------:R1:W-:Y:S01]  /*7daf0*/  STL.64 [R1+0xec0], R10 ;  /* 0x000ec00a01007387 */ /* 0x0003e20000100a00 */
[C---:B------:R-:W-:Y:S01]  /*7db00*/  IMAD R21, R2.reuse, 0x304, RZ ;  /* 0x0000030402157824 */ /* 0x040fe200078e02ff */
[----:B0-----:R-:W-:Y:S01]  /*7db10*/  IADD3 R4, P5, R23, R24, RZ ;  /* 0x0000001817047210 */ /* 0x001fe20007fbe0ff */
[----:B-1----:R-:W-:-:S03]  /*7db20*/  IMAD R10, R2, 0x180, RZ ;  /* 0x00000180020a7824 */ /* 0x002fc600078e02ff */
[-C--:B------:R-:W-:Y:S02]  /*7db30*/  LEA.HI.X.SX32 R5, R20, R25.reuse, 0x1, P5 ;  /* 0x0000001914057211 */ /* 0x080fe400028f0eff */
        /* <DEDUP_REMOVED lines=8> */
[-C--:B------:R-:W-:Y:S02]  /*7dbc0*/  LEA.HI.X.SX32 R7, R10, R25.reuse, 0x1, P6 ;  /* 0x000000190a077211 */ /* 0x080fe400030f0eff */
        /* <DEDUP_REMOVED lines=45> */
[C---:B------:R-:W-:Y:S01]  /*7dea0*/  IMAD R10, R2.reuse, 0x31c, RZ ;  /* 0x0000031c020a7824 */ /* 0x040fe200078e02ff */
[----:B------:R-:W-:Y:S01]  /*7deb0*/  LEA.HI.X.SX32 R7, R11, R25, 0x1, P6 ;  /* 0x000000190b077211 */ /* 0x000fe200030f0eff */
[C---:B------:R-:W-:Y:S02]  /*7dec0*/  IMAD R21, R2.reuse, 0x18f, RZ ;  /* 0x0000018f02157824 */ /* 0x040fe400078e02ff */
[----:B------:R0:W-:Y:S01]  /*7ded0*/  STL.64 [R1+0xf48], R4 ;  /* 0x000f480401007387 */ /* 0x0001e20000100a00 */
[----:B------:R-:W-:Y:S01]  /*7dee0*/  IMAD R11, R2, 0x18e, RZ ;  /* 0x0000018e020b7824 */ /* 0x000fe200078e02ff */
[----:B------:R-:W-:Y:S01]  /*7def0*/  IADD3 R28, P6, R10, R24, RZ ;  /* 0x000000180a1c7210 */ /* 0x000fe20007fde0ff */
[----:B------:R-:W-:-:S03]  /*7df00*/  IMAD R10, R2, 0x320, RZ ;  /* 0x00000320020a7824 */ /* 0x000fc600078e02ff */
[----:B------:R-:W-:Y:S02]  /*7df10*/  LEA.HI.X.SX32 R29, R11, R25, 0x1, P6 ;  /* 0x000000190b1d7211 */ /* 0x000fe400030f0eff */
[----:B0-----:R-:W-:-:S04]  /*7df20*/  IADD3 R4, P5, R20, R24, RZ ;  /* 0x0000001814047210 */ /* 0x001fc80007fbe0ff */
[----:B------:R-:W-:Y:S01]  /*7df30*/  LEA.HI.X.SX32 R5, R21, R25, 0x1, P5 ;  /* 0x0000001915057211 */ /* 0x000fe200028f0eff */
[----:B------:R-:W-:Y:S01]  /*7df40*/  STL.64 [R1+0xf30], R6 ;  /* 0x000f300601007387 */ /* 0x000fe20000100a00 */
[----:B------:R-:W-:-:S03]  /*7df50*/  IMAD R20, R2, 0x322, RZ ;  /* 0x0000032202147824 */ /* 0x000fc600078e02ff */
[----:B------:R-:W-:Y:S01]  /*7df60*/  STL.64 [R1+0xf38], R4 ;  /* 0x000f380401007387 */ /* 0x000fe20000100a00 */
[----:B------:R-:W-:-:S03]  /*7df70*/  IADD3 R10, P6, R10, R24, RZ ;  /* 0x000000180a0a7210 */ /* 0x000fc60007fde0ff */
[----:B------:R0:W-:Y:S01]  /*7df80*/  STL.64 [R1+0xf40], R28 ;  /* 0x000f401c01007387 */ /* 0x0001e20000100a00 */
[C---:B------:R-:W-:Y:S02]  /*7df90*/  IMAD R21, R2.reuse, 0x324, RZ ;  /* 0x0000032402157824 */ /* 0x040fe400078e02ff */
[----:B0-----:R-:W-:Y:S01]  /*7dfa0*/  IMAD R29, R2, 0x190, RZ ;  /* 0x00000190021d7824 */ /* 0x001fe200078e02ff */
[----:B------:R-:W-:Y:S01]  /*7dfb0*/  IADD3 R4, P5, R20, R24, RZ ;  /* 0x0000001814047210 */ /* 0x000fe20007fbe0ff */
[----:B------:R-:W-:-:S03]  /*7dfc0*/  IMAD R20, R2, 0x191, RZ ;  /* 0x0000019102147824 */ /* 0x000fc600078e02ff */
[-C--:B------:R-:W-:Y:S02]  /*7dfd0*/  LEA.HI.X.SX32 R11, R29, R25.reuse, 0x1, P6 ;  /* 0x000000191d0b7211 */ /* 0x080fe400030f0eff */
[----:B------:R-:W-:-:S03]  /*7dfe0*/  LEA.HI.X.SX32 R5, R20, R25, 0x1, P5 ;  /* 0x0000001914057211 */ /* 0x000fc600028f0eff */
[----:B------:R0:W-:Y:S01]  /*7dff0*/  STL.64 [R1+0xf50], R10 ;  /* 0x000f500a01007387 */ /* 0x0001e20000100a00 */
[-C--:B------:R-:W-:Y:S02]  /*7e000*/  IADD3 R28, P6, R21, R24.reuse, RZ ;  /* 0x00000018151c7210 */ /* 0x080fe40007fde0ff */
[----:B------:R-:W-:Y:S01]  /*7e010*/  IADD3 R20, P5, R27, R24, RZ ;  /* 0x000000181b147210 */ /* 0x000fe20007fbe0ff */
[C---:B------:R-:W-:Y:S02]  /*7e020*/  IMAD R27, R2.reuse, 0x193, RZ ;  /* 0x00000193021b7824 */ /* 0x040fe400078e02ff */
[----:B0-----:R-:W-:-:S03]  /*7e030*/  IMAD R11, R2, 0x192, RZ ;  /* 0x00000192020b7824 */ /* 0x001fc600078e02ff */
[-C--:B------:R-:W-:Y:S02]  /*7e040*/  LEA.HI.X.SX32 R21, R27, R25.reuse, 0x1, P5 ;  /* 0x000000191b157211 */ /* 0x080fe400028f0eff */
[----:B------:R-:W-:Y:S01]  /*7e050*/  LEA.HI.X.SX32 R29, R11, R25, 0x1, P6 ;  /* 0x000000190b1d7211 */ /* 0x000fe200030f0eff */
[----:B------:R-:W-:Y:S04]  /*7e060*/  STL.64 [R1+0xf68], R4 ;  /* 0x000f680401007387 */ /* 0x000fe80000100a00 */
[----:B------:R0:W-:Y:S04]  /*7e070*/  STL.64 [R1+0xf60], R28 ;  /* 0x000f601c01007387 */ /* 0x0001e80000100a00 */
[----:B0-----:R-:W2:Y:S04]  /*7e080*/  LDL.LU.64 R28, [R1+0x1d80] ;  /* 0x001d8000011c7983 */ /* 0x001ea80000300a00 */
[----:B------:R0:W-:Y:S04]  /*7e090*/  STL.64 [R1+0xf58], R20 ;  /* 0x000f581401007387 */ /* 0x0001e80000100a00 */
[----:B0-----:R-:W3:Y:S01]  /*7e0a0*/  LDL.LU R21, [R1+0x1d7c] ;  /* 0x001d7c0001157983 */ /* 0x001ee20000300800 */
[----:B------:R-:W-:-:S02]  /*7e0b0*/  IMAD R10, R2, 0x328, RZ ;  /* 0x00000328020a7824 */ /* 0x000fc400078e02ff */
[----:B------:R-:W-:-:S03]  /*7e0c0*/  IMAD R6, R2, 0x194, RZ ;  /* 0x0000019402067824 */ /* 0x000fc600078e02ff */
[----:B------:R-:W-:-:S04]  /*7e0d0*/  IADD3 R10, P6, R10, R24, RZ ;  /* 0x000000180a0a7210 */ /* 0x000fc80007fde0ff */
[----:B------:R-:W-:Y:S01]  /*7e0e0*/  LEA.HI.X.SX32 R11, R6, R25, 0x1, P6 ;  /* 0x00000019060b7211 */ /* 0x000fe200030f0eff */
[----:B------:R-:W-:-:S04]  /*7e0f0*/  IMAD R27, R2, 0x195, RZ ;  /* 0x00000195021b7824 */ /* 0x000fc800078e02ff */
[----:B------:R2:W-:Y:S02]  /*7e100*/  STL.64 [R1+0xf70], R10 ;  /* 0x000f700a01007387 */ /* 0x0005e40000100a00 */
[----:B--2---:R-:W-:Y:S01]  /*7e110*/  IADD3 R10, P6, R29, R24, RZ ;  /* 0x000000181d0a7210 */ /* 0x004fe20007fde0ff */
[----:B------:R-:W-:-:S05]  /*7e120*/  IMAD R29, R2, 0x196, RZ ;  /* 0x00000196021d7824 */ /* 0x000fca00078e02ff */
[----:B------:R-:W-:Y:S02]  /*7e130*/  LEA.HI.X.SX32 R11, R29, R25, 0x1, P6 ;  /* 0x000000191d0b7211 */ /* 0x000fe400030f0eff */
[----:B---3--:R-:W-:-:S04]  /*7e140*/  IADD3 R20, P5, R21, R24, RZ ;  /* 0x0000001815147210 */ /* 0x008fc80007fbe0ff */
[----:B------:R-:W-:-:S05]  /*7e150*/  LEA.HI.X.SX32 R21, R27, R25, 0x1, P5 ;  /* 0x000000191b157211 */ /* 0x000fca00028f0eff */
[----:B------:R0:W-:Y:S04]  /*7e160*/  STL.64 [R1+0xf88], R20 ;  /* 0x000f881401007387 */ /* 0x0001e80000100a00 */
[----:B0-----:R-:W2:Y:S04]  /*7e170*/  LDL.LU R20, [R1+0x1d78] ;  /* 0x001d780001147983 */ /* 0x001ea80000300800 */
[----:B------:R0:W-:Y:S04]  /*7e180*/  STL.64 [R1+0xf80], R10 ;  /* 0x000f800a01007387 */ /* 0x0001e80000100a00 */
[----:B0-----:R-:W3:Y:S01]  /*7e190*/  LDL.LU R11, [R1+0x1d74] ;  /* 0x001d7400010b7983 */ /* 0x001ee20000300800 */
[----:B------:R-:W-:-:S02]  /*7e1a0*/  IMAD R27, R2, 0x197, RZ ;  /* 0x00000197021b7824 */ /* 0x000fc400078e02ff */
[----:B------:R-:W-:Y:S01]  /*7e1b0*/  IMAD R29, R2, 0x198, RZ ;  /* 0x00000198021d7824 */ /* 0x000fe200078e02ff */
[----:B--2---:R-:W-:-:S04]  /*7e1c0*/  IADD3 R20, P5, R20, R24, RZ ;  /* 0x0000001814147210 */ /* 0x004fc80007fbe0ff */
[----:B------:R-:W-:Y:S02]  /*7e1d0*/  LEA.HI.X.SX32 R21, R27, R25, 0x1, P5 ;  /* 0x000000191b157211 */ /* 0x000fe400028f0eff */
[----:B---3--:R-:W-:-:S04]  /*7e1e0*/  IADD3 R10, P6, R11, R24, RZ ;  /* 0x000000180b0a7210 */ /* 0x008fc80007fde0ff */
[----:B------:R-:W-:Y:S01]  /*7e1f0*/  LEA.HI.X.SX32 R11, R29, R25, 0x1, P6 ;  /* 0x000000191d0b7211 */ /* 0x000fe200030f0eff */
[----:B------:R-:W-:Y:S04]  /*7e200*/  STL.64 [R1+0xf78], R20 ;  /* 0x000f781401007387 */ /* 0x000fe80000100a00 */
[----:B------:R0:W-:Y:S04]  /*7e210*/  STL.64 [R1+0xf90], R10 ;  /* 0x000f900a01007387 */ /* 0x0001e80000100a00 */
[----:B0-----:R-:W2:Y:S01]  /*7e220*/  LDL.LU R10, [R1+0x1d70] ;  /* 0x001d7000010a7983 */ /* 0x001ea20000300800 */
[----:B------:R-:W-:-:S02]  /*7e230*/  IMAD R18, R2, 0x332, RZ ;  /* 0x0000033202127824 */ /* 0x000fc400078e02ff */
[C---:B------:R-:W-:Y:S02]  /*7e240*/  IMAD R27, R2.reuse, 0x199, RZ ;  /* 0x00000199021b7824 */ /* 0x040fe400078e02ff */
[----:B------:R-:W-:Y:S01]  /*7e250*/  IMAD R29, R2, 0x19a, RZ ;  /* 0x0000019a021d7824 */ /* 0x000fe200078e02ff */
[----:B------:R-:W-:-:S04]  /*7e260*/  IADD3 R20, P5, R18, R24, RZ ;  /* 0x0000001812147210 */ /* 0x000fc80007fbe0ff */
[----:B------:R-:W-:-:S05]  /*7e270*/  LEA.HI.X.SX32 R21, R27, R25, 0x1, P5 ;  /* 0x000000191b157211 */ /* 0x000fca00028f0eff */
[----:B------:R0:W-:Y:S01]  /*7e280*/  STL.64 [R1+0xfa8], R20 ;  /* 0x000fa81401007387 */ /* 0x0001e20000100a00 */
[C---:B------:R-:W-:Y:S02]  /*7e290*/  IMAD R17, R2.reuse, 0x336, RZ ;  /* 0x0000033602117824 */ /* 0x040fe400078e02ff */
[C---:B------:R-:W-:Y:S02]  /*7e2a0*/  IMAD R27, R2.reuse, 0x19b, RZ ;  /* 0x0000019b021b7824 */ /* 0x040fe400078e02ff */
[----:B------:R-:W-:Y:S01]  /*7e2b0*/  IMAD R15, R2, 0x33a, RZ ;  /* 0x0000033a020f7824 */ /* 0x000fe200078e02ff */
[----:B0-----:R-:W-:-:S04]  /*7e2c0*/  IADD3 R20, P5, R17, R24, RZ ;  /* 0x0000001811147210 */ /* 0x001fc80007fbe0ff */
[----:B------:R-:W-:Y:S01]  /*7e2d0*/  LEA.HI.X.SX32 R21, R27, R25, 0x1, P5 ;  /* 0x000000191b157211 */ /* 0x000fe200028f0eff */
[C---:B------:R-:W-:Y:S02]  /*7e2e0*/  IMAD R27, R2.reuse, 0x19d, RZ ;  /* 0x0000019d021b7824 */ /* 0x040fe400078e02ff */
[C---:B------:R-:W-:Y:S02]  /*7e2f0*/  IMAD R26, R2.reuse, 0x33c, RZ ;  /* 0x0000033c021a7824 */ /* 0x040fe400078e02ff */
        /* <DEDUP_REMOVED lines=8> */
[----:B------:R-:W-:Y:S01]  /*7e380*/  IMAD R7, R2, 0x34e, RZ ;  /* 0x0000034e02077824 */ /* 0x000fe200078e02ff */
[----:B--2---:R-:W-:-:S04]  /*7e390*/  IADD3 R10, P6, R10, R24, RZ ;  /* 0x000000180a0a7210 */ /* 0x004fc80007fde0ff */
[----:B------:R-:W-:-:S05]  /*7e3a0*/  LEA.HI.X.SX32 R11, R29, R25, 0x1, P6 ;  /* 0x000000191d0b7211 */ /* 0x000fca00030f0eff */
[----:B------:R0:W-:Y:S04]  /*7e3b0*/  STL.64 [R1+0xfa0], R10 ;  /* 0x000fa00a01007387 */ /* 0x0001e80000100a00 */
[----:B0-----:R-:W2:Y:S01]  /*7e3c0*/  LDL.LU.64 R10, [R1+0x1d68] ;  /* 0x001d6800010a7983 */ /* 0x001ea20000300a00 */
[----:B------:R-:W-:Y:S01]  /*7e3d0*/  IMAD R29, R2, 0x19c, RZ ;  /* 0x0000019c021d7824 */ /* 0x000fe200078e02ff */
[----:B------:R-:W-:Y:S02]  /*7e3e0*/  IADD3 R28, P6, R28, R24, RZ ;  /* 0x000000181c1c7210 */ /* 0x000fe40007fde0ff */
[----:B------:R0:W-:Y:S02]  /*7e3f0*/  STL.64 [R1+0xf98], R20 ;  /* 0x000f981401007387 */ /* 0x0001e40000100a00 */
[----:B------:R-:W-:-:S05]  /*7e400*/  LEA.HI.X.SX32 R29, R29, R25, 0x1, P6 ;  /* 0x000000191d1d7211 */ /* 0x000fca00030f0eff */
[----:B------:R1:W-:Y:S01]  /*7e410*/  STL.64 [R1+0xfb0], R28 ;  /* 0x000fb01c01007387 */ /* 0x0003e20000100a00 */
[----:B0-----:R-:W-:-:S04]  /*7e420*/  IADD3 R20, P5, R15, R24, RZ ;  /* 0x000000180f147210 */ /* 0x001fc80007fbe0ff */
[-C--:B------:R-:W-:Y:S02]  /*7e430*/  LEA.HI.X.SX32 R21, R27, R25.reuse, 0x1, P5 ;  /* 0x000000191b157211 */ /* 0x080fe400028f0eff */
[-C--:B-1----:R-:W-:Y:S01]  /*7e440*/  IADD3 R28, P6, R26, R24.reuse, RZ ;  /* 0x000000181a1c7210 */ /* 0x082fe20007fde0ff */
[C---:B------:R-:W-:Y:S02]  /*7e450*/  IMAD R26, R2.reuse, 0x19e, RZ ;  /* 0x0000019e021a7824 */ /* 0x040fe400078e02ff */
[----:B------:R0:W-:Y:S01]  /*7e460*/  STL.64 [R1+0xfc8], R20 ;  /* 0x000fc81401007387 */ /* 0x0001e20000100a00 */
[----:B------:R-:W-:Y:S02]  /*7e470*/  IMAD R27, R2, 0x19f, RZ ;  /* 0x0000019f021b7824 */ /* 0x000fe400078e02ff */
[----:B------:R-:W-:Y:S01]  /*7e480*/  LEA.HI.X.SX32 R29, R26, R25, 0x1, P6 ;  /* 0x000000191a1d7211 */ /* 0x000fe200030f0eff */
[----:B------:R-:W-:Y:S01]  /*7e490*/  IMAD R26, R2, 0x1a0, RZ ;  /* 0x000001a0021a7824 */ /* 0x000fe200078e02ff */
[----:B0-----:R-:W-:-:S03]  /*7e4a0*/  IADD3 R20, P5, R14, R24, RZ ;  /* 0x000000180e147210 */ /* 0x001fc60007fbe0ff */
[----:B------:R0:W-:Y:S01]  /*7e4b0*/  STL.64 [R1+0xfc0], R28 ;  /* 0x000fc01c01007387 */ /* 0x0001e20000100a00 */
[----:B------:R-:W-:Y:S01]  /*7e4c0*/  LEA.HI.X.SX32 R21, R27, R25, 0x1, P5 ;  /* 0x000000191b157211 */ /* 0x000fe200028f0eff */
[----:B------:R-:W-:-:S04]  /*7e4d0*/  IMAD R27, R2, 0x1a1, RZ ;  /* 0x000001a1021b7824 */ /* 0x000fc800078e02ff */
[----:B------:R1:W-:Y:S01]  /*7e4e0*/  STL.64 [R1+0xfb8], R20 ;  /* 0x000fb81401007387 */ /* 0x0003e20000100a00 */
[----:B0-----:R-:W-:-:S04]  /*7e4f0*/  IADD3 R28, P6, R23, R24, RZ ;  /* 0x00000018171c7210 */ /* 0x001fc80007fde0ff */
[----:B------:R-:W-:Y:S02]  /*7e500*/  LEA.HI.X.SX32 R29, R26, R25, 0x1, P6 ;  /* 0x000000191a1d7211 */ /* 0x000fe400030f0eff */
[----:B-1----:R-:W-:-:S03]  /*7e510*/  IADD3 R20, P5, R16, R24, RZ ;  /* 0x0000001810147210 */ /* 0x002fc60007fbe0ff */
[----:B------:R0:W-:Y:S01]  /*7e520*/  STL.64 [R1+0xfd0], R28 ;  /* 0x000fd01c01007387 */ /* 0x0001e20000100a00 */
[----:B------:R-:W-:Y:S01]  /*7e530*/  LEA.HI.X.SX32 R21, R27, R25, 0x1, P5 ;  /* 0x000000191b157211 */ /* 0x000fe200028f0eff */
[----:B------:R-:W-:Y:S01]  /*7e540*/  IMAD R27, R2, 0x1a3, RZ ;  /* 0x000001a3021b7824 */ /* 0x000fe200078e02ff */
[----:B------:R-:W-:-:S03]  /*7e550*/  IADD3 R22, P6, R22, R24, RZ ;  /* 0x0000001816167210 */ /* 0x000fc60007fde0ff */
[----:B------:R1:W-:Y:S01]  /*7e560*/  STL.64 [R1+0xfe8], R20 ;  /* 0x000fe81401007387 */ /* 0x0003e20000100a00 */
[----:B0-----:R-:W-:-:S05]  /*7e570*/  IMAD R28, R2, 0x1a2, RZ ;  /* 0x000001a2021c7824 */ /* 0x001fca00078e02ff */
[----:B------:R-:W-:Y:S02]  /*7e580*/  LEA.HI.X.SX32 R23, R28, R25, 0x1, P6 ;  /* 0x000000191c177211 */ /* 0x000fe400030f0eff */
[----:B-1----:R-:W-:-:S04]  /*7e590*/  IADD3 R20, P5, R13, R24, RZ ;  /* 0x000000180d147210 */ /* 0x002fc80007fbe0ff */
[----:B------:R-:W-:Y:S01]  /*7e5a0*/  LEA.HI.X.SX32 R21, R27, R25, 0x1, P5 ;  /* 0x000000191b157211 */ /* 0x000fe200028f0eff */
[----:B------:R0:W-:Y:S01]  /*7e5b0*/  STL.64 [R1+0xfe0], R22 ;  /* 0x000fe01601007387 */ /* 0x0001e20000100a00 */
[----:B------:R-:W-:-:S03]  /*7e5c0*/  IMAD R27, R2, 0x1a4, RZ ;  /* 0x000001a4021b7824 */ /* 0x000fc600078e02ff */
[----:B------:R1:W-:Y:S01]  /*7e5d0*/  STL.64 [R1+0xfd8], R20 ;  /* 0x000fd81401007387 */ /* 0x0003e20000100a00 */
[-C--:B0-----:R-:W-:Y:S02]  /*7e5e0*/  IADD3 R22, P6, R12, R24.reuse, RZ ;  /* 0x000000180c167210 */ /* 0x081fe40007fde0ff */
[----:B-1----:R-:W-:Y:S01]  /*7e5f0*/  IADD3 R20, P5, R8, R24, RZ ;  /* 0x0000001808147210 */ /* 0x002fe20007fbe0ff */
[----:B------:R-:W-:Y:S01]  /*7e600*/  IMAD R8, R2, 0x1a5, RZ ;  /* 0x000001a502087824 */ /* 0x000fe200078e02ff */
[----:B------:R-:W-:-:S04]  /*7e610*/  LEA.HI.X.SX32 R23, R27, R25, 0x1, P6 ;  /* 0x000000191b177211 */ /* 0x000fc800030f0eff */
[----:B------:R-:W-:Y:S01]  /*7e620*/  LEA.HI.X.SX32 R21, R8, R25, 0x1, P5 ;  /* 0x0000001908157211 */ /* 0x000fe200028f0eff */
[----:B------:R0:W-:Y:S01]  /*7e630*/  STL.64 [R1+0xff0], R22 ;  /* 0x000ff01601007387 */ /* 0x0001e20000100a00 */
[----:B------:R-:W-:-:S03]  /*7e640*/  IMAD R27, R2, 0x1a7, RZ ;  /* 0x000001a7021b7824 */ /* 0x000fc600078e02ff */
[----:B------:R1:W-:Y:S01]  /*7e650*/  STL.64 [R1+0x1008], R20 ;  /* 0x0010081401007387 */ /* 0x0003e20000100a00 */
[C---:B------:R-:W-:Y:S01]  /*7e660*/  IMAD R3, R2.reuse, 0x350, RZ ;  /* 0x0000035002037824 */ /* 0x040fe200078e02ff */
[-C--:B0-----:R-:W-:Y:S01]  /*7e670*/  IADD3 R22, P6, R19, R24.reuse, RZ ;  /* 0x0000001813167210 */ /* 0x081fe20007fde0ff */
[----:B------:R-:W-:Y:S01]  /*7e680*/  IMAD R19, R2, 0x1a6, RZ ;  /* 0x000001a602137824 */ /* 0x000fe200078e02ff */
[----:B-1----:R-:W-:-:S04]  /*7e690*/  IADD3 R20, P5, R7, R24, RZ ;  /* 0x0000001807147210 */ /* 0x002fc80007fbe0ff */
        /* <DEDUP_REMOVED lines=23> */
[----:B------:R-:W-:Y:S01]  /*7e810*/  IMAD R28, R2, 0x1ac, RZ ;  /* 0x000001ac021c7824 */ /* 0x000fe200078e02ff */
[----:B------:R-:W-:Y:S01]  /*7e820*/  IADD3 R18, P6, R18, R24, RZ ;  /* 0x0000001812127210 */ /* 0x000fe20007fde0ff */
[----:B------:R-:W-:Y:S01]  /*7e830*/  STL.64 [R1+0x1020], R22 ;  /* 0x0010201601007387 */ /* 0x000fe20000100a00 */
[----:B------:R-:W-:-:S03]  /*7e840*/  IMAD R27, R2, 0x1ad, RZ ;  /* 0x000001ad021b7824 */ /* 0x000fc600078e02ff */
[----:B------:R0:W-:Y:S01]  /*7e850*/  STL.64 [R1+0x1018], R20 ;  /* 0x0010181401007387 */ /* 0x0001e20000100a00 */
[----:B------:R-:W-:Y:S01]  /*7e860*/  LEA.HI.X.SX32 R19, R28, R25, 0x1, P6 ;  /* 0x000000191c137211 */ /* 0x000fe200030f0eff */
[C---:B------:R-:W-:Y:S02]  /*7e870*/  IMAD R15, R2.reuse, 0x35c, RZ ;  /* 0x0000035c020f7824 */ /* 0x040fe400078e02ff */
[----:B------:R-:W-:Y:S01]  /*7e880*/  IMAD R14, R2, 0x35e, RZ ;  /* 0x0000035e020e7824 */ /* 0x000fe200078e02ff */
[----:B0-----:R-:W-:-:S04]  /*7e890*/  IADD3 R20, P5, R17, R24, RZ ;  /* 0x0000001811147210 */ /* 0x001fc80007fbe0ff */
[----:B------:R-:W-:Y:S01]  /*7e8a0*/  LEA.HI.X.SX32 R21, R27, R25, 0x1, P5 ;  /* 0x000000191b157211 */ /* 0x000fe200028f0eff */
[----:B------:R0:W-:Y:S01]  /*7e8b0*/  STL.64 [R1+0x1030], R18 ;  /* 0x0010301201007387 */ /* 0x0001e20000100a00 */
[----:B------:R-:W-:-:S03]  /*7e8c0*/  IMAD R27, R2, 0x1af, RZ ;  /* 0x000001af021b7824 */ /* 0x000fc600078e02ff */
[----:B------:R1:W-:Y:S01]  /*7e8d0*/  STL.64 [R1+0x1048], R20 ;  /* 0x0010481401007387 */ /* 0x0003e20000100a00 */
[-C--:B------:R-:W-:Y:S01]  /*7e8e0*/  IADD3 R14, P5, R14, R24.reuse, RZ ;  /* 0x000000180e0e7210 */ /* 0x080fe20007fbe0ff */
[C---:B------:R-:W-:Y:S01]  /*7e8f0*/  IMAD R16, R2.reuse, 0x360, RZ ;  /* 0x0000036002107824 */ /* 0x040fe200078e02ff */
[----:B0-----:R-:W-:Y:S01]  /*7e900*/  IADD3 R18, P6, R15, R24, RZ ;  /* 0x000000180f127210 */ /* 0x001fe20007fde0ff */
[C---:B-1----:R-:W-:Y:S01]  /*7e910*/  IMAD R21, R2.reuse, 0x1ae, RZ ;  /* 0x000001ae02157824 */ /* 0x042fe200078e02ff */
[----:B------:R-:W-:Y:S01]  /*7e920*/  LEA.HI.X.SX32 R15, R27, R25, 0x1, P5 ;  /* 0x000000191b0f7211 */ /* 0x000fe200028f0eff */
[----:B------:R-:W-:-:S03]  /*7e930*/  IMAD R13, R2, 0x362, RZ ;  /* 0x00000362020d7824 */ /* 0x000fc600078e02ff */
[----:B------:R-:W-:Y:S01]  /*7e940*/  LEA.HI.X.SX32 R19, R21, R25, 0x1, P6 ;  /* 0x0000001915137211 */ /* 0x000fe200030f0eff */
[C---:B------:R-:W-:Y:S02]  /*7e950*/  IMAD R21, R2.reuse, 0x1b0, RZ ;  /* 0x000001b002157824 */ /* 0x040fe400078e02ff */
[C---:B------:R-:W-:Y:S02]  /*7e960*/  IMAD R12, R2.reuse, 0x364, RZ ;  /* 0x00000364020c7824 */ /* 0x040fe400078e02ff */
[----:B------:R0:W-:Y:S01]  /*7e970*/  STL.64 [R1+0x1040], R18 ;  /* 0x0010401201007387 */ /* 0x0001e20000100a00 */
[----:B------:R-:W-:-:S03]  /*7e980*/  IMAD R27, R2, 0x1b1, RZ ;  /* 0x000001b1021b7824 */ /* 0x000fc600078e02ff */
[----:B------:R1:W-:Y:S01]  /*7e990*/  STL.64 [R1+0x1038], R14 ;  /* 0x0010380e01007387 */ /* 0x0003e20000100a00 */
[-C--:B0-----:R-:W-:Y:S01]  /*7e9a0*/  IADD3 R18, P6, R16, R24.reuse, RZ ;  /* 0x0000001810127210 */ /* 0x081fe20007fde0ff */
[----:B------:R-:W-:Y:S01]  /*7e9b0*/  IMAD R16, R2, 0x370, RZ ;  /* 0x0000037002107824 */ /* 0x000fe200078e02ff */
[-C--:B-1----:R-:W-:Y:S02]  /*7e9c0*/  IADD3 R14, P5, R13, R24.reuse, RZ ;  /* 0x000000180d0e7210 */ /* 0x082fe40007fbe0ff */
[-C--:B------:R-:W-:Y:S02]  /*7e9d0*/  LEA.HI.X.SX32 R19, R21, R25.reuse, 0x1, P6 ;  /* 0x0000001915137211 */ /* 0x080fe400030f0eff */
[----:B------:R-:W-:Y:S02]  /*7e9e0*/  IADD3 R12, P6, R12, R24, RZ ;  /* 0x000000180c0c7210 */ /* 0x000fe40007fde0ff */
[----:B------:R-:W-:Y:S01]  /*7e9f0*/  LEA.HI.X.SX32 R15, R27, R25, 0x1, P5 ;  /* 0x000000191b0f7211 */ /* 0x000fe200028f0eff */
[C---:B------:R-:W-:Y:S01]  /*7ea00*/  IMAD R8, R2.reuse, 0x366, RZ ;  /* 0x0000036602087824 */ /* 0x040fe200078e02ff */
[----:B------:R-:W-:Y:S01]  /*7ea10*/  STL [R1+0x1d60], R16 ;  /* 0x001d601001007387 */ /* 0x000fe20000100800 */
[----:B------:R-:W-:-:S03]  /*7ea20*/  IMAD R7, R2, 0x368, RZ ;  /* 0x0000036802077824 */ /* 0x000fc600078e02ff */
[----:B------:R0:W-:Y:S01]  /*7ea30*/  STL.64 [R1+0x1068], R14 ;  /* 0x0010680e01007387 */ /* 0x0001e20000100a00 */
[----:B------:R-:W-:-:S03]  /*7ea40*/  IMAD R21, R2, 0x1b3, RZ ;  /* 0x000001b302157824 */ /* 0x000fc600078e02ff */
[----:B------:R1:W-:Y:S04]  /*7ea50*/  STL.64 [R1+0x1050], R18 ;  /* 0x0010501201007387 */ /* 0x0003e80000100a00 */
[----:B------:R-:W3:Y:S01]  /*7ea60*/  LDL.LU R27, [R1+0x740] ;  /* 0x00074000011b7983 */ /* 0x000ee20000300800 */
[----:B0-----:R-:W-:Y:S01]  /*7ea70*/  IADD3 R14, P5, R8, R24, RZ ;  /* 0x00000018080e7210 */ /* 0x001fe20007fbe0ff */
[C---:B------:R-:W-:Y:S02]  /*7ea80*/  IMAD R8, R2.reuse, 0x1b4, RZ ;  /* 0x000001b402087824 */ /* 0x040fe400078e02ff */
[C---:B------:R-:W-:Y:S01]  /*7ea90*/  IMAD R5, R2.reuse, 0x36a, RZ ;  /* 0x0000036a02057824 */ /* 0x040fe200078e02ff */
[----:B------:R-:W-:Y:S01]  /*7eaa0*/  LEA.HI.X.SX32 R15, R21, R25, 0x1, P5 ;  /* 0x00000019150f7211 */ /* 0x000fe200028f0eff */
[----:B------:R-:W-:-:S02]  /*7eab0*/  IMAD R4, R2, 0x36c, RZ ;  /* 0x0000036c02047824 */ /* 0x000fc400078e02ff */
[----:B-1----:R-:W-:Y:S01]  /*7eac0*/  IMAD R19, R2, 0x1b6, RZ ;  /* 0x000001b602137824 */ /* 0x002fe200078e02ff */
[-C--:B------:R-:W-:Y:S02]  /*7ead0*/  IADD3 R22, P5, R5, R24.reuse, RZ ;  /* 0x0000001805167210 */ /* 0x080fe40007fbe0ff */
[----:B--2---:R-:W-:Y:S02]  /*7eae0*/  LEA.HI.X.SX32 R13, R11, R25, 0x1, P6 ;  /* 0x000000190b0d7211 */ /* 0x004fe400030f0eff */
[----:B------:R-:W2:Y:S04]  /*7eaf0*/  LDL.LU R11, [R1+0x1078] ;  /* 0x00107800010b7983 */ /* 0x000ea80000300800 */
[----:B------:R0:W-:Y:S04]  /*7eb00*/  STL.64 [R1+0x1060], R12 ;  /* 0x0010600c01007387 */ /* 0x0001e80000100a00 */
[----:B------:R-:W-:Y:S04]  /*7eb10*/  STL.64 [R1+0x1058], R14 ;  /* 0x0010580e01007387 */ /* 0x000fe80000100a00 */
[----:B------:R-:W4:Y:S01]  /*7eb20*/  LDL.LU R26, [R1+0x1150] ;  /* 0x00115000011a7983 */ /* 0x000f220000300800 */
[----:B0-----:R-:W-:-:S04]  /*7eb30*/  IADD3 R12, P6, R7, R24, RZ ;  /* 0x00000018070c7210 */ /* 0x001fc80007fde0ff */
[----:B------:R-:W-:Y:S01]  /*7eb40*/  LEA.HI.X.SX32 R13, R8, R25, 0x1, P6 ;  /* 0x00000019080d7211 */ /* 0x000fe200030f0eff */
[----:B------:R-:W-:Y:S01]  /*7eb50*/  IMAD R8, R2, 0x1b5, RZ ;  /* 0x000001b502087824 */ /* 0x000fe200078e02ff */
[----:B------:R-:W-:-:S03]  /*7eb60*/  IADD3 R16, P6, R4, R24, RZ ;  /* 0x0000001804107210 */ /* 0x000fc60007fde0ff */
[----:B------:R0:W-:Y:S01]  /*7eb70*/  STL.64 [R1+0x1070], R12 ;  /* 0x0010700c01007387 */ /* 0x0001e20000100a00 */
[-C--:B------:R-:W-:Y:S02]  /*7eb80*/  LEA.HI.X.SX32 R23, R8, R25.reuse, 0x1, P5 ;  /* 0x0000001908177211 */ /* 0x080fe400028f0eff */
[----:B------:R-:W-:Y:S01]  /*7eb90*/  LEA.HI.X.SX32 R17, R19, R25, 0x1, P6 ;  /* 0x0000001913117211 */ /* 0x000fe200030f0eff */
[----:B0-----:R-:W2:Y:S04]  /*7eba0*/  LDL.LU R12, [R1+0x1154] ;  /* 0x00115400010c7983 */ /* 0x001ea80000300800 */
[----:B------:R-:W2:Y:S04]  /*7ebb0*/  LDL.LU R28, [R1+0x1158] ;  /* 0x00115800011c7983 */ /* 0x000ea80000300800 */
[----:B------:R-:W2:Y:S04]  /*7ebc0*/  LDL.LU R15, [R1+0x115c] ;  /* 0x00115c00010f7983 */ /* 0x000ea80000300800 */
[----:B------:R-:W2:Y:S04]  /*7ebd0*/  LDL.LU R13, [R1+0x1160] ;  /* 0x00116000010d7983 */ /* 0x000ea80000300800 */
[----:B------:R-:W3:Y:S04]  /*7ebe0*/  LDL.LU R14, [R1+0x116c] ;  /* 0x00116c00010e7983 */ /* 0x000ee80000300800 */
[----:B------:R-:W2:Y:S04]  /*7ebf0*/  LDL.LU R18, [R1+0x1180] ;  /* 0x0011800001127983 */ /* 0x000ea80000300800 */
[----:B------:R-:W2:Y:S04]  /*7ec00*/  LDL.LU R21, [R1+0x1164] ;  /* 0x0011640001157983 */ /* 0x000ea80000300800 */
[----:B------:R-:W-:Y:S04]  /*7ec10*/  STL.64 [R1+0x10a0], R22 ;  /* 0x0010a01601007387 */ /* 0x000fe80000100a00 */
[----:B------:R0:W-:Y:S04]  /*7ec20*/  STL.64 [R1+0x1098], R16 ;  /* 0x0010981001007387 */ /* 0x0001e80000100a00 */
[----:B0-----:R-:W2:Y:S01]  /*7ec30*/  LDL.LU R16, [R1+0x1d60] ;  /* 0x001d600001107983 */ /* 0x001ea20000300800 */
[----:B------:R-:W-:-:S02]  /*7ec40*/  IMAD R3, R2, 0x36e, RZ ;  /* 0x0000036e02037824 */ /* 0x000fc400078e02ff */
[C---:B------:R-:W-:Y:S02]  /*7ec50*/  IMAD R8, R2.reuse, 0x1b7, RZ ;  /* 0x000001b702087824 */ /* 0x040fe400078e02ff */
[C---:B------:R-:W-:Y:S01]  /*7ec60*/  IMAD R6, R2.reuse, 0x372, RZ ;  /* 0x0000037202067824 */ /* 0x040fe200078e02ff */
[----:B------:R-:W-:Y:S01]  /*7ec70*/  IADD3 R22, P5, R3, R24, RZ ;  /* 0x0000001803167210 */ /* 0x000fe20007fbe0ff */
[----:B------:R-:W-:-:S03]  /*7ec80*/  IMAD R19, R2, 0x1b8, RZ ;  /* 0x000001b802137824 */ /* 0x000fc600078e02ff */
[-C--:B------:R-:W-:Y:S01]  /*7ec90*/  LEA.HI.X.SX32 R23, R8, R25.reuse, 0x1, P5 ;  /* 0x0000001908177211 */ /* 0x080fe200028f0eff */
[----:B------:R-:W-:Y:S01]  /*7eca0*/  IMAD R8, R2, 0x1b9, RZ ;  /* 0x000001b902087824 */ /* 0x000fe200078e02ff */
[-C--:B------:R-:W-:Y:S01]  /*7ecb0*/  IADD3 R6, P5, R6, R24.reuse, RZ ;  /* 0x0000001806067210 */ /* 0x080fe20007fbe0ff */
[----:B------:R-:W-:Y:S02]  /*7ecc0*/  IMAD R5, R2, 0x374, RZ ;  /* 0x0000037402057824 */ /* 0x000fe400078e02ff */
[----:B------:R-:W-:Y:S01]  /*7ecd0*/  STL.64 [R1+0x1090], R22 ;  /* 0x0010901601007387 */ /* 0x000fe20000100a00 */
[----:B------:R-:W-:Y:S01]  /*7ece0*/  LEA.HI.X.SX32 R7, R8, R25, 0x1, P5 ;  /* 0x0000001908077211 */ /* 0x000fe200028f0eff */
[C---:B------:R-:W-:Y:S02]  /*7ecf0*/  IMAD R3, R2.reuse, 0x376, RZ ;  /* 0x0000037602037824 */ /* 0x040fe400078e02ff */
[C---:B------:R-:W-:Y:S02]  /*7ed00*/  IMAD R4, R2.reuse, 0x378, RZ ;  /* 0x0000037802047824 */ /* 0x040fe400078e02ff */
[----:B------:R-:W-:Y:S01]  /*7ed10*/  IMAD R8, R2, 0x1bb, RZ ;  /* 0x000001bb02087824 */ /* 0x000fe200078e02ff */
[----:B--2---:R-:W-:-:S04]  /*7ed20*/  IADD3 R16, P6, R16, R24, RZ ;  /* 0x0000001810107210 */ /* 0x004fc80007fde0ff */
[----:B------:R-:W-:Y:S01]  /*7ed30*/  LEA.HI.X.SX32 R17, R19, R25, 0x1, P6 ;  /* 0x0000001913117211 */ /* 0x000fe200030f0eff */
[----:B------:R-:W-:-:S04]  /*7ed40*/  IMAD R19, R2, 0x1ba, RZ ;  /* 0x000001ba02137824 */ /* 0x000fc800078e02ff */
[----:B------:R0:W-:Y:S04]  /*7ed50*/  STL.64 [R1+0x10b8], R16 ;  /* 0x0010b81001007387 */ /* 0x0001e80000100a00 */
[----:B------:R1:W-:Y:S01]  /*7ed60*/  STL.64 [R1+0x1100], R6 ;  /* 0x0011000601007387 */ /* 0x0003e20000100a00 */
[-C--:B0-----:R-:W-:Y:S02]  /*7ed70*/  IADD3 R16, P6, R5, R24.reuse, RZ ;  /* 0x0000001805107210 */ /* 0x081fe40007fde0ff */
[-C--:B-1----:R-:W-:Y:S02]  /*7ed80*/  IADD3 R6, P5, R3, R24.reuse, RZ ;  /* 0x0000001803067210 */ /* 0x082fe40007fbe0ff */
[----:B------:R-:W-:Y:S02]  /*7ed90*/  LEA.HI.X.SX32 R17, R19, R25, 0x1, P6 ;  /* 0x0000001913117211 */ /* 0x000fe400030f0eff */
[----:B------:R-:W-:-:S02]  /*7eda0*/  IADD3 R4, P6, R4, R24, RZ ;  /* 0x0000001804047210 */ /* 0x000fc40007fde0ff */
[-C--:B------:R-:W-:Y:S01]  /*7edb0*/  LEA.HI.X.SX32 R7, R8, R25.reuse, 0x1, P5 ;  /* 0x0000001908077211 */ /* 0x080fe200028f0eff */
[----:B------:R-:W-:Y:S01]  /*7edc0*/  IMAD R3, R2, 0x37a, RZ ;  /* 0x0000037a02037824 */ /* 0x000fe200078e02ff */
[----:B------:R-:W-:Y:S01]  /*7edd0*/  LEA.HI.X.SX32 R5, R10, R25, 0x1, P6 ;  /* 0x000000190a057211 */ /* 0x000fe200030f0eff */
[----:B------:R0:W-:Y:S04]  /*7ede0*/  STL.64 [R1+0x10f8], R16 ;  /* 0x0010f81001007387 */ /* 0x0001e80000100a00 */
[----:B------:R-:W2:Y:S01]  /*7edf0*/  LDL.LU R19, [R1+0x25c] ;  /* 0x00025c0001137983 */ /* 0x000ea20000300800 */
[----:B------:R-:W-:-:S03]  /*7ee00*/  IADD3 R10, P6, R3, R24, RZ ;  /* 0x00000018030a7210 */ /* 0x000fc60007fde0ff */
[----:B------:R1:W-:Y:S01]  /*7ee10*/  STL.64 [R1+0x10f0], R6 ;  /* 0x0010f00601007387 */ /* 0x0003e20000100a00 */
[----:B---3--:R-:W-:-:S03]  /*7ee20*/  FMUL R3, R27, R14 ;  /* 0x0000000e1b037220 */ /* 0x008fc60000400000 */
[----:B------:R3:W-:Y:S01]  /*7ee30*/  STL.64 [R1+0x1118], R4 ;  /* 0x0011180401007387 */ /* 0x0007e20000100a00 */
[----:B0-----:R-:W-:Y:S01]  /*7ee40*/  IMAD R16, R2, 0x1bd, RZ ;  /* 0x000001bd02107824 */ /* 0x001fe200078e02ff */
[----:B------:R-:W-:Y:S01]  /*7ee50*/  FSETP.NEU.AND P5, PT, R11, RZ, PT ;  /* 0x000000ff0b00720b */ /* 0x000fe20003fad000 */
[----:B-1----:R-:W-:Y:S02]  /*7ee60*/  FMUL R7, R27, R15 ;  /* 0x0000000f1b077220 */ /* 0x002fe40000400000 */
[----:B------:R-:W2:Y:S04]  /*7ee70*/  LDL.LU R15, [R1+0x107c] ;  /* 0x00107c00010f7983 */ /* 0x000ea80000300800 */
[----:B------:R-:W2:Y:S01]  /*7ee80*/  LDL.LU R14, [R1+0x1080] ;  /* 0x00108000010e7983 */ /* 0x000ea20000300800 */
[----:B------:R-:W-:-:S05]  /*7ee90*/  LEA.HI.X.SX32 R11, R16, R25, 0x1, P6 ;  /* 0x00000019100b7211 */ /* 0x000fca00030f0eff */
[----:B------:R0:W-:Y:S01]  /*7eea0*/  STL.64 [R1+0x1168], R10 ;  /* 0x0011680a01007387 */ /* 0x0001e20000100a00 */
[----:B---3--:R-:W-:-:S03]  /*7eeb0*/  FMUL R4, R27, R18 ;  /* 0x000000121b047220 */ /* 0x008fc60000400000 */
[----:B0-----:R-:W3:Y:S04]  /*7eec0*/  LDL.LU R10, [R1+0x1084] ;  /* 0x00108400010a7983 */ /* 0x001ee80000300800 */
[----:B------:R-:W3:Y:S04]  /*7eed0*/  LDL.LU R11, [R1+0x1088] ;  /* 0x00108800010b7983 */ /* 0x000ee80000300800 */
[----:B------:R-:W3:Y:S01]  /*7eee0*/  LDL.LU R18, [R1+0x10ac] ;  /* 0x0010ac0001127983 */ /* 0x000ee20000300800 */
[----:B------:R-:W-:Y:S02]  /*7eef0*/  IMAD R8, R2, 0x37c, RZ ;  /* 0x0000037c02087824 */ /* 0x000fe400078e02ff */
[----:B----4-:R-:W-:-:S02]  /*7ef00*/  FMUL R20, R27, R26 ;  /* 0x0000001a1b147220 */ /* 0x010fc40000400000 */
[C---:B------:R-:W-:Y:S02]  /*7ef10*/  FMUL R12, R27.reuse, R12 ;  /* 0x0000000c1b0c7220 */ /* 0x040fe40000400000 */
[C---:B------:R-:W-:Y:S02]  /*7ef20*/  FMUL R22, R27.reuse, R28 ;  /* 0x0000001c1b167220 */ /* 0x040fe40000400000 */
[C---:B------:R-:W-:Y:S02]  /*7ef30*/  FMUL R6, R27.reuse, R13 ;  /* 0x0000000d1b067220 */ /* 0x040fe40000400000 */
[----:B------:R-:W-:Y:S01]  /*7ef40*/  FMUL R5, R27, R21 ;  /* 0x000000151b057220 */ /* 0x000fe20000400000 */
[----:B------:R-:W-:Y:S01]  /*7ef50*/  IADD3 R16, P6, R8, R24, RZ ;  /* 0x0000001808107210 */ /* 0x000fe20007fde0ff */
[C---:B------:R-:W-:Y:S01]  /*7ef60*/  IMAD R27, R2.reuse, 0x1be, RZ ;  /* 0x000001be021b7824 */ /* 0x040fe200078e02ff */
[----:B------:R-:W4:Y:S01]  /*7ef70*/  LDL.LU R28, [R1+0x10b0] ;  /* 0x0010b000011c7983 */ /* 0x000f220000300800 */
[----:B------:R-:W-:-:S03]  /*7ef80*/  IMAD R13, R2, 0x37e, RZ ;  /* 0x0000037e020d7824 */ /* 0x000fc600078e02ff */
[----:B------:R-:W-:Y:S01]  /*7ef90*/  LEA.HI.X.SX32 R17, R27, R25, 0x1, P6 ;  /* 0x000000191b117211 */ /* 0x000fe200030f0eff */
[----:B------:R-:W-:-:S04]  /*7efa0*/  IMAD R21, R2, 0x1bf, RZ ;  /* 0x000001bf02157824 */ /* 0x000fc800078e02ff */
[----:B------:R0:W-:Y:S01]  /*7efb0*/  STL.64 [R1+0x1160], R16 ;  /* 0x0011601001007387 */ /* 0x0001e20000100a00 */
[----:B------:R-:W-:-:S03]  /*7efc0*/  IMAD R8, R2, 0x380, RZ ;  /* 0x0000038002087824 */ /* 0x000fc600078e02ff */
[----:B------:R-:W4:Y:S01]  /*7efd0*/  LDL.LU R27, [R1+0x10c4] ;  /* 0x0010c400011b7983 */ /* 0x000f220000300800 */
[----:B0-----:R-:W-:-:S03]  /*7efe0*/  IADD3 R16, P6, R13, R24, RZ ;  /* 0x000000180d107210 */ /* 0x001fc60007fde0ff */
[----:B------:R-:W4:Y:S01]  /*7eff0*/  LDL.LU R13, [R1+0x10c8] ;  /* 0x0010c800010d7983 */ /* 0x000f220000300800 */
[----:B------:R-:W-:-:S03]  /*7f000*/  LEA.HI.X.SX32 R17, R21, R25, 0x1, P6 ;  /* 0x0000001915117211 */ /* 0x000fc600030f0eff */
[----:B------:R-:W4:Y:S01]  /*7f010*/  LDL.LU R21, [R1+0x250] ;  /* 0x0002500001157983 */ /* 0x000f220000300800 */
[----:B------:R-:W-:-:S03]  /*7f020*/  F2FP.PACK_AB R4, R3, R4 ;  /* 0x000000040304723e */ /* 0x000fc600000000ff */
[----:B------:R0:W-:Y:S01]  /*7f030*/  STL.64 [R1+0x1158], R16 ;  /* 0x0011581001007387 */ /* 0x0001e20000100a00 */
[----:B------:R-:W-:Y:S01]  /*7f040*/  IMAD R3, R2, 0x382, RZ ;  /* 0x0000038202037824 */ /* 0x000fe200078e02ff */
[----:B------:R-:W-:Y:S02]  /*7f050*/  F2FP.PACK_AB R5, R6, R5 ;  /* 0x000000050605723e */ /* 0x000fe400000000ff */
[----:B------:R-:W-:Y:S02]  /*7f060*/  F2FP.PACK_AB R6, R22, R7 ;  /* 0x000000071606723e */ /* 0x000fe400000000ff */
[----:B0-----:R-:W-:Y:S01]  /*7f070*/  IADD3 R16, P6, R8, R24, RZ ;  /* 0x0000001808107210 */ /* 0x001fe20007fde0ff */
[----:B------:R-:W-:Y:S01]  /*7f080*/  IMAD R8, R2, 0x1c0, RZ ;  /* 0x000001c002087824 */ /* 0x000fe200078e02ff */
[----:B------:R-:W-:Y:S02]  /*7f090*/  F2FP.PACK_AB R7, R20, R12 ;  /* 0x0000000c1407723e */ /* 0x000fe400000000ff */
[----:B------:R-:W4:Y:S02]  /*7f0a0*/  LDL.LU R20, [R1+0x108c] ;  /* 0x00108c0001147983 */ /* 0x000f240000300800 */
[----:B------:R-:W-:-:S02]  /*7f0b0*/  LEA.HI.X.SX32 R17, R8, R25, 0x1, P6 ;  /* 0x0000001908117211 */ /* 0x000fc400030f0eff */
[----:B------:R-:W-:-:S03]  /*7f0c0*/  IADD3 R8, P6, R3, R24, RZ ;  /* 0x0000001803087210 */ /* 0x000fc60007fde0ff */
[----:B------:R0:W-:Y:S04]  /*7f0d0*/  STL.64 [R1+0x1188], R16 ;  /* 0x0011881001007387 */ /* 0x0001e80000100a00 */
[----:B0-----:R-:W4:Y:S04]  /*7f0e0*/  LDL.LU R17, [R1+0x10a8] ;  /* 0x0010a80001117983 */ /* 0x001f280000300800 */
[----:B------:R-:W-:Y:S01]  /*7f0f0*/  STL [R1+0x11e8], R8 ;  /* 0x0011e80801007387 */ /* 0x000fe20000100800 */
[C---:B--2---:R-:W-:Y:S02]  /*7f100*/  FMUL R15, R19.reuse, R15 ;  /* 0x0000000f130f7220 */ /* 0x044fe40000400000 */
[----:B------:R-:W-:-:S03]  /*7f110*/  FMUL R14, R19, R14 ;  /* 0x0000000e130e7220 */ /* 0x000fc60000400000 */
[----:B------:R0:W-:Y:S04]  /*7f120*/  STL [R1+0x1ccc], R15 ;  /* 0x001ccc0f01007387 */ /* 0x0001e80000100800 */
[----:B------:R-:W2:Y:S04]  /*7f130*/  LDL.LU R22, [R1+0x10b4] ;  /* 0x0010b40001167983 */ /* 0x000ea80000300800 */
[----:B------:R1:W-:Y:S01]  /*7f140*/  STL [R1+0x1cd0], R14 ;  /* 0x001cd00e01007387 */ /* 0x0003e20000100800 */
[----:B0-----:R-:W-:Y:S02]  /*7f150*/  MOV R15, R9 ;  /* 0x00000009000f7202 */ /* 0x001fe40000000f00 */
[----:B-1----:R-:W-:-:S02]  /*7f160*/  MOV R14, R8 ;  /* 0x00000008000e7202 */ /* 0x002fc40000000f00 */
[----:B------:R-:W2:Y:S01]  /*7f170*/  LDL.LU.64 R8, [R1+0x1d58] ;  /* 0x001d580001087983 */ /* 0x000ea20000300a00 */
[C---:B---3--:R-:W-:Y:S02]  /*7f180*/  FMUL R10, R19.reuse, R10 ;  /* 0x0000000a130a7220 */ /* 0x048fe40000400000 */
[----:B------:R-:W-:-:S03]  /*7f190*/  FMUL R11, R19, R11 ;  /* 0x0000000b130b7220 */ /* 0x000fc60000400000 */
[----:B------:R0:W-:Y:S01]  /*7f1a0*/  STL [R1+0x1cd4], R10 ;  /* 0x001cd40a01007387 */ /* 0x0001e20000100800 */
[----:B------:R-:W-:-:S03]  /*7f1b0*/  FMUL R26, R19, R18 ;  /* 0x00000012131a7220 */ /* 0x000fc60000400000 */
[----:B------:R-:W3:Y:S04]  /*7f1c0*/  LDL.LU R23, [R1+0x10c0] ;  /* 0x0010c00001177983 */ /* 0x000ee80000300800 */
[----:B------:R-:W-:Y:S04]  /*7f1d0*/  STL [R1+0x1cd8], R11 ;  /* 0x001cd80b01007387 */ /* 0x000fe80000100800 */
[----:B------:R-:W3:Y:S01]  /*7f1e0*/  LDL.LU R18, [R1+0x10cc] ;  /* 0x0010cc0001127983 */ /* 0x000ee20000300800 */
[C---:B------:R-:W-:Y:S02]  /*7f1f0*/  IMAD R12, R2.reuse, 0x1c1, RZ ;  /* 0x000001c1020c7824 */ /* 0x040fe400078e02ff */
[----:B------:R-:W-:-:S02]  /*7f200*/  IMAD R29, R2, 0x384, RZ ;  /* 0x00000384021d7824 */ /* 0x000fc400078e02ff */
[----:B----4-:R-:W-:Y:S01]  /*7f210*/  FMUL R28, R19, R28 ;  /* 0x0000001c131c7220 */ /* 0x010fe20000400000 */
[----:B------:R-:W-:Y:S01]  /*7f220*/  LEA.HI.X.SX32 R15, R12, R25, 0x1, P6 ;  /* 0x000000190c0f7211 */ /* 0x000fe200030f0eff */
[----:B------:R-:W-:Y:S01]  /*7f230*/  STL [R1+0x1cec], R26 ;  /* 0x001cec1a01007387 */ /* 0x000fe20000100800 */
[----:B0-----:R-:W-:-:S03]  /*7f240*/  IADD3 R10, P6, R29, R24, RZ ;  /* 0x000000181d0a7210 */ /* 0x001fc60007fde0ff */
[----:B------:R-:W-:Y:S01]  /*7f250*/  STL [R1+0x1cf0], R28 ;  /* 0x001cf01c01007387 */ /* 0x000fe20000100800 */
[----:B------:R-:W-:-:S03]  /*7f260*/  FMUL R16, R19, R27 ;  /* 0x0000001b13107220 */ /* 0x000fc60000400000 */
[----:B------:R-:W4:Y:S01]  /*7f270*/  LDL.LU R27, [R1+0x10d0] ;  /* 0x0010d000011b7983 */ /* 0x000f220000300800 */
[----:B------:R-:W-:-:S05]  /*7f280*/  FMUL R13, R19, R13 ;  /* 0x0000000d130d7220 */ /* 0x000fca0000400000 */
[----:B------:R-:W-:Y:S04]  /*7f290*/  STL [R1+0x1cf4], R13 ;  /* 0x001cf40d01007387 */ /* 0x000fe80000100800 */
[----:B------:R-:W4:Y:S04]  /*7f2a0*/  LDL.LU R12, [R1+0x10d4] ;  /* 0x0010d400010c7983 */ /* 0x000f280000300800 */
[----:B------:R-:W4:Y:S04]  /*7f2b0*/  LDL.LU R19, [R1+0x10d8] ;  /* 0x0010d80001137983 */ /* 0x000f280000300800 */
[----:B------:R2:W-:Y:S01]  /*7f2c0*/  STL [R1+0x11ec], R15 ;  /* 0x0011ec0f01007387 */ /* 0x0005e20000100800 */
[----:B------:R-:W-:-:S02]  /*7f2d0*/  FMUL R20, R21, R20 ;  /* 0x0000001415147220 */ /* 0x000fc40000400000 */
[C---:B------:R-:W-:Y:S02]  /*7f2e0*/  FMUL R17, R21.reuse, R17 ;  /* 0x0000001115117220 */ /* 0x040fe40000400000 */
[C---:B--2---:R-:W-:Y:S01]  /*7f2f0*/  FMUL R15, R21.reuse, R22 ;  /* 0x00000016150f7220 */ /* 0x044fe20000400000 */
[----:B------:R-:W-:Y:S02]  /*7f300*/  LEA.HI.X.SX32 R11, R8, R25, 0x1, P6 ;  /* 0x00000019080b7211 */ /* 0x000fe400030f0eff */
[----:B------:R-:W2:Y:S04]  /*7f310*/  LDL.LU R8, [R1+0x260] ;  /* 0x0002600001087983 */ /* 0x000ea80000300800 */
[----:B------:R-:W-:Y:S04]  /*7f320*/  STL.64 [R1+0x11e0], R10 ;  /* 0x0011e00a01007387 */ /* 0x000fe80000100a00 */
[----:B------:R0:W-:Y:S01]  /*7f330*/  STL [R1+0x1cf8], R20 ;  /* 0x001cf81401007387 */ /* 0x0001e20000100800 */
[----:B---3--:R-:W-:-:S03]  /*7f340*/  FMUL R29, R21, R23 ;  /* 0x00000017151d7220 */ /* 0x008fc60000400000 */
[----:B------:R-:W-:Y:S04]  /*7f350*/  STL.64 [R1+0x1ce0], R16 ;  /* 0x001ce01001007387 */ /* 0x000fe80000100a00 */
[----:B------:R-:W-:Y:S01]  /*7f360*/  STL [R1+0x1ce8], R17 ;  /* 0x001ce81101007387 */ /* 0x000fe20000100800 */
[----:B------:R-:W-:-:S03]  /*7f370*/  FMUL R14, R21, R18 ;  /* 0x00000012150e7220 */ /* 0x000fc60000400000 */
[----:B------:R-:W2:Y:S04]  /*7f380*/  LDL.LU R28, [R1+0x10dc] ;  /* 0x0010dc00011c7983 */ /* 0x000ea80000300800 */
[----:B------:R-:W3:Y:S04]  /*7f390*/  LDL.LU R26, [R1+0x10e0] ;  /* 0x0010e000011a7983 */ /* 0x000ee80000300800 */
[----:B------:R1:W-:Y:S04]  /*7f3a0*/  STL [R1+0x1cfc], R15 ;  /* 0x001cfc0f01007387 */ /* 0x0003e80000100800 */
[----:B0-----:R-:W3:Y:S04]  /*7f3b0*/  LDL.LU R20, [R1+0x10e4] ;  /* 0x0010e40001147983 */ /* 0x001ee80000300800 */
[----:B------:R-:W3:Y:S04]  /*7f3c0*/  LDL.LU R13, [R1+0x10e8] ;  /* 0x0010e800010d7983 */ /* 0x000ee80000300800 */
[----:B------:R-:W-:Y:S04]  /*7f3d0*/  STL [R1+0x1d00], R29 ;  /* 0x001d001d01007387 */ /* 0x000fe80000100800 */
[----:B------:R-:W3:Y:S04]  /*7f3e0*/  LDL.LU R23, [R1+0x10ec] ;  /* 0x0010ec0001177983 */ /* 0x000ee80000300800 */
[----:B------:R-:W3:Y:S04]  /*7f3f0*/  LDL.LU R22, [R1+0x1108] ;  /* 0x0011080001167983 */ /* 0x000ee80000300800 */
[----:B------:R-:W-:Y:S04]  /*7f400*/  STL [R1+0x1d14], R14 ;  /* 0x001d140e01007387 */ /* 0x000fe80000100800 */
[----:B-1----:R-:W3:Y:S04]  /*7f410*/  LDL.LU R15, [R1+0x110c] ;  /* 0x00110c00010f7983 */ /* 0x002ee80000300800 */
[----:B------:R-:W3:Y:S01]  /*7f420*/  LDL.LU R16, [R1+0x1110] ;  /* 0x0011100001107983 */ /* 0x000ee20000300800 */
[----:B------:R-:W-:-:S02]  /*7f430*/  IMAD R3, R2, 0x386, RZ ;  /* 0x0000038602037824 */ /* 0x000fc400078e02ff */
[C---:B----4-:R-:W-:Y:S01]  /*7f440*/  FMUL R18, R21.reuse, R27 ;  /* 0x0000001b15127220 */ /* 0x050fe20000400000 */
[----:B------:R0:W-:Y:S01]  /*7f450*/  STS.128 [R0+0xc80], R4 ;  /* 0x000c800400007388 */ /* 0x0001e20000000c00 */
[C---:B------:R-:W-:Y:S02]  /*7f460*/  FMUL R11, R21.reuse, R12 ;  /* 0x0000000c150b7220 */ /* 0x040fe40000400000 */
[----:B------:R-:W-:Y:S01]  /*7f470*/  FMUL R10, R21, R19 ;  /* 0x00000013150a7220 */ /* 0x000fe20000400000 */
[----:B------:R-:W4:Y:S04]  /*7f480*/  LDL.LU R27, [R1+0x270] ;  /* 0x00027000011b7983 */ /* 0x000f280000300800 */
[----:B------:R-:W-:Y:S01]  /*7f490*/  STL [R1+0x1d18], R18 ;  /* 0x001d181201007387 */ /* 0x000fe20000100800 */
[----:B0-----:R-:W-:Y:S01]  /*7f4a0*/  IMAD R5, R2, 0x1c3, RZ ;  /* 0x000001c302057824 */ /* 0x001fe200078e02ff */
[----:B------:R-:W-:-:S02]  /*7f4b0*/  IADD3 R6, P6, R3, R24, RZ ;  /* 0x0000001803067210 */ /* 0x000fc40007fde0ff */
[----:B------:R0:W-:Y:S02]  /*7f4c0*/  STL.64 [R1+0x1d08], R10 ;  /* 0x001d080a01007387 */ /* 0x0001e40000100a00 */
[----:B------:R-:W-:Y:S02]  /*7f4d0*/  LEA.HI.X.SX32 R7, R5, R25, 0x1, P6 ;  /* 0x0000001905077211 */ /* 0x000fe400030f0eff */
[----:B------:R-:W-:Y:S04]  /*7f4e0*/  STL [R1+0x1d10], R11 ;  /* 0x001d100b01007387 */ /* 0x000fe80000100800 */
[----:B0-----:R-:W4:Y:S04]  /*7f4f0*/  LDL.LU R10, [R1+0x113c] ;  /* 0x00113c00010a7983 */ /* 0x001f280000300800 */
[----:B------:R-:W4:Y:S04]  /*7f500*/  LDL.LU R18, [R1+0x1140] ;  /* 0x0011400001127983 */ /* 0x000f280000300800 */
[----:B------:R0:W-:Y:S04]  /*7f510*/  STL.64 [R1+0x1150], R6 ;  /* 0x0011500601007387 */ /* 0x0001e80000100a00 */
[----:B0-----:R-:W4:Y:S04]  /*7f520*/  LDL.LU R6, [R1+0x1144] ;  /* 0x0011440001067983 */ /* 0x001f280000300800 */
[----:B------:R-:W4:Y:S04]  /*7f530*/  LDL.LU R7, [R1+0x1148] ;  /* 0x0011480001077983 */ /* 0x000f280000300800 */
[----:B------:R-:W4:Y:S04]  /*7f540*/  LDL.LU R12, [R1+0x114c] ;  /* 0x00114c00010c7983 */ /* 0x000f280000300800 */
[----:B------:R-:W4:Y:S04]  /*7f550*/  LDL.LU R17, [R1+0x1174] ;  /* 0x0011740001117983 */ /* 0x000f280000300800 */
[----:B------:R-:W4:Y:S04]  /*7f560*/  LDL.LU R19, [R1+0x1178] ;  /* 0x0011780001137983 */ /* 0x000f280000300800 */
[----:B------:R-:W4:Y:S01]  /*7f570*/  LDL.LU R21, [R1+0x1170] ;  /* 0x0011700001157983 */ /* 0x000f220000300800 */
[----:B--2---:R-:W-:-:S02]  /*7f580*/  FMUL R28, R8, R28 ;  /* 0x0000001c081c7220 */ /* 0x004fc40000400000 */
[----:B---3--:R-:W-:-:S03]  /*7f590*/  FMUL R26, R8, R26 ;  /* 0x0000001a081a7220 */ /* 0x008fc60000400000 */
[----:B------:R-:W-:Y:S01]  /*7f5a0*/  STL [R1+0x1d1c], R28 ;  /* 0x001d1c1c01007387 */ /* 0x000fe20000100800 */
[----:B------:R-:W-:-:S03]  /*7f5b0*/  FMUL R20, R8, R20 ;  /* 0x0000001408147220 */ /* 0x000fc60000400000 */
[----:B------:R-:W-:Y:S01]  /*7f5c0*/  STL [R1+0x1d20], R26 ;  /* 0x001d201a01007387 */ /* 0x000fe20000100800 */
[----:B------:R-:W-:-:S03]  /*7f5d0*/  FMUL R13, R8, R13 ;  /* 0x0000000d080d7220 */ /* 0x000fc60000400000 */
[----:B------:R-:W-:Y:S01]  /*7f5e0*/  STL [R1+0x1d24], R20 ;  /* 0x001d241401007387 */ /* 0x000fe20000100800 */
[C---:B------:R-:W-:Y:S02]  /*7f5f0*/  FMUL R23, R8.reuse, R23 ;  /* 0x0000001708177220 */ /* 0x040fe40000400000 */
[C---:B------:R-:W-:Y:S01]  /*7f600*/  FMUL R22, R8.reuse, R22 ;  /* 0x0000001608167220 */ /* 0x040fe20000400000 */
[----:B------:R4:W-:Y:S04]  /*7f610*/  STL [R1+0x1d28], R13 ;  /* 0x001d280d01007387 */ /* 0x0009e80000100800 */
[----:B------:R-:W-:Y:S01]  /*7f620*/  STL.64 [R1+0x1d30], R22 ;  /* 0x001d301601007387 */ /* 0x000fe20000100a00 */
[----:B------:R-:W-:-:S03]  /*7f630*/  FMUL R29, R8, R15 ;  /* 0x0000000f081d7220 */ /* 0x000fc60000400000 */
[----:B------:R0:W-:Y:S01]  /*7f640*/  STL [R1+0x1d38], R23 ;  /* 0x001d381701007387 */ /* 0x0001e20000100800 */
[----:B------:R-:W-:-:S03]  /*7f650*/  FMUL R15, R8, R16 ;  /* 0x00000010080f7220 */ /* 0x000fc60000400000 */
[----:B------:R-:W-:Y:S04]  /*7f660*/  STL [R1+0x1d3c], R29 ;  /* 0x001d3c1d01007387 */ /* 0x000fe80000100800 */
[----:B------:R-:W2:Y:S01]  /*7f670*/  LDL.LU R8, [R1+0x26c] ;  /* 0x00026c0001087983 */ /* 0x000ea20000300800 */
[C---:B------:R-:W-:Y:S02]  /*7f680*/  IMAD R4, R2.reuse, 0x388, RZ ;  /* 0x0000038802047824 */ /* 0x040fe400078e02ff */
[C---:B------:R-:W-:Y:S02]  /*7f690*/  IMAD R5, R2.reuse, 0x1c4, RZ ;  /* 0x000001c402057824 */ /* 0x040fe400078e02ff */
[----:B------:R-:W-:Y:S01]  /*7f6a0*/  IMAD R3, R2, 0x38a, RZ ;  /* 0x0000038a02037824 */ /* 0x000fe200078e02ff */
[----:B------:R-:W-:Y:S01]  /*7f6b0*/  IADD3 R4, P6, R4, R24, RZ ;  /* 0x0000001804047210 */ /* 0x000fe20007fde0ff */
[----:B------:R-:W-:-:S03]  /*7f6c0*/  IMAD R16, R2, 0x1c5, RZ ;  /* 0x000001c502107824 */ /* 0x000fc600078e02ff */
[----:B------:R-:W-:Y:S01]  /*7f6d0*/  LEA.HI.X.SX32 R5, R5, R25, 0x1, P6 ;  /* 0x0000001905057211 */ /* 0x000fe200030f0eff */
[----:B------:R-:W-:Y:S02]  /*7f6e0*/  IMAD R14, R2, 0x38c, RZ ;  /* 0x0000038c020e7824 */ /* 0x000fe400078e02ff */
[C---:B----4-:R-:W-:Y:S02]  /*7f6f0*/  FMUL R13, R27.reuse, R10 ;  /* 0x0000000a1b0d7220 */ /* 0x050fe40000400000 */
[C---:B------:R-:W-:Y:S02]  /*7f700*/  FMUL R10, R27.reuse, R18 ;  /* 0x000000121b0a7220 */ /* 0x040fe40000400000 */
[C---:B0-----:R-:W-:Y:S02]  /*7f710*/  FMUL R23, R27.reuse, R6 ;  /* 0x000000061b177220 */ /* 0x041fe40000400000 */
[C---:B------:R-:W-:Y:S02]  /*7f720*/  FMUL R7, R27.reuse, R7 ;  /* 0x000000071b077220 */ /* 0x040fe40000400000 */
[----:B------:R-:W-:Y:S01]  /*7f730*/  FMUL R6, R27, R12 ;  /* 0x0000000c1b067220 */ /* 0x000fe20000400000 */
[----:B--2---:R0:W-:Y:S04]  /*7f740*/  STL.64 [R1+0x1d50], R8 ;  /* 0x001d500801007387 */ /* 0x0041e80000100a00 */
[----:B------:R-:W-:Y:S01]  /*7f750*/  STL [R1+0x1d40], R15 ;  /* 0x001d400f01007387 */ /* 0x000fe20000100800 */
[----:B0-----:R-:W-:-:S03]  /*7f760*/  IADD3 R8, P6, R3, R24, RZ ;  /* 0x0000001803087210 */ /* 0x001fc60007fde0ff */
[----:B------:R0:W-:Y:S01]  /*7f770*/  STL.64 [R1+0x1180], R4 ;  /* 0x0011800401007387 */ /* 0x0001e20000100a00 */
[----:B------:R-:W-:-:S03]  /*7f780*/  LEA.HI.X.SX32 R9, R16, R25, 0x1, P6 ;  /* 0x0000001910097211 */ /* 0x000fc600030f0eff */
[----:B------:R-:W2:Y:S01]  /*7f790*/  LDL.LU R12, [R1+0x1114] ;  /* 0x00111400010c7983 */ /* 0x000ea20000300800 */
[----:B------:R-:W-:-:S03]  /*7f7a0*/  FMUL R3, R27, R17 ;  /* 0x000000111b037220 */ /* 0x000fc60000400000 */
[----:B------:R1:W-:Y:S01]  /*7f7b0*/  STL.64 [R1+0x11d8], R8 ;  /* 0x0011d80801007387 */ /* 0x0003e20000100a00 */
[C---:B0-----:R-:W-:Y:S02]  /*7f7c0*/  FMUL R4, R27.reuse, R19 ;  /* 0x000000131b047220 */ /* 0x041fe40000400000 */
[----:B------:R-:W-:Y:S02]  /*7f7d0*/  FMUL R5, R27, R21 ;  /* 0x000000151b057220 */ /* 0x000fe40000400000 */
[----:B------:R-:W-:Y:S01]  /*7f7e0*/  IMAD R27, R2, 0x1c6, RZ ;  /* 0x000001c6021b7824 */ /* 0x000fe200078e02ff */
[----:B-1----:R-:W-:Y:S02]  /*7f7f0*/  IADD3 R8, P6, R14, R24, RZ ;  /* 0x000000180e087210 */ /* 0x002fe40007fde0ff */
[----:B------:R-:W3:Y:S02]  /*7f800*/  LDL.LU R14, [R1+0x1120] ;  /* 0x00112000010e7983 */ /* 0x000ee40000300800 */
[----:B------:R-:W-:-:S02]  /*7f810*/  LEA.HI.X.SX32 R9, R27, R25, 0x1, P6 ;  /* 0x000000191b097211 */ /* 0x000fc400030f0eff */
[----:B------:R-:W4:Y:S04]  /*7f820*/  LDL.LU R26, [R1+0x1124] ;  /* 0x00112400011a7983 */ /* 0x000f280000300800 */
[----:B------:R-:W2:Y:S04]  /*7f830*/  LDL.LU R28, [R1+0x1128] ;  /* 0x00112800011c7983 */ /* 0x000ea80000300800 */
[----:B------:R-:W2:Y:S04]  /*7f840*/  LDL.LU R17, [R1+0x112c] ;  /* 0x00112c0001117983 */ /* 0x000ea80000300800 */
[----:B------:R-:W2:Y:S04]  /*7f850*/  LDL.LU R16, [R1+0x1130] ;  /* 0x0011300001107983 */ /* 0x000ea80000300800 */
[----:B------:R-:W2:Y:S04]  /*7f860*/  LDL.LU R20, [R1+0x1134] ;  /* 0x0011340001147983 */ /* 0x000ea80000300800 */
[----:B------:R-:W2:Y:S04]  /*7f870*/  LDL.LU R21, [R1+0x1138] ;  /* 0x0011380001157983 */ /* 0x000ea80000300800 */
[----:B------:R0:W-:Y:S04]  /*7f880*/  STL.64 [R1+0x11d0], R8 ;  /* 0x0011d00801007387 */ /* 0x0001e80000100a00 */
[----:B0-----:R-:W2:Y:S01]  /*7f890*/  LDL.LU.64 R8, [R1+0x1d50] ;  /* 0x001d500001087983 */ /* 0x001ea20000300a00 */
[----:B------:R-:W-:-:S02]  /*7f8a0*/  IMAD R18, R2, 0x38e, RZ ;  /* 0x0000038e02127824 */ /* 0x000fc400078e02ff */
[C---:B------:R-:W-:Y:S02]  /*7f8b0*/  IMAD R22, R2.reuse, 0x1c7, RZ ;  /* 0x000001c702167824 */ /* 0x040fe400078e02ff */
[----:B------:R-:W-:Y:S01]  /*7f8c0*/  IMAD R15, R2, 0x390, RZ ;  /* 0x00000390020f7824 */ /* 0x000fe200078e02ff */
[----:B------:R-:W-:Y:S01]  /*7f8d0*/  IADD3 R18, P6, R18, R24, RZ ;  /* 0x0000001812127210 */ /* 0x000fe20007fde0ff */
[----:B------:R-:W3:Y:S01]  /*7f8e0*/  LDL.LU R27, [R1+0x27c] ;  /* 0x00027c00011b7983 */ /* 0x000ee20000300800 */
[----:B------:R-:W-:Y:S02]  /*7f8f0*/  F2FP.PACK_AB R4, R3, R4 ;  /* 0x000000040304723e */ /* 0x000fe400000000ff */
[----:B------:R-:W-:Y:S01]  /*7f900*/  LEA.HI.X.SX32 R19, R22, R25, 0x1, P6 ;  /* 0x0000001916137211 */ /* 0x000fe200030f0eff */
[----:B------:R-:W-:Y:S01]  /*7f910*/  IMAD R3, R2, 0x392, RZ ;  /* 0x0000039202037824 */ /* 0x000fe200078e02ff */
[----:B------:R-:W-:Y:S02]  /*7f920*/  IADD3 R22, P6, R15, R24, RZ ;  /* 0x000000180f167210 */ /* 0x000fe40007fde0ff */
[----:B------:R-:W-:-:S02]  /*7f930*/  F2FP.PACK_AB R5, R6, R5 ;  /* 0x000000050605723e */ /* 0x000fc400000000ff */
[----:B------:R-:W-:Y:S02]  /*7f940*/  F2FP.PACK_AB R6, R23, R7 ;  /* 0x000000071706723e */ /* 0x000fe400000000ff */
[----:B------:R-:W-:Y:S01]  /*7f950*/  F2FP.PACK_AB R7, R13, R10 ;  /* 0x0000000a0d07723e */ /* 0x000fe200000000ff */
[----:B------:R0:W-:Y:S01]  /*7f960*/  STL.64 [R1+0x11c8], R18 ;  /* 0x0011c81201007387 */ /* 0x0001e20000100a00 */
[----:B--2---:R-:W-:Y:S02]  /*7f970*/  LEA.HI.X.SX32 R23, R9, R25, 0x1, P6 ;  /* 0x0000001909177211 */ /* 0x004fe400030f0eff */
[----:B------:R-:W-:Y:S01]  /*7f980*/  IADD3 R10, P6, R3, R24, RZ ;  /* 0x00000018030a7210 */ /* 0x000fe20007fde0ff */
[----:B------:R-:W2:Y:S01]  /*7f990*/  LDL.LU R9, [R1+0x117c] ;  /* 0x00117c0001097983 */ /* 0x000ea20000300800 */
[----:B0-----:R-:W-:-:S03]  /*7f9a0*/  FMUL R18, R8, R12 ;  /* 0x0000000c08127220 */ /* 0x001fc60000400000 */
[----:B------:R0:W-:Y:S01]  /*7f9b0*/  STL.64 [R1+0x1200], R22 ;  /* 0x0012001601007387 */ /* 0x0001e20000100a00 */
[----:B------:R-:W-:-:S03]  /*7f9c0*/  FMUL R17, R8, R17 ;  /* 0x0000001108117220 */ /* 0x000fc60000400000 */
[----:B------:R-:W2:Y:S01]  /*7f9d0*/  LDL.LU R29, [R1+0x1190] ;  /* 0x00119000011d7983 */ /* 0x000ea20000300800 */
[----:B------:R-:W-:-:S03]  /*7f9e0*/  FMUL R16, R8, R16 ;  /* 0x0000001008107220 */ /* 0x000fc60000400000 */
[----:B------:R1:W-:Y:S04]  /*7f9f0*/  STL [R1+0x1230], R10 ;  /* 0x0012300a01007387 */ /* 0x0003e80000100800 */
[----:B0-----:R-:W2:Y:S04]  /*7fa00*/  LDL.LU R23, [R1+0x119c] ;  /* 0x00119c0001177983 */ /* 0x001ea80000300800 */
[----:B------:R-:W2:Y:S04]  /*7fa10*/  LDL.LU R11, [R1+0x11a0] ;  /* 0x0011a000010b7983 */ /* 0x000ea80000300800 */
[----:B-1----:R-:W2:Y:S04]  /*7fa20*/  LDL.LU R10, [R1+0x11a4] ;  /* 0x0011a400010a7983 */ /* 0x002ea80000300800 */
[----:B------:R-:W2:Y:S04]  /*7fa30*/  LDL.LU R12, [R1+0x11a8] ;  /* 0x0011a800010c7983 */ /* 0x000ea80000300800 */
[----:B------:R0:W-:Y:S04]  /*7fa40*/  STL [R1+0x1d44], R18 ;  /* 0x001d441201007387 */ /* 0x0001e80000100800 */
[----:B0-----:R-:W2:Y:S04]  /*7fa50*/  LDL.LU R18, [R1+0x1194] ;  /* 0x0011940001127983 */ /* 0x001ea80000300800 */
[----:B------:R0:W-:Y:S04]  /*7fa60*/  STL.64 [R1+0x1d48], R16 ;  /* 0x001d481001007387 */ /* 0x0001e80000100a00 */
[----:B0-----:R-:W2:Y:S01]  /*7fa70*/  LDL.64 R16, [R1+0x1230] ;  /* 0x0012300001107983 */ /* 0x001ea20000100a00 */
[----:B------:R-:W-:-:S02]  /*7fa80*/  IMAD R19, R2, 0x1c9, RZ ;  /* 0x000001c902137824 */ /* 0x000fc400078e02ff */
[C---:B------:R-:W-:Y:S02]  /*7fa90*/  FMUL R13, R8.reuse, R20 ;  /* 0x00000014080d7220 */ /* 0x040fe40000400000 */
[----:B------:R-:W-:Y:S01]  /*7faa0*/  FMUL R20, R8, R21 ;  /* 0x0000001508147220 */ /* 0x000fe20000400000 */
[----:B------:R0:W-:Y:S01]  /*7fab0*/  STS.128 [R0+0xd00], R4 ;  /* 0x000d000400007388 */ /* 0x0001e20000000c00 */
[C---:B------:R-:W-:Y:S02]  /*7fac0*/  IMAD R15, R2.reuse, 0x394, RZ ;  /* 0x00000394020f7824 */ /* 0x040fe400078e02ff */
[----:B------:R-:W-:Y:S02]  /*7fad0*/  IMAD R22, R2, 0x1ca, RZ ;  /* 0x000001ca02167824 */ /* 0x000fe400078e02ff */
[C---:B---3--:R-:W-:Y:S02]  /*7fae0*/  FMUL R14, R8.reuse, R14 ;  /* 0x0000000e080e7220 */ /* 0x048fe40000400000 */
[----:B----4-:R-:W-:-:S02]  /*7faf0*/  FMUL R26, R8, R26 ;  /* 0x0000001a081a7220 */ /* 0x010fc40000400000 */
[----:B------:R-:W-:Y:S02]  /*7fb00*/  FMUL R28, R8, R28 ;  /* 0x0000001c081c7220 */ /* 0x000fe40000400000 */
[C---:B------:R-:W-:Y:S02]  /*7fb10*/  IMAD R8, R2.reuse, 0x396, RZ ;  /* 0x0000039602087824 */ /* 0x040fe400078e02ff */
[----:B0-----:R-:W-:Y:S01]  /*7fb20*/  IMAD R4, R2, 0x1cb, RZ ;  /* 0x000001cb02047824 */ /* 0x001fe200078e02ff */
[----:B--2---:R-:W-:Y:S02]  /*7fb30*/  LEA.HI.X.SX32 R17, R19, R25, 0x1, P6 ;  /* 0x0000001913117211 */ /* 0x004fe400030f0eff */
[----:B------:R-:W2:Y:S04]  /*7fb40*/  LDL.LU R19, [R1+0xab8] ;  /* 0x000ab80001137983 */ /* 0x000ea80000300800 */
[----:B------:R-:W2:Y:S04]  /*7fb50*/  LDL.LU R21, [R1+0x11ac] ;  /* 0x0011ac0001157983 */ /* 0x000ea80000300800 */
[----:B------:R0:W-:Y:S04]  /*7fb60*/  STL [R1+0x1234], R17 ;  /* 0x0012341101007387 */ /* 0x0001e80000100800 */
[----:B------:R-:W3:Y:S01]  /*7fb70*/  LDL.LU R7, [R1+0x1198] ;  /* 0x0011980001077983 */ /* 0x000ee20000300800 */
[----:B------:R-:W-:-:S04]  /*7fb80*/  IADD3 R16, P6, R15, R24, RZ ;  /* 0x000000180f107210 */ /* 0x000fc80007fde0ff */
[----:B0-----:R-:W-:-:S05]  /*7fb90*/  LEA.HI.X.SX32 R17, R22, R25, 0x1, P6 ;  /* 0x0000001916117211 */ /* 0x001fca00030f0eff */
[----:B------:R0:W-:Y:S01]  /*7fba0*/  STL.64 [R1+0x1228], R16 ;  /* 0x0012281001007387 */ /* 0x0001e20000100a00 */
[----:B------:R-:W-:Y:S01]  /*7fbb0*/  FMUL R15, R27, R9 ;  /* 0x000000091b0f7220 */ /* 0x000fe20000400000 */
[----:B0-----:R-:W-:-:S04]  /*7fbc0*/  IADD3 R16, P6, R8, R24, RZ ;  /* 0x0000001808107210 */ /* 0x001fc80007fde0ff */
[----:B------:R-:W-:-:S05]  /*7fbd0*/  LEA.HI.X.SX32 R17, R4, R25, 0x1, P6 ;  /* 0x0000001904117211 */ /* 0x000fca00030f0eff */
[----:B------:R0:W-:Y:S04]  /*7fbe0*/  STL.64 [R1+0x11c0], R16 ;  /* 0x0011c01001007387 */ /* 0x0001e80000100a00 */
[----:B------:R-:W4:Y:S04]  /*7fbf0*/  LDL.LU R8, [R1+0xab4] ;  /* 0x000ab40001087983 */ /* 0x000f280000300800 */
[----:B------:R-:W4:Y:S01]  /*7fc00*/  LDL.LU R9, [R1+0x11b0] ;  /* 0x0011b00001097983 */ /* 0x000f220000300800 */
[----:B------:R-:W-:Y:S02]  /*7fc10*/  IMAD R3, R2, 0x398, RZ ;  /* 0x0000039802037824 */ /* 0x000fe400078e02ff */
[----:B------:R-:W-:-:S02]  /*7fc20*/  FMUL R6, R27, R23 ;  /* 0x000000171b067220 */ /* 0x000fc40000400000 */
[C---:B------:R-:W-:Y:S01]  /*7fc30*/  IMAD R23, R2.reuse, 0x1cc, RZ ;  /* 0x000001cc02177824 */ /* 0x040fe200078e02ff */
[-C--:B0-----:R-:W-:Y:S01]  /*7fc40*/  IADD3 R16, P6, R3, R24.reuse, RZ ;  /* 0x0000001803107210 */ /* 0x081fe20007fde0ff */
[C---:B------:R-:W-:Y:S02]  /*7fc50*/  IMAD R22, R2.reuse, 0x39a, RZ ;  /* 0x0000039a02167824 */ /* 0x040fe400078e02ff */
[----:B------:R-:W-:Y:S01]  /*7fc60*/  FMUL R5, R27, R11 ;  /* 0x0000000b1b057220 */ /* 0x000fe20000400000 */
[-C--:B------:R-:W-:Y:S01]  /*7fc70*/  LEA.HI.X.SX32 R17, R23, R25.reuse, 0x1, P6 ;  /* 0x0000001917117211 */ /* 0x080fe200030f0eff */
[----:B------:R-:W-:Y:S01]  /*7fc80*/  IMAD R11, R2, 0x1cd, RZ ;  /* 0x000001cd020b7824 */ /* 0x000fe200078e02ff */
[----:B------:R-:W-:Y:S01]  /*7fc90*/  IADD3 R22, P6, R22, R24, RZ ;  /* 0x0000001816167210 */ /* 0x000fe20007fde0ff */
[C---:B------:R-:W-:Y:S02]  /*7fca0*/  FMUL R3, R27.reuse, R10 ;  /* 0x0000000a1b037220 */ /* 0x040fe40000400000 */
[----:B------:R-:W-:Y:S01]  /*7fcb0*/  FMUL R4, R27, R12 ;  /* 0x0000000c1b047220 */ /* 0x000fe20000400000 */
[----:B------:R-:W-:Y:S01]  /*7fcc0*/  LEA.HI.X.SX32 R23, R11, R25, 0x1, P6 ;  /* 0x000000190b177211 */ /* 0x000fe200030f0eff */
[C---:B------:R-:W-:Y:S01]  /*7fcd0*/  FMUL R29, R27.reuse, R29 ;  /* 0x0000001d1b1d7220 */ /* 0x040fe20000400000 */
[----:B------:R-:W4:Y:S01]  /*7fce0*/  LDL.LU R12, [R1+0xab0] ;  /* 0x000ab000010c7983 */ /* 0x000f220000300800 */
[----:B------:R-:W-:-:S02]  /*7fcf0*/  FMUL R18, R27, R18 ;  /* 0x000000121b127220 */ /* 0x000fc40000400000 */
[----:B------:R-:W-:Y:S01]  /*7fd00*/  IMAD R10, R2, 0x39c, RZ ;  /* 0x0000039c020a7824 */ /* 0x000fe200078e02ff */
[----:B------:R-:W-:Y:S01]  /*7fd10*/  F2FP.PACK_AB R5, R6, R5 ;  /* 0x000000050605723e */ /* 0x000fe200000000ff */
[C---:B------:R-:W-:Y:S01]  /*7fd20*/  IMAD R6, R2.reuse, 0x1ce, RZ ;  /* 0x000001ce02067824 */ /* 0x040fe200078e02ff */
[----:B------:R-:W-:Y:S01]  /*7fd30*/  F2FP.PACK_AB R4, R3, R4 ;  /* 0x000000040304723e */ /* 0x000fe200000000ff */
[C---:B------:R-:W-:Y:S02]  /*7fd40*/  IMAD R3, R2.reuse, 0x39e, RZ ;  /* 0x0000039e02037824 */ /* 0x040fe400078e02ff */
[----:B------:R-:W-:Y:S02]  /*7fd50*/  IMAD R11, R2, 0x1cf, RZ ;  /* 0x000001cf020b7824 */ /* 0x000fe400078e02ff */
[----:B---3--:R-:W-:Y:S02]  /*7fd60*/  FMUL R7, R27, R7 ;  /* 0x000000071b077220 */ /* 0x008fe40000400000 */
[----:B------:R-:W3:Y:S04]  /*7fd70*/  LDL.LU R27, [R1+0x11bc] ;  /* 0x0011bc00011b7983 */ /* 0x000ee80000300800 */
[----:B------:R0:W-:Y:S04]  /*7fd80*/  STL.64 [R1+0x11f8], R16 ;  /* 0x0011f81001007387 */ /* 0x0001e80000100a00 */
[----:B0-----:R-:W3:Y:S04]  /*7fd90*/  LDL.LU.64 R16, [R1+0x1d48] ;  /* 0x001d480001107983 */ /* 0x001ee80000300a00 */
[----:B------:R0:W-:Y:S02]  /*7fda0*/  STL.64 [R1+0x1220], R22 ;  /* 0x0012201601007387 */ /* 0x0001e40000100a00 */
[----:B0-----:R-:W-:Y:S01]  /*7fdb0*/  IADD3 R22, P6, R10, R24, RZ ;  /* 0x000000180a167210 */ /* 0x001fe20007fde0ff */
[----:B--2---:R-:W-:-:S02]  /*7fdc0*/  FFMA R10, R21, 0.69314718246459960938, R19 ;  /* 0x3f317218150a7823 */ /* 0x004fc40000000013 */
[----:B------:R-:W2:Y:S01]  /*7fdd0*/  LDL.LU R19, [R1+0xaac] ;  /* 0x000aac0001137983 */ /* 0x000ea20000300800 */
[----:B------:R-:W-:-:S03]  /*7fde0*/  LEA.HI.X.SX32 R23, R6, R25, 0x1, P6 ;  /* 0x0000001906177211 */ /* 0x000fc600030f0eff */
[----:B------:R0:W-:Y:S04]  /*7fdf0*/  STL [R1+0x270], R10 ;  /* 0x0002700a01007387 */ /* 0x0001e80000100800 */
[----:B------:R-:W2:Y:S04]  /*7fe00*/  LDL.LU R21, [R1+0x11b4] ;  /* 0x0011b40001157983 */ /* 0x000ea80000300800 */
[----:B------:R1:W-:Y:S01]  /*7fe10*/  STL.64 [R1+0x1218], R22 ;  /* 0x0012181601007387 */ /* 0x0003e20000100a00 */
[----:B------:R-:W-:Y:S01]  /*7fe20*/  F2FP.PACK_AB R6, R18, R7 ;  /* 0x000000071206723e */ /* 0x000fe200000000ff */
[----:B0-----:R-:W-:Y:S01]  /*7fe30*/  IMAD R10, R2, 0x3a0, RZ ;  /* 0x000003a0020a7824 */ /* 0x001fe200078e02ff */
[----:B------:R-:W-:Y:S01]  /*7fe40*/  F2FP.PACK_AB R7, R15, R29 ;  /* 0x0000001d0f07723e */ /* 0x000fe200000000ff */
[----:B------:R-:W2:Y:S04]  /*7fe50*/  LDL.LU R18, [R1+0x1d44] ;  /* 0x001d440001127983 */ /* 0x000ea80000300800 */
[----:B------:R-:W2:Y:S01]  /*7fe60*/  LDL.LU R15, [R1+0x1d40] ;  /* 0x001d4000010f7983 */ /* 0x000ea20000300800 */
[----:B-1----:R-:W-:-:S03]  /*7fe70*/  IADD3 R22, P6, R3, R24, RZ ;  /* 0x0000001803167210 */ /* 0x002fc60007fde0ff */
[----:B------:R-:W2:Y:S01]  /*7fe80*/  LDL.LU R29, [R1+0x1d3c] ;  /* 0x001d3c00011d7983 */ /* 0x000ea20000300800 */
[----:B------:R-:W-:Y:S01]  /*7fe90*/  LEA.HI.X.SX32 R23, R11, R25, 0x1, P6 ;  /* 0x000000190b177211 */ /* 0x000fe200030f0eff */
[----:B----4-:R-:W-:-:S04]  /*7fea0*/  FFMA R9, R9, 0.69314718246459960938, R8 ;  /* 0x3f31721809097823 */ /* 0x010fc80000000008 */
[----:B------:R0:W-:Y:S04]  /*7feb0*/  STL.64 [R1+0x11f0], R22 ;  /* 0x0011f01601007387 */ /* 0x0001e80000100a00 */
[----:B------:R-:W4:Y:S01]  /*7fec0*/  LDL.LU R8, [R1+0xaa8] ;  /* 0x000aa80001087983 */ /* 0x000f220000300800 */
[----:B0-----:R-:W-:Y:S01]  /*7fed0*/  IMAD R23, R2, 0x1d0, RZ ;  /* 0x000001d002177824 */ /* 0x001fe200078e02ff */
[----:B------:R-:W-:Y:S02]  /*7fee0*/  IADD3 R22, P6, R10, R24, RZ ;  /* 0x000000180a167210 */ /* 0x000fe40007fde0ff */
[----:B------:R0:W-:Y:S02]  /*7fef0*/  STL [R1+0x274], R9 ;  /* 0x0002740901007387 */ /* 0x0001e40000100800 */
[----:B------:R-:W-:-:S02]  /*7ff00*/  LEA.HI.X.SX32 R23, R23, R25, 0x1, P6 ;  /* 0x0000001917177211 */ /* 0x000fc400030f0eff */
[----:B0-----:R-:W4:Y:S04]  /*7ff10*/  LDL.LU R9, [R1+0x1270] ;  /* 0x0012700001097983 */ /* 0x001f280000300800 */
[----:B------:R0:W-:Y:S04]  /*7ff20*/  STL.64 [R1+0x1210], R22 ;  /* 0x0012101601007387 */ /* 0x0001e80000100a00 */
[----:B0-----:R-:W2:Y:S01]  /*7ff30*/  LDL.LU R23, [R1+0x1d38] ;  /* 0x001d380001177983 */ /* 0x001ea20000300800 */
[C---:B------:R-:W-:Y:S02]  /*7ff40*/  IMAD R3, R2.reuse, 0x3a2, RZ ;  /* 0x000003a202037824 */ /* 0x040fe400078e02ff */
[----:B------:R-:W-:Y:S01]  /*7ff50*/  IMAD R11, R2, 0x1d1, RZ ;  /* 0x000001d1020b7824 */ /* 0x000fe200078e02ff */
[----:B------:R0:W-:Y:S02]  /*7ff60*/  STS.128 [R0+0xd80], R4 ;  /* 0x000d800400007388 */ /* 0x0001e40000000c00 */
[----:B------:R-:W-:-:S05]  /*7ff70*/  IADD3 R22, P6, R3, R24, RZ ;  /* 0x0000001803167210 */ /* 0x000fca0007fde0ff */
[----:B------:R1:W-:Y:S01]  /*7ff80*/  STL [R1+0x1208], R22 ;  /* 0x0012081601007387 */ /* 0x0003e20000100800 */
[----:B0-----:R-:W-:Y:S01]  /*7ff90*/  MOV R6, R22 ;  /* 0x0000001600067202 */ /* 0x001fe20000000f00 */
[----:B---3--:R-:W-:Y:S01]  /*7ffa0*/  FFMA R3, R27, 0.69314718246459960938, R12 ;  /* 0x3f3172181b037823 */ /* 0x008fe2000000000c */
[----:B--2---:R-:W-:Y:S02]  /*7ffb0*/  MOV R7, R23 ;  /* 0x0000001700077202 */ /* 0x004fe40000000f00 */
[----:B------:R-:W-:Y:S01]  /*7ffc0*/  LEA.HI.X.SX32 R7, R11, R25, 0x1, P6 ;  /* 0x000000190b077211 */ /* 0x000fe200030f0eff */
[----:B-1----:R-:W2:Y:S04]  /*7ffd0*/  LDL.LU.64 R22, [R1+0x1d30] ;  /* 0x001d300001167983 */ /* 0x002ea80000300a00 */
[----:B------:R0:W-:Y:S04]  /*7ffe0*/  STL [R1+0x120c], R7 ;  /* 0x00120c0701007387 */ /* 0x0001e80000100800 */
[----:B------:R-:W3:Y:S04]  /*7fff0*/  LDL.LU R12, [R1+0xaa4] ;  /* 0x000aa400010c7983 */ /* 0x000ee80000300800 */
[----:B------:R1:W-:Y:S04]  /*80000*/  STL [R1+0x278], R3 ;  /* 0x0002780301007387 */ /* 0x0003e80000100800 */
[----:B------:R-:W3:Y:S01]  /*80010*/  LDL.LU R27, [R1+0x1274] ;  /* 0x00127400011b7983 */ /* 0x000ee20000300800 */
[----:B------:R-:W-:-:S05]  /*80020*/  IMAD R10, R2, 0x3a4, RZ ;  /* 0x000003a4020a7824 */ /* 0x000fca00078e02ff */
[----:B------:R-:W-:Y:S01]  /*80030*/  IADD3 R6, P6, R10, R24, RZ ;  /* 0x000000180a067210 */ /* 0x000fe20007fde0ff */
[C---:B------:R-:W-:Y:S02]  /*80040*/  IMAD R10, R2.reuse, 0x1d2, RZ ;  /* 0x000001d2020a7824 */ /* 0x040fe400078e02ff */
[----:B------:R-:W-:-:S03]  /*80050*/  IMAD R4, R2, 0x3a6, RZ ;  /* 0x000003a602047824 */ /* 0x000fc600078e02ff */
[----:B0-----:R-:W-:Y:S01]  /*80060*/  LEA.HI.X.SX32 R7, R10, R25, 0x1, P6 ;  /* 0x000000190a077211 */ /* 0x001fe200030f0eff */
[C---:B------:R-:W-:Y:S02]  /*80070*/  IMAD R5, R2.reuse, 0x1d3, RZ ;  /* 0x000001d302057824 */ /* 0x040fe400078e02ff */
[----:B-1----:R-:W-:Y:S02]  /*80080*/  IMAD R3, R2, 0x3a8, RZ ;  /* 0x000003a802037824 */ /* 0x002fe400078e02ff */
[----:B------:R0:W-:Y:S02]  /*80090*/  STL.64 [R1+0x11b8], R6 ;  /* 0x0011b80601007387 */ /* 0x0001e40000100a00 */
[----:B0-----:R-:W-:-:S04]  /*800a0*/  IADD3 R6, P6, R4, R24, RZ ;  /* 0x0000001804067210 */ /* 0x001fc80007fde0ff */
[-C--:B------:R-:W-:Y:S01]  /*800b0*/  LEA.HI.X.SX32 R7, R5, R25.reuse, 0x1, P6 ;  /* 0x0000001905077211 */ /* 0x080fe200030f0eff */
[C---:B------:R-:W-:Y:S01]  /*800c0*/  IMAD R5, R2.reuse, 0x1d4, RZ ;  /* 0x000001d402057824 */ /* 0x040fe200078e02ff */
[----:B------:R-:W-:Y:S01]  /*800d0*/  IADD3 R10, P6, R3, R24, RZ ;  /* 0x00000018030a7210 */ /* 0x000fe20007fde0ff */
[----:B------:R-:W-:Y:S02]  /*800e0*/  FFMA R3, R21, 0.69314718246459960938, R19 ;  /* 0x3f31721815037823 */ /* 0x000fe40000000013 */
[C---:B------:R-:W-:Y:S01]  /*800f0*/  IMAD R4, R2.reuse, 0x3aa, RZ ;  /* 0x000003aa02047824 */ /* 0x040fe200078e02ff */
[----:B------:R-:W-:Y:S01]  /*80100*/  LEA.HI.X.SX32 R11, R5, R25, 0x1, P6 ;  /* 0x00000019050b7211 */ /* 0x000fe200030f0eff */
[----:B------:R-:W2:Y:S04]  /*80110*/  LDL.LU R19, [R1+0xaa0] ;  /* 0x000aa00001137983 */ /* 0x000ea80000300800 */
[----:B------:R0:W-:Y:S04]  /*80120*/  STL.64 [R1+0x1178], R6 ;  /* 0x0011780601007387 */ /* 0x0001e80000100a00 */
[----:B------:R-:W-:Y:S04]  /*80130*/  STL [R1+0x27c], R3 ;  /* 0x00027c0301007387 */ /* 0x000fe80000100800 */
[----:B------:R-:W2:Y:S01]  /*80140*/  LDL.LU R21, [R1+0x1278] ;  /* 0x0012780001157983 */ /* 0x000ea20000300800 */
[----:B0-----:R-:W-:-:S03]  /*80150*/  IMAD R7, R2, 0x1d5, RZ ;  /* 0x000001d502077824 */ /* 0x001fc600078e02ff */
[----:B------:R0:W-:Y:S01]  /*80160*/  STL.64 [R1+0x11b0], R10 ;  /* 0x0011b00a01007387 */ /* 0x0001e20000100a00 */
[----:B------:R-:W-:Y:S01]  /*80170*/  IMAD R6, R2, 0x3ac, RZ ;  /* 0x000003ac02067824 */ /* 0x000fe200078e02ff */
[----:B------:R-:W-:Y:S02]  /*80180*/  F2FP.PACK_AB R5, R17, R16 ;  /* 0x000000101105723e */ /* 0x000fe400000000ff */
[----:B0-----:R-:W-:-:S04]  /*80190*/  IADD3 R10, P6, R4, R24, RZ ;  /* 0x00000018040a7210 */ /* 0x001fc80007fde0ff */
[-C--:B------:R-:W-:Y:S01]  /*801a0*/  LEA.HI.X.SX32 R11, R7, R25.reuse, 0x1, P6 ;  /* 0x00000019070b7211 */ /* 0x080fe200030f0eff */
[----:B------:R-:W-:Y:S01]  /*801b0*/  IMAD R7, R2, 0x1d6, RZ ;  /* 0x000001d602077824 */ /* 0x000fe200078e02ff */
[----:B------:R-:W-:Y:S01]  /*801c0*/  IADD3 R16, P6, R6, R24, RZ ;  /* 0x0000001806107210 */ /* 0x000fe20007fde0ff */
[----:B----4-:R-:W-:Y:S01]  /*801d0*/  FFMA R6, R9, 0.69314718246459960938, R8 ;  /* 0x3f31721809067823 */ /* 0x010fe20000000008 */
[----:B------:R-:W-:Y:S02]  /*801e0*/  F2FP.PACK_AB R4, R13, R20 ;  /* 0x000000140d04723e */ /* 0x000fe400000000ff */
[----:B------:R-:W4:Y:S01]  /*801f0*/  LDL.LU R13, [R1+0x1d28] ;  /* 0x001d2800010d7983 */ /* 0x000f220000300800 */
[----:B------:R-:W-:Y:S01]  /*80200*/  LEA.HI.X.SX32 R17, R7, R25, 0x1, P6 ;  /* 0x0000001907117211 */ /* 0x000fe200030f0eff */
[C---:B------:R-:W-:Y:S02]  /*80210*/  IMAD R3, R2.reuse, 0x3ae, RZ ;  /* 0x000003ae02037824 */ /* 0x040fe400078e02ff */
[----:B------:R-:W4:Y:S04]  /*80220*/  LDL.LU R20, [R1+0x1d24] ;  /* 0x001d240001147983 */ /* 0x000f280000300800 */
[----:B------:R-:W4:Y:S04]  /*80230*/  LDL.LU R8, [R1+0xa9c] ;  /* 0x000a9c0001087983 */ /* 0x000f280000300800 */
[----:B------:R0:W-:Y:S04]  /*80240*/  STL.64 [R1+0x11a8], R10 ;  /* 0x0011a80a01007387 */ /* 0x0001e80000100a00 */
[----:B------:R1:W-:Y:S04]  /*80250*/  STL [R1+0x260], R6 ;  /* 0x0002600601007387 */ /* 0x0003e80000100800 */
[----:B------:R-:W4:Y:S01]  /*80260*/  LDL.LU R9, [R1+0x127c] ;  /* 0x00127c0001097983 */ /* 0x000f220000300800 */
[----:B0-----:R-:W-:-:S03]  /*80270*/  IMAD R11, R2, 0x1d7, RZ ;  /* 0x000001d7020b7824 */ /* 0x001fc600078e02ff */
[----:B------:R0:W-:Y:S01]  /*80280*/  STL.64 [R1+0x11a0], R16 ;  /* 0x0011a01001007387 */ /* 0x0001e20000100a00 */
[----:B------:R-:W-:Y:S01]  /*80290*/  IMAD R10, R2, 0x3b0, RZ ;  /* 0x000003b0020a7824 */ /* 0x000fe200078e02ff */
[----:B-1----:R-:W-:Y:S02]  /*802a0*/  F2FP.PACK_AB R6, R26, R28 ;  /* 0x0000001c1a06723e */ /* 0x002fe400000000ff */
[----:B------:R-:W4:Y:S01]  /*802b0*/  LDL.LU R26, [R1+0x1d20] ;  /* 0x001d2000011a7983 */ /* 0x000f220000300800 */
[----:B------:R-:W-:-:S03]  /*802c0*/  F2FP.PACK_AB R7, R18, R14 ;  /* 0x0000000e1207723e */ /* 0x000fc600000000ff */
[----:B------:R-:W4:Y:S01]  /*802d0*/  LDL.LU R28, [R1+0x1d1c] ;  /* 0x001d1c00011c7983 */ /* 0x000f220000300800 */
[----:B0-----:R-:W-:-:S03]  /*802e0*/  IADD3 R16, P6, R3, R24, RZ ;  /* 0x0000001803107210 */ /* 0x001fc60007fde0ff */
[----:B------:R-:W4:Y:S01]  /*802f0*/  LDL.LU R18, [R1+0x1d18] ;  /* 0x001d180001127983 */ /* 0x000f220000300800 */
[----:B------:R-:W-:Y:S01]  /*80300*/  LEA.HI.X.SX32 R17, R11, R25, 0x1, P6 ;  /* 0x000000190b117211 */ /* 0x000fe200030f0eff */
[----:B------:R-:W-:Y:S02]  /*80310*/  IMAD R11, R2, 0x1d8, RZ ;  /* 0x000001d8020b7824 */ /* 0x000fe400078e02ff */
[----:B------:R-:W4:Y:S01]  /*80320*/  LDL.LU R14, [R1+0x1d14] ;  /* 0x001d1400010e7983 */ /* 0x000f220000300800 */
[----:B------:R-:W-:-:S03]  /*80330*/  IADD3 R10, P6, R10, R24, RZ ;  /* 0x000000180a0a7210 */ /* 0x000fc60007fde0ff */
[----:B------:R3:W-:Y:S01]  /*80340*/  STL.64 [R1+0x1170], R16 ;  /* 0x0011701001007387 */ /* 0x0007e20000100a00 */
[----:B------:R-:W-:Y:S01]  /*80350*/  LEA.HI.X.SX32 R11, R11, R25, 0x1, P6 ;  /* 0x000000190b0b7211 */ /* 0x000fe200030f0eff */
[----:B---3--:R-:W-:Y:S02]  /*80360*/  FFMA R16, R27, 0.69314718246459960938, R12 ;  /* 0x3f3172181b107823 */ /* 0x008fe4000000000c */
[----:B------:R-:W3:Y:S04]  /*80370*/  LDL.LU R12, [R1+0xa98] ;  /* 0x000a9800010c7983 */ /* 0x000ee80000300800 */
[----:B------:R-:W-:Y:S04]  /*80380*/  STL [R1+0x264], R16 ;  /* 0x0002641001007387 */ /* 0x000fe80000100800 */
[----:B------:R-:W3:Y:S04]  /*80390*/  LDL.LU R27, [R1+0x1280] ;  /* 0x00128000011b7983 */ /* 0x000ee80000300800 */
[----:B------:R0:W-:Y:S04]  /*803a0*/  STL.64 [R1+0x1198], R10 ;  /* 0x0011980a01007387 */ /* 0x0001e80000100a00 */
[----:B0-----:R-:W3:Y:S01]  /*803b0*/  LDL.LU R11, [R1+0x1d10] ;  /* 0x001d1000010b7983 */ /* 0x001ee20000300800 */
[----:B------:R-:W-:-:S02]  /*803c0*/  IMAD R3, R2, 0x3b2, RZ ;  /* 0x000003b202037824 */ /* 0x000fc400078e02ff */
[----:B------:R-:W-:Y:S01]  /*803d0*/  IMAD R17, R2, 0x1d9, RZ ;  /* 0x000001d902117824 */ /* 0x000fe200078e02ff */
[----:B------:R0:W-:Y:S02]  /*803e0*/  STS.128 [R0+0xe00], R4 ;  /* 0x000e000400007388 */ /* 0x0001e40000000c00 */
[----:B------:R-:W-:-:S05]  /*803f0*/  IADD3 R10, P6, R3, R24, RZ ;  /* 0x00000018030a7210 */ /* 0x000fca0007fde0ff */
[----:B------:R1:W-:Y:S01]  /*80400*/  STL [R1+0x1190], R10 ;  /* 0x0011900a01007387 */ /* 0x0003e20000100800 */
[----:B0-----:R-:W-:Y:S02]  /*80410*/  IMAD.MOV.U32 R6, RZ, RZ, R10 ;  /* 0x000000ffff067224 */ /* 0x001fe400078e000a */
[----:B--2---:R-:W-:Y:S02]  /*80420*/  FFMA R3, R21, 0.69314718246459960938, R19 ;  /* 0x3f31721815037823 */ /* 0x004fe40000000013 */
[C---:B------:R-:W-:Y:S02]  /*80430*/  IMAD R16, R2.reuse, 0x3b4, RZ ;  /* 0x000003b402107824 */ /* 0x040fe400078e02ff */
[C---:B------:R-:W-:Y:S02]  /*80440*/  IMAD R4, R2.reuse, 0x3b6, RZ ;  /* 0x000003b602047824 */ /* 0x040fe400078e02ff */
[----:B------:R-:W-:Y:S01]  /*80450*/  IMAD R5, R2, 0x1db, RZ ;  /* 0x000001db02057824 */ /* 0x000fe200078e02ff */
[----:B---3--:R-:W-:-:S02]  /*80460*/  MOV R7, R11 ;  /* 0x0000000b00077202 */ /* 0x008fc40000000f00 */
[----:B------:R-:W-:Y:S01]  /*80470*/  LEA.HI.X.SX32 R7, R17, R25, 0x1, P6 ;  /* 0x0000001911077211 */ /* 0x000fe200030f0eff */
[----:B-1----:R-:W2:Y:S04]  /*80480*/  LDL.LU.64 R10, [R1+0x1d08] ;  /* 0x001d0800010a7983 */ /* 0x002ea80000300a00 */
[----:B------:R0:W-:Y:S04]  /*80490*/  STL [R1+0x1194], R7 ;  /* 0x0011940701007387 */ /* 0x0001e80000100800 */
[----:B------:R-:W3:Y:S04]  /*804a0*/  LDL.LU R19, [R1+0xa94] ;  /* 0x000a940001137983 */ /* 0x000ee80000300800 */
[----:B------:R1:W-:Y:S04]  /*804b0*/  STL [R1+0x268], R3 ;  /* 0x0002680301007387 */ /* 0x0003e80000100800 */
[----:B------:R-:W3:Y:S01]  /*804c0*/  LDL.LU R21, [R1+0x1284] ;  /* 0x0012840001157983 */ /* 0x000ee20000300800 */
[----:B------:R-:W-:Y:S01]  /*804d0*/  IADD3 R6, P6, R16, R24, RZ ;  /* 0x0000001810067210 */ /* 0x000fe20007fde0ff */
[----:B------:R-:W-:-:S05]  /*804e0*/  IMAD R16, R2, 0x1da, RZ ;  /* 0x000001da02107824 */ /* 0x000fca00078e02ff */
[----:B0-----:R-:W-:Y:S01]  /*804f0*/  LEA.HI.X.SX32 R7, R16, R25, 0x1, P6 ;  /* 0x0000001910077211 */ /* 0x001fe200030f0eff */
[----:B-1----:R-:W-:-:S04]  /*80500*/  IMAD R3, R2, 0x3b8, RZ ;  /* 0x000003b802037824 */ /* 0x002fc800078e02ff */
[----:B------:R0:W-:Y:S02]  /*80510*/  STL.64 [R1+0x1148], R6 ;  /* 0x0011480601007387 */ /* 0x0001e40000100a00 */
[----:B0-----:R-:W-:-:S04]  /*80520*/  IADD3 R6, P6, R4, R24, RZ ;  /* 0x0000001804067210 */ /* 0x001fc80007fde0ff */
[-C--:B------:R-:W-:Y:S01]  /*80530*/  LEA.HI.X.SX32 R7, R5, R25.reuse, 0x1, P6 ;  /* 0x0000001905077211 */ /* 0x080fe200030f0eff */
[C---:B------:R-:W-:Y:S01]  /*80540*/  IMAD R5, R2.reuse, 0x1dc, RZ ;  /* 0x000001dc02057824 */ /* 0x040fe200078e02ff */
[----:B------:R-:W-:Y:S01]  /*80550*/  IADD3 R16, P6, R3, R24, RZ ;  /* 0x0000001803107210 */ /* 0x000fe20007fde0ff */
[----:B----4-:R-:W-:Y:S02]  /*80560*/  FFMA R3, R9, 0.69314718246459960938, R8 ;  /* 0x3f31721809037823 */ /* 0x010fe40000000008 */
[C---:B------:R-:W-:Y:S01]  /*80570*/  IMAD R4, R2.reuse, 0x3ba, RZ ;  /* 0x000003ba02047824 */ /* 0x040fe200078e02ff */
[----:B------:R-:W-:Y:S01]  /*80580*/  LEA.HI.X.SX32 R17, R5, R25, 0x1, P6 ;  /* 0x0000001905117211 */ /* 0x000fe200030f0eff */
[----:B------:R-:W4:Y:S04]  /*80590*/  LDL.LU R8, [R1+0x80c] ;  /* 0x00080c0001087983 */ /* 0x000f280000300800 */
[----:B------:R0:W-:Y:S04]  /*805a0*/  STL.64 [R1+0x1110], R6 ;  /* 0x0011100601007387 */ /* 0x0001e80000100a00 */
[----:B------:R-:W-:Y:S04]  /*805b0*/  STL [R1+0x26c], R3 ;  /* 0x00026c0301007387 */ /* 0x000fe80000100800 */
[----:B------:R-:W4:Y:S01]  /*805c0*/  LDL.LU R9, [R1+0x128c] ;  /* 0x00128c0001097983 */ /* 0x000f220000300800 */
[----:B0-----:R-:W-:-:S03]  /*805d0*/  IMAD R7, R2, 0x1dd, RZ ;  /* 0x000001dd02077824 */ /* 0x001fc600078e02ff */
[----:B------:R0:W-:Y:S01]  /*805e0*/  STL.64 [R1+0x1140], R16 ;  /* 0x0011401001007387 */ /* 0x0001e20000100a00 */
[----:B------:R-:W-:Y:S01]  /*805f0*/  IMAD R6, R2, 0x3bc, RZ ;  /* 0x000003bc02067824 */ /* 0x000fe200078e02ff */
[----:B------:R-:W-:Y:S02]  /*80600*/  F2FP.PACK_AB R5, R23, R22 ;  /* 0x000000161705723e */ /* 0x000fe400000000ff */
[----:B0-----:R-:W-:-:S04]  /*80610*/  IADD3 R16, P6, R4, R24, RZ ;  /* 0x0000001804107210 */ /* 0x001fc80007fde0ff */
[----:B------:R-:W-:Y:S01]  /*80620*/  LEA.HI.X.SX32 R17, R7, R25, 0x1, P6 ;  /* 0x0000001907117211 */ /* 0x000fe200030f0eff */
[----:B------:R-:W-:Y:S01]  /*80630*/  IMAD R7, R2, 0x1de, RZ ;  /* 0x000001de02077824 */ /* 0x000fe200078e02ff */
[----:B------:R-:W-:Y:S01]  /*80640*/  IADD3 R22, P6, R6, R24, RZ ;  /* 0x0000001806167210 */ /* 0x000fe20007fde0ff */
[----:B------:R-:W-:Y:S01]  /*80650*/  FFMA R6, R27, 0.69314718246459960938, R12 ;  /* 0x3f3172181b067823 */ /* 0x000fe2000000000c */
[----:B------:R-:W-:Y:S02]  /*80660*/  F2FP.PACK_AB R4, R29, R15 ;  /* 0x0000000f1d04723e */ /* 0x000fe400000000ff */
[----:B------:R-:W2:Y:S01]  /*80670*/  LDL.LU R29, [R1+0x1d00] ;  /* 0x001d0000011d7983 */ /* 0x000ea20000300800 */
[----:B------:R-:W-:Y:S01]  /*80680*/  LEA.HI.X.SX32 R23, R7, R25, 0x1, P6 ;  /* 0x0000001907177211 */ /* 0x000fe200030f0eff */
[C---:B------:R-:W-:Y:S02]  /*80690*/  IMAD R3, R2.reuse, 0x3be, RZ ;  /* 0x000003be02037824 */ /* 0x040fe400078e02ff */
[----:B------:R-:W2:Y:S04]  /*806a0*/  LDL.LU R15, [R1+0x1cfc] ;  /* 0x001cfc00010f7983 */ /* 0x000ea80000300800 */
[----:B------:R-:W2:Y:S04]  /*806b0*/  LDL.LU R12, [R1+0x808] ;  /* 0x00080800010c7983 */ /* 0x000ea80000300800 */
[----:B------:R0:W-:Y:S04]  /*806c0*/  STL.64 [R1+0x1138], R16 ;  /* 0x0011381001007387 */ /* 0x0001e80000100a00 */
[----:B------:R1:W-:Y:S04]  /*806d0*/  STL [R1+0x250], R6 ;  /* 0x0002500601007387 */ /* 0x0003e80000100800 */
[----:B------:R-:W2:Y:S01]  /*806e0*/  LDL.LU R27, [R1+0x1288] ;  /* 0x00128800011b7983 */ /* 0x000ea20000300800 */
[----:B0-----:R-:W-:-:S03]  /*806f0*/  IMAD R17, R2, 0x1df, RZ ;  /* 0x000001df02117824 */ /* 0x001fc600078e02ff */
[----:B------:R0:W-:Y:S01]  /*80700*/  STL.64 [R1+0x1130], R22 ;  /* 0x0011301601007387 */ /* 0x0001e20000100a00 */
[----:B------:R-:W-:Y:S01]  /*80710*/  IMAD R16, R2, 0x3c0, RZ ;  /* 0x000003c002107824 */ /* 0x000fe200078e02ff */
[----:B-1----:R-:W-:Y:S02]  /*80720*/  F2FP.PACK_AB R6, R20, R13 ;  /* 0x0000000d1406723e */ /* 0x002fe400000000ff */
[----:B------:R-:W2:Y:S01]  /*80730*/  LDL.LU R20, [R1+0x1cf8] ;  /* 0x001cf80001147983 */ /* 0x000ea20000300800 */
[----:B------:R-:W-:-:S03]  /*80740*/  F2FP.PACK_AB R7, R28, R26 ;  /* 0x0000001a1c07723e */ /* 0x000fc600000000ff */
[----:B------:R-:W2:Y:S01]  /*80750*/  LDL.LU R13, [R1+0x1cf4] ;  /* 0x001cf400010d7983 */ /* 0x000ea20000300800 */
[----:B0-----:R-:W-:-:S03]  /*80760*/  IADD3 R22, P6, R3, R24, RZ ;  /* 0x0000001803167210 */ /* 0x001fc60007fde0ff */
[----:B------:R-:W2:Y:S01]  /*80770*/  LDL.LU R28, [R1+0x1cf0] ;  /* 0x001cf000011c7983 */ /* 0x000ea20000300800 */
[-C--:B------:R-:W-:Y:S01]  /*80780*/  LEA.HI.X.SX32 R23, R17, R25.reuse, 0x1, P6 ;  /* 0x0000001911177211 */ /* 0x080fe200030f0eff */
[----:B------:R-:W-:Y:S01]  /*80790*/  IMAD R17, R2, 0x1e0, RZ ;  /* 0x000001e002117824 */ /* 0x000fe200078e02ff */
[----:B------:R-:W-:Y:S01]  /*807a0*/  IADD3 R16, P6, R16, R24, RZ ;  /* 0x0000001810107210 */ /* 0x000fe20007fde0ff */
[----:B------:R-:W2:Y:S03]  /*807b0*/  LDL.LU R26, [R1+0x1cec] ;  /* 0x001cec00011a7983 */ /* 0x000ea60000300800 */
[----:B------:R-:W-:Y:S01]  /*807c0*/  LEA.HI.X.SX32 R17, R17, R25, 0x1, P6 ;  /* 0x0000001911117211 */ /* 0x000fe200030f0eff */
[----:B---3--:R-:W-:Y:S02]  /*807d0*/  FFMA R21, R21, 0.69314718246459960938, R19 ;  /* 0x3f31721815157823 */ /* 0x008fe40000000013 */
[----:B------:R-:W3:Y:S04]  /*807e0*/  LDL.LU R19, [R1+0x7f0] ;  /* 0x0007f00001137983 */ /* 0x000ee80000300800 */
[----:B------:R-:W-:Y:S04]  /*807f0*/  STL.64 [R1+0x1108], R22 ;  /* 0x0011081601007387 */ /* 0x000fe80000100a00 */
[----:B------:R0:W-:Y:S04]  /*80800*/  STL [R1+0x254], R21 ;  /* 0x0002541501007387 */ /* 0x0001e80000100800 */
[----:B0-----:R-:W3:Y:S04]  /*80810*/  LDL.LU R21, [R1+0x1298] ;  /* 0x0012980001157983 */ /* 0x001ee80000300800 */
[----:B------:R0:W-:Y:S04]  /*80820*/  STL.64 [R1+0x1128], R16 ;  /* 0x0011281001007387 */ /* 0x0001e80000100a00 */
[----:B0-----:R-:W2:Y:S01]  /*80830*/  LDL.LU R17, [R1+0x1ce8] ;  /* 0x001ce80001117983 */ /* 0x001ea20000300800 */
[----:B------:R-:W-:-:S02]  /*80840*/  IMAD R3, R2, 0x3c2, RZ ;  /* 0x000003c202037824 */ /* 0x000fc400078e02ff */
[----:B------:R-:W-:-:S03]  /*80850*/  IMAD R23, R2, 0x1e1, RZ ;  /* 0x000001e102177824 */ /* 0x000fc600078e02ff */
[----:B------:R-:W-:Y:S01]  /*80860*/  IADD3 R16, P6, R3, R24, RZ ;  /* 0x0000001803107210 */ /* 0x000fe20007fde0ff */
[----:B------:R0:W-:Y:S04]  /*80870*/  STS.128 [R0+0xe80], R4 ;  /* 0x000e800400007388 */ /* 0x0001e80000000c00 */
[----:B------:R1:W-:Y:S01]  /*80880*/  STL [R1+0x1120], R16 ;  /* 0x0011201001007387 */ /* 0x0003e20000100800 */
[----:B----4-:R-:W-:Y:S01]  /*80890*/  FFMA R3, R9, 0.69314718246459960938, R8 ;  /* 0x3f31721809037823 */ /* 0x010fe20000000008 */
[----:B0-----:R-:W-:Y:S01]  /*808a0*/  MOV R6, R16 ;  /* 0x0000001000067202 */ /* 0x001fe20000000f00 */
[C---:B------:R-:W-:Y:S02]  /*808b0*/  IMAD R22, R2.reuse, 0x3c4, RZ ;  /* 0x000003c402167824 */ /* 0x040fe400078e02ff */
[----:B------:R-:W-:-:S02]  /*808c0*/  IMAD R4, R2, 0x3c6, RZ ;  /* 0x000003c602047824 */ /* 0x000fc400078e02ff */
[C---:B------:R-:W-:Y:S01]  /*808d0*/  IMAD R5, R2.reuse, 0x1e3, RZ ;  /* 0x000001e302057824 */ /* 0x040fe200078e02ff */
[----:B--2---:R-:W-:Y:S02]  /*808e0*/  MOV R7, R17 ;  /* 0x0000001100077202 */ /* 0x004fe40000000f00 */
[----:B------:R-:W-:Y:S01]  /*808f0*/  LEA.HI.X.SX32 R7, R23, R25, 0x1, P6 ;  /* 0x0000001917077211 */ /* 0x000fe200030f0eff */
[----:B-1----:R-:W2:Y:S04]  /*80900*/  LDL.LU.64 R16, [R1+0x1ce0] ;  /* 0x001ce00001107983 */ /* 0x002ea80000300a00 */
[----:B------:R0:W-:Y:S04]  /*80910*/  STL [R1+0x1124], R7 ;  /* 0x0011240701007387 */ /* 0x0001e80000100800 */
[----:B------:R-:W4:Y:S04]  /*80920*/  LDL.LU R8, [R1+0x7e8] ;  /* 0x0007e80001087983 */ /* 0x000f280000300800 */
[----:B------:R1:W-:Y:S04]  /*80930*/  STL [R1+0x258], R3 ;  /* 0x0002580301007387 */ /* 0x0003e80000100800 */
[----:B------:R-:W4:Y:S01]  /*80940*/  LDL.LU R9, [R1+0x129c] ;  /* 0x00129c0001097983 */ /* 0x000f220000300800 */
[----:B------:R-:W-:Y:S01]  /*80950*/  IMAD R23, R2, 0x1e2, RZ ;  /* 0x000001e202177824 */ /* 0x000fe200078e02ff */
[----:B------:R-:W-:-:S04]  /*80960*/  IADD3 R6, P6, R22, R24, RZ ;  /* 0x0000001816067210 */ /* 0x000fc80007fde0ff */
[----:B0-----:R-:W-:Y:S01]  /*80970*/  LEA.HI.X.SX32 R7, R23, R25, 0x1, P6 ;  /* 0x0000001917077211 */ /* 0x001fe200030f0eff */
[----:B-1----:R-:W-:-:S04]  /*80980*/  IMAD R3, R2, 0x3c8, RZ ;  /* 0x000003c802037824 */ /* 0x002fc800078e02ff */
        /* <DEDUP_REMOVED lines=16> */
[----:B0-----:R-:W-:Y:S02]  /*80a90*/  IADD3 R22, P6, R4, R24, RZ ;  /* 0x0000001804167210 */ /* 0x001fe40007fde0ff */
[----:B------:R-:W-:Y:S02]  /*80aa0*/  F2FP.PACK_AB R4, R11, R10 ;  /* 0x0000000a0b04723e */ /* 0x000fe400000000ff */
[----:B------:R-:W-:Y:S01]  /*80ab0*/  LEA.HI.X.SX32 R23, R7, R25, 0x1, P6 ;  /* 0x0000001907177211 */ /* 0x000fe200030f0eff */
[----:B------:R-:W4:Y:S01]  /*80ac0*/  LDL.LU R11, [R1+0x1cd8] ;  /* 0x001cd800010b7983 */ /* 0x000f220000300800 */
[----:B------:R-:W-:-:S03]  /*80ad0*/  IMAD R7, R2, 0x1e6, RZ ;  /* 0x000001e602077824 */ /* 0x000fc600078e02ff */
[----:B------:R-:W4:Y:S04]  /*80ae0*/  LDL.LU R10, [R1+0x1cd4] ;  /* 0x001cd400010a7983 */ /* 0x000f280000300800 */
[----:B------:R-:W4:Y:S04]  /*80af0*/  LDL.LU R14, [R1+0x1cd0] ;  /* 0x001cd000010e7983 */ /* 0x000f280000300800 */
[----:B------:R0:W-:Y:S01]  /*80b00*/  STL.64 [R1+0x10d8], R22 ;  /* 0x0010d81601007387 */ /* 0x0001e20000100a00 */
[----:B------:R-:W-:Y:S01]  /*80b10*/  IMAD R3, R2, 0x3ce, RZ ;  /* 0x000003ce02037824 */ /* 0x000fe200078e02ff */
[----:B0-----:R-:W-:Y:S01]  /*80b20*/  IADD3 R22, P6, R6, R24, RZ ;  /* 0x0000001806167210 */ /* 0x001fe20007fde0ff */
[----:B---3--:R-:W-:-:S02]  /*80b30*/  FFMA R6, R21, 0.69314718246459960938, R19 ;  /* 0x3f31721815067823 */ /* 0x008fc40000000013 */
[----:B------:R-:W3:Y:S01]  /*80b40*/  LDL.LU R21, [R1+0x12a8] ;  /* 0x0012a80001157983 */ /* 0x000ee20000300800 */
[----:B------:R-:W-:Y:S01]  /*80b50*/  LEA.HI.X.SX32 R23, R7, R25, 0x1, P6 ;  /* 0x0000001907177211 */ /* 0x000fe200030f0eff */
[C---:B------:R-:W-:Y:S02]  /*80b60*/  IMAD R19, R2.reuse, 0x1e7, RZ ;  /* 0x000001e702137824 */ /* 0x040fe400078e02ff */
[----:B------:R0:W-:Y:S04]  /*80b70*/  STL [R1+0x240], R6 ;  /* 0x0002400601007387 */ /* 0x0001e80000100800 */
[----:B------:R1:W-:Y:S01]  /*80b80*/  STL.64 [R1+0x10d0], R22 ;  /* 0x0010d01601007387 */ /* 0x0003e20000100a00 */
[----:B------:R-:W-:Y:S01]  /*80b90*/  IMAD R18, R2, 0x3d0, RZ ;  /* 0x000003d002127824 */ /* 0x000fe200078e02ff */
[----:B0-----:R-:W-:-:S02]  /*80ba0*/  F2FP.PACK_AB R6, R15, R29 ;  /* 0x0000001d0f06723e */ /* 0x001fc400000000ff */
[----:B------:R-:W3:Y:S01]  /*80bb0*/  LDL.LU R15, [R1+0x1ccc] ;  /* 0x001ccc00010f7983 */ /* 0x000ee20000300800 */
[----:B-1----:R-:W-:-:S03]  /*80bc0*/  IADD3 R22, P6, R3, R24, RZ ;  /* 0x0000001803167210 */ /* 0x002fc60007fde0ff */
[----:B------:R-:W3:Y:S01]  /*80bd0*/  LDL.LU R29, [R1+0x1cc8] ;  /* 0x001cc800011d7983 */ /* 0x000ee20000300800 */
[----:B------:R-:W-:Y:S01]  /*80be0*/  LEA.HI.X.SX32 R23, R19, R25, 0x1, P6 ;  /* 0x0000001913177211 */ /* 0x000fe200030f0eff */
[----:B------:R-:W-:Y:S01]  /*80bf0*/  IMAD R3, R2, 0x3d2, RZ ;  /* 0x000003d202037824 */ /* 0x000fe200078e02ff */
[----:B--2---:R-:W-:Y:S02]  /*80c00*/  F2FP.PACK_AB R7, R20, R17 ;  /* 0x000000111407723e */ /* 0x004fe400000000ff */
[----:B------:R-:W2:Y:S04]  /*80c10*/  LDL.LU R20, [R1+0x1cc4] ;  /* 0x001cc40001147983 */ /* 0x000ea80000300800 */
[----:B------:R-:W2:Y:S04]  /*80c20*/  LDL.LU R17, [R1+0x1cc0] ;  /* 0x001cc00001117983 */ /* 0x000ea80000300800 */
[----:B------:R0:W-:Y:S01]  /*80c30*/  STL.64 [R1+0x10a8], R22 ;  /* 0x0010a81601007387 */ /* 0x0001e20000100a00 */
[----:B----4-:R-:W-:-:S02]  /*80c40*/  FFMA R8, R9, 0.69314718246459960938, R8 ;  /* 0x3f31721809087823 */ /* 0x010fc40000000008 */
[----:B0-----:R-:W-:Y:S01]  /*80c50*/  IMAD R23, R2, 0x1e8, RZ ;  /* 0x000001e802177824 */ /* 0x001fe200078e02ff */
[----:B------:R-:W-:Y:S02]  /*80c60*/  IADD3 R22, P6, R18, R24, RZ ;  /* 0x0000001812167210 */ /* 0x000fe40007fde0ff */
[----:B------:R-:W4:Y:S02]  /*80c70*/  LDL.LU R18, [R1+0x790] ;  /* 0x0007900001127983 */ /* 0x000f240000300800 */
[----:B------:R-:W-:Y:S02]  /*80c80*/  LEA.HI.X.SX32 R23, R23, R25, 0x1, P6 ;  /* 0x0000001917177211 */ /* 0x000fe400030f0eff */
[----:B------:R-:W-:Y:S01]  /*80c90*/  STL [R1+0x244], R8 ;  /* 0x0002440801007387 */ /* 0x000fe20000100800 */
[----:B------:R-:W-:-:S03]  /*80ca0*/  IMAD R9, R2, 0x1e9, RZ ;  /* 0x000001e902097824 */ /* 0x000fc600078e02ff */
[----:B------:R-:W4:Y:S04]  /*80cb0*/  LDL.LU R19, [R1+0x12ac] ;  /* 0x0012ac0001137983 */ /* 0x000f280000300800 */
[----:B------:R0:W-:Y:S04]  /*80cc0*/  STL.64 [R1+0x10c8], R22 ;  /* 0x0010c81601007387 */ /* 0x0001e80000100a00 */
[----:B------:R1:W-:Y:S01]  /*80cd0*/  STS.128 [R0+0xf00], R4 ;  /* 0x000f000400007388 */ /* 0x0003e20000000c00 */
[----:B0-----:R-:W-:-:S04]  /*80ce0*/  IADD3 R22, P6, R3, R24, RZ ;  /* 0x0000001803167210 */ /* 0x001fc80007fde0ff */
[----:B------:R-:W-:Y:S01]  /*80cf0*/  LEA.HI.X.SX32 R23, R9, R25, 0x1, P6 ;  /* 0x0000001909177211 */ /* 0x000fe200030f0eff */
[----:B-1----:R-:W3:Y:S04]  /*80d00*/  LDL.LU R7, [R1+0x7a8] ;  /* 0x0007a80001077983 */ /* 0x002ee80000300800 */
[----:B------:R0:W-:Y:S04]  /*80d10*/  STL.64 [R1+0x10c0], R22 ;  /* 0x0010c01601007387 */ /* 0x0001e80000100a00 */
[----:B0-----:R-:W2:Y:S01]  /*80d20*/  LDL.LU.64 R22, [R1+0x1cb8] ;  /* 0x001cb80001167983 */ /* 0x001ea20000300a00 */
[----:B------:R-:W-:-:S02]  /*80d30*/  IMAD R8, R2, 0x3d4, RZ ;  /* 0x000003d402087824 */ /* 0x000fc400078e02ff */
[----:B------:R-:W-:-:S03]  /*80d40*/  IMAD R6, R2, 0x1ea, RZ ;  /* 0x000001ea02067824 */ /* 0x000fc600078e02ff */
[----:B------:R-:W-:Y:S01]  /*80d50*/  IADD3 R8, P6, R8, R24, RZ ;  /* 0x0000001808087210 */ /* 0x000fe20007fde0ff */
[----:B------:R-:W-:Y:S02]  /*80d60*/  FFMA R3, R27, 0.69314718246459960938, R12 ;  /* 0x3f3172181b037823 */ /* 0x000fe4000000000c */
[----:B------:R-:W-:Y:S01]  /*80d70*/  IMAD R4, R2, 0x3d6, RZ ;  /* 0x000003d602047824 */ /* 0x000fe200078e02ff */
[----:B------:R-:W-:Y:S01]  /*80d80*/  LEA.HI.X.SX32 R9, R6, R25, 0x1, P6 ;  /* 0x0000001906097211 */ /* 0x000fe200030f0eff */
[----:B------:R-:W4:Y:S01]  /*80d90*/  LDL.LU R12, [R1+0x778] ;  /* 0x00077800010c7983 */ /* 0x000f220000300800 */
[----:B------:R-:W-:-:S03]  /*80da0*/  IMAD R5, R2, 0x1eb, RZ ;  /* 0x000001eb02057824 */ /* 0x000fc600078e02ff */
[----:B------:R0:W-:Y:S04]  /*80db0*/  STL [R1+0x248], R3 ;  /* 0x0002480301007387 */ /* 0x0001e80000100800 */
[----:B------:R-:W4:Y:S04]  /*80dc0*/  LDL.LU R27, [R1+0x12b4] ;  /* 0x0012b400011b7983 */ /* 0x000f280000300800 */
[----:B------:R1:W-:Y:S01]  /*80dd0*/  STL.64 [R1+0x1088], R8 ;  /* 0x0010880801007387 */ /* 0x0003e20000100a00 */
[----:B0-----:R-:W-:Y:S01]  /*80de0*/  IMAD R3, R2, 0x3d8, RZ ;  /* 0x000003d802037824 */ /* 0x001fe200078e02ff */
[----:B-1----:R-:W-:-:S04]  /*80df0*/  IADD3 R8, P6, R4, R24, RZ ;  /* 0x0000001804087210 */ /* 0x002fc80007fde0ff */
[----:B------:R-:W-:-:S05]  /*80e00*/  LEA.HI.X.SX32 R9, R5, R25, 0x1, P6 ;  /* 0x0000001905097211 */ /* 0x000fca00030f0eff */
[----:B------:R0:W-:Y:S01]  /*80e10*/  STL.64 [R1+0xaa0], R8 ;  /* 0x000aa00801007387 */ /* 0x0001e20000100a00 */
[----:B------:R-:W-:Y:S01]  /*80e20*/  IMAD R4, R2, 0x3da, RZ ;  /* 0x000003da02047824 */ /* 0x000fe200078e02ff */
[----:B0-----:R-:W-:Y:S02]  /*80e30*/  IADD3 R8, P6, R3, R24, RZ ;  /* 0x0000001803087210 */ /* 0x001fe40007fde0ff */
[----:B------:R-:W-:Y:S01]  /*80e40*/  F2FP.PACK_AB R5, R26, R28 ;  /* 0x0000001c1a05723e */ /* 0x000fe200000000ff */
[----:B---3--:R-:W-:-:S05]  /*80e50*/  FFMA R3, R21, 0.69314718246459960938, R7 ;  /* 0x3f31721815037823 */ /* 0x008fca0000000007 */
[----:B------:R-:W-:Y:S04]  /*80e60*/  STL [R1+0x24c], R3 ;  /* 0x00024c0301007387 */ /* 0x000fe80000100800 */
[----:B------:R-:W3:Y:S01]  /*80e70*/  LDL.LU R21, [R1+0x758] ;  /* 0x0007580001157983 */ /* 0x000ee20000300800 */
[----:B--2---:R-:W-:-:S03]  /*80e80*/  LEA.HI.X.SX32 R9, R22, R25, 0x1, P6 ;  /* 0x0000001916097211 */ /* 0x004fc600030f0eff */
[----:B------:R-:W3:Y:S04]  /*80e90*/  LDL.LU R22, [R1+0x12bc] ;  /* 0x0012bc0001167983 */ /* 0x000ee80000300800 */
[----:B------:R0:W-:Y:S02]  /*80ea0*/  STL.64 [R1+0x1080], R8 ;  /* 0x0010800801007387 */ /* 0x0001e40000100a00 */
[----:B0-----:R-:W-:Y:S02]  /*80eb0*/  IADD3 R8, P6, R4, R24, RZ ;  /* 0x0000001804087210 */ /* 0x001fe40007fde0ff */
[----:B------:R-:W-:Y:S02]  /*80ec0*/  F2FP.PACK_AB R4, R16, R13 ;  /* 0x0000000d1004723e */ /* 0x000fe400000000ff */
[----:B------:R-:W2:Y:S04]  /*80ed0*/  LDL.LU R16, [R1+0x1cb4] ;  /* 0x001cb40001107983 */ /* 0x000ea80000300800 */
[----:B------:R-:W2:Y:S04]  /*80ee0*/  LDL.LU R13, [R1+0x1cb0] ;  /* 0x001cb000010d7983 */ /* 0x000ea80000300800 */
[----:B------:R-:W3:Y:S04]  /*80ef0*/  LDL.LU R26, [R1+0x1cac] ;  /* 0x001cac00011a7983 */ /* 0x000ee80000300800 */
[----:B------:R-:W3:Y:S01]  /*80f00*/  LDL.LU R28, [R1+0x1ca8] ;  /* 0x001ca800011c7983 */ /* 0x000ee20000300800 */
[----:B------:R-:W-:-:S02]  /*80f10*/  IMAD R7, R2, 0x1ed, RZ ;  /* 0x000001ed02077824 */ /* 0x000fc400078e02ff */
[----:B------:R-:W-:-:S03]  /*80f20*/  IMAD R6, R2, 0x3dc, RZ ;  /* 0x000003dc02067824 */ /* 0x000fc600078e02ff */
[----:B------:R-:W-:-:S05]  /*80f30*/  LEA.HI.X.SX32 R9, R7, R25, 0x1, P6 ;  /* 0x0000001907097211 */ /* 0x000fca00030f0eff */
[----:B------:R0:W-:Y:S01]  /*80f40*/  STL.64 [R1+0x1078], R8 ;  /* 0x0010780801007387 */ /* 0x0001e20000100a00 */
[----:B------:R-:W-:Y:S02]  /*80f50*/  F2FP.PACK_AB R7, R15, R14 ;  /* 0x0000000e0f07723e */ /* 0x000fe400000000ff */
[----:B0-----:R-:W-:Y:S01]  /*80f60*/  IADD3 R8, P6, R6, R24, RZ ;  /* 0x0000001806087210 */ /* 0x001fe20007fde0ff */
[----:B----4-:R-:W-:-:S05]  /*80f70*/  FFMA R6, R19, 0.69314718246459960938, R18 ;  /* 0x3f31721813067823 */ /* 0x010fca0000000012 */
[----:B------:R0:W-:Y:S02]  /*80f80*/  STL [R1+0x230], R6 ;  /* 0x0002300601007387 */ /* 0x0001e40000100800 */
[----:B0-----:R-:W-:Y:S01]  /*80f90*/  F2FP.PACK_AB R6, R10, R11 ;  /* 0x0000000b0a06723e */ /* 0x001fe200000000ff */
[C---:B------:R-:W-:Y:S02]  /*80fa0*/  IMAD R3, R2.reuse, 0x3de, RZ ;  /* 0x000003de02037824 */ /* 0x040fe400078e02ff */
[C---:B------:R-:W-:Y:S02]  /*80fb0*/  IMAD R19, R2.reuse, 0x1ef, RZ ;  /* 0x000001ef02137824 */ /* 0x040fe400078e02ff */
[C---:B------:R-:W-:Y:S02]  /*80fc0*/  IMAD R18, R2.reuse, 0x3e0, RZ ;  /* 0x000003e002127824 */ /* 0x040fe400078e02ff */
[----:B------:R-:W-:Y:S02]  /*80fd0*/  FFMA R27, R27, 0.69314718246459960938, R12 ;  /* 0x3f3172181b1b7823 */ /* 0x000fe4000000000c */
[----:B------:R-:W-:Y:S01]  /*80fe0*/  IMAD R12, R2, 0x3e4, RZ ;  /* 0x000003e4020c7824 */ /* 0x000fe200078e02ff */
[----:B------:R-:W-:Y:S01]  /*80ff0*/  STS.128 [R0+0xf80], R4 ;  /* 0x000f800400007388 */ /* 0x000fe20000000c00 */
[----:B--2---:R-:W-:-:S03]  /*81000*/  LEA.HI.X.SX32 R9, R13, R25, 0x1, P6 ;  /* 0x000000190d097211 */ /* 0x004fc600030f0eff */
[----:B------:R-:W2:Y:S04]  /*81010*/  LDL.LU R13, [R1+0x180] ;  /* 0x00018000010d7983 */ /* 0x000ea80000300800 */
[----:B------:R0:W-:Y:S04]  /*81020*/  STL.64 [R1+0xab8], R8 ;  /* 0x000ab80801007387 */ /* 0x0001e80000100a00 */
[----:B------:R-:W4:Y:S04]  /*81030*/  LDL.LU R10, [R1+0x1ca4] ;  /* 0x001ca400010a7983 */ /* 0x000f280000300800 */
[----:B------:R-:W4:Y:S04]  /*81040*/  LDL.LU R11, [R1+0x1ca0] ;  /* 0x001ca000010b7983 */ /* 0x000f280000300800 */
[----:B------:R-:W2:Y:S04]  /*81050*/  LDL.LU R14, [R1+0x754] ;  /* 0x00075400010e7983 */ /* 0x000ea80000300800 */
[----:B------:R-:W2:Y:S04]  /*81060*/  LDL.LU R15, [R1+0x12b8] ;  /* 0x0012b800010f7983 */ /* 0x000ea80000300800 */
[----:B------:R-:W-:Y:S01]  /*81070*/  BAR.SYNC.DEFER_BLOCKING 0x0 ;  /* 0x0000000000007b1d */ /* 0x000fe20000010000 */
[----:B0-----:R-:W-:-:S04]  /*81080*/  IADD3 R8, P6, R3, R24, RZ ;  /* 0x0000001803087210 */ /* 0x001fc80007fde0ff */
[----:B------:R-:W-:Y:S02]  /*81090*/  LEA.HI.X.SX32 R9, R19, R25, 0x1, P6 ;  /* 0x0000001913097211 */ /* 0x000fe400030f0eff */
[----:B------:R-:W-:-:S03]  /*810a0*/  IADD3 R18, P6, R18, R24, RZ ;  /* 0x0000001812127210 */ /* 0x000fc60007fde0ff */
[----:B------:R0:W-:Y:S01]  /*810b0*/  STL.64 [R1+0xa98], R8 ;  /* 0x000a980801007387 */ /* 0x0001e20000100a00 */
[----:B---3--:R-:W-:Y:S01]  /*810c0*/  LEA.HI.X.SX32 R19, R28, R25, 0x1, P6 ;  /* 0x000000191c137211 */ /* 0x008fe200030f0eff */
[C---:B------:R-:W-:Y:S02]  /*810d0*/  IMAD R3, R2.reuse, 0x3e2, RZ ;  /* 0x000003e202037824 */ /* 0x040fe400078e02ff */
[----:B0-----:R-:W3:Y:S04]  /*810e0*/  LDL.LU.64 R8, [R1+0x1c98] ;  /* 0x001c980001087983 */ /* 0x001ee80000300a00 */
[----:B------:R0:W-:Y:S04]  /*810f0*/  STL [R1+0x234], R27 ;  /* 0x0002341b01007387 */ /* 0x0001e80000100800 */
[----:B0-----:R-:W3:Y:S04]  /*81100*/  LDL.LU R27, [R1+0x744] ;  /* 0x00074400011b7983 */ /* 0x001ee80000300800 */
[----:B------:R-:W3:Y:S04]  /*81110*/  LDL.LU R28, [R1+0x12b0] ;  /* 0x0012b000011c7983 */ /* 0x000ee80000300800 */
[----:B------:R0:W-:Y:S02]  /*81120*/  STL.64 [R1+0xab0], R18 ;  /* 0x000ab01201007387 */ /* 0x0001e40000100a00 */
[----:B0-----:R-:W-:Y:S01]  /*81130*/  IADD3 R18, P6, R3, R24, RZ ;  /* 0x0000001803127210 */ /* 0x001fe20007fde0ff */
[----:B------:R-:W-:-:S05]  /*81140*/  IMAD R3, R2, 0x1f1, RZ ;  /* 0x000001f102037824 */ /* 0x000fca00078e02ff */
[----:B------:R-:W-:Y:S01]  /*81150*/  LEA.HI.X.SX32 R19, R3, R25, 0x1, P6 ;  /* 0x0000001903137211 */ /* 0x000fe200030f0eff */
[----:B------:R-:W-:-:S04]  /*81160*/  FFMA R3, R22, 0.69314718246459960938, R21 ;  /* 0x3f31721816037823 */ /* 0x000fc80000000015 */
[----:B------:R0:W-:Y:S01]  /*81170*/  STL.64 [R1+0xaa8], R18 ;  /* 0x000aa81201007387 */ /* 0x0001e20000100a00 */
[----:B------:R-:W-:-:S03]  /*81180*/  IADD3 R6, P6, R12, R24, RZ ;  /* 0x000000180c067210 */ /* 0x000fc60007fde0ff */
[----:B0-----:R-:W4:Y:S04]  /*81190*/  LDL R18, [R1+0x110] ;  /* 0x0001100001127983 */ /* 0x001f280000100800 */
[----:B------:R-:W4:Y:S04]  /*811a0*/  LDL.LU R19, [R1+0x73c] ;  /* 0x00073c0001137983 */ /* 0x000f280000300800 */
[----:B------:R0:W-:Y:S04]  /*811b0*/  STL [R1+0x238], R3 ;  /* 0x0002380301007387 */ /* 0x0001e80000100800 */
[----:B------:R-:W4:Y:S01]  /*811c0*/  LDL.LU R21, [R1+0x1294] ;  /* 0x0012940001157983 */ /* 0x000f220000300800 */
[----:B------:R-:W-:-:S03]  /*811d0*/  LEA.HI.X.SX32 R7, R26, R25, 0x1, P6 ;  /* 0x000000191a077211 */ /* 0x000fc600030f0eff */
[----:B------:R-:W4:Y:S04]  /*811e0*/  LDL.LU R22, [R1+0x738] ;  /* 0x0007380001167983 */ /* 0x000f280000300800 */
[----:B------:R-:W4:Y:S01]  /*811f0*/  LDL.LU R26, [R1+0x1290] ;  /* 0x00129000011a7983 */ /* 0x000f220000300800 */
[C---:B------:R-:W-:Y:S02]  /*81200*/  IMAD R0, R2.reuse, 0x3e6, RZ ;  /* 0x000003e602007824 */ /* 0x040fe400078e02ff */
[C---:B------:R-:W-:Y:S01]  /*81210*/  IMAD R4, R2.reuse, 0x1f3, RZ ;  /* 0x000001f302047824 */ /* 0x040fe200078e02ff */
[----:B------:R1:W-:Y:S01]  /*81220*/  STL.64 [R1+0xa90], R6 ;  /* 0x000a900601007387 */ /* 0x0003e20000100a00 */
[----:B0-----:R-:W-:Y:S01]  /*81230*/  IMAD R3, R2, 0x3e8, RZ ;  /* 0x000003e802037824 */ /* 0x001fe200078e02ff */
[----:B-1----:R-:W-:-:S04]  /*81240*/  IADD3 R6, P6, R0, R24, RZ ;  /* 0x0000001800067210 */ /* 0x002fc80007fde0ff */
[----:B------:R-:W-:-:S05]  /*81250*/  LEA.HI.X.SX32 R7, R4, R25, 0x1, P6 ;  /* 0x0000001904077211 */ /* 0x000fca00030f0eff */
[----:B------:R0:W-:Y:S01]  /*81260*/  STL.64 [R1+0x7e8], R6 ;  /* 0x0007e80601007387 */ /* 0x0001e20000100a00 */
[C---:B------:R-:W-:Y:S02]  /*81270*/  IMAD R5, R2.reuse, 0x3ea, RZ ;  /* 0x000003ea02057824 */ /* 0x040fe400078e02ff */
[C---:B------:R-:W-:Y:S01]  /*81280*/  IMAD R4, R2.reuse, 0x1f5, RZ ;  /* 0x000001f502047824 */ /* 0x040fe200078e02ff */
[----:B0-----:R-:W-:Y:S01]  /*81290*/  IADD3 R6, P6, R3, R24, RZ ;  /* 0x0000001803067210 */ /* 0x001fe20007fde0ff */
[----:B------:R-:W-:Y:S02]  /*812a0*/  IMAD R3, R2, 0x3ec, RZ ;  /* 0x000003ec02037824 */ /* 0x000fe400078e02ff */
[----:B--2---:R-:W-:-:S05]  /*812b0*/  FFMA R7, R15, 0.69314718246459960938, R14 ;  /* 0x3f3172180f077823 */ /* 0x004fca000000000e */
[----:B------:R0:W-:Y:S02]  /*812c0*/  STL [R1+0x23c], R7 ;  /* 0x00023c0701007387 */ /* 0x0001e40000100800 */
[----:B0-----:R-:W-:-:S05]  /*812d0*/  LEA.HI.X.SX32 R7, R16, R25, 0x1, P6 ;  /* 0x0000001910077211 */ /* 0x001fca00030f0eff */
[----:B------:R0:W-:Y:S01]  /*812e0*/  STL.64 [R1+0x808], R6 ;  /* 0x0008080601007387 */ /* 0x0001e20000100a00 */
[----:B------:R-:W-:Y:S02]  /*812f0*/  PRMT R0, R13, 0x7632, R0 ;  /* 0x000076320d007816 */ /* 0x000fe40000000000 */
[----:B0-----:R-:W-:-:S04]  /*81300*/  IADD3 R6, P6, R5, R24, RZ ;  /* 0x0000001805067210 */ /* 0x001fc80007fde0ff */
[----:B------:R-:W-:Y:S01]  /*81310*/  LEA.HI.X.SX32 R7, R4, R25, 0x1, P6 ;  /* 0x0000001904077211 */ /* 0x000fe200030f0eff */
[----:B------:R-:W-:Y:S04]  /*81320*/  STG.E.U16 [R24.64], R13 ;  /* 0x0000000d18007986 */ /* 0x000fe8000c101504 */
[----:B------:R0:W-:Y:S04]  /*81330*/  STL.64 [R1+0x7f0], R6 ;  /* 0x0007f00601007387 */ /* 0x0001e80000100a00 */
[----:B---3--:R1:W-:Y:S01]  /*81340*/  STG.E.U16 [R8.64], R0 ;  /* 0x0000000008007986 */ /* 0x0083e2000c101504 */
[----:B0-----:R-:W-:Y:S01]  /*81350*/  IADD3 R6, P6, R3, R24, RZ ;  /* 0x0000001803067210 */ /* 0x001fe20007fde0ff */
[----:B------:R-:W-:-:S02]  /*81360*/  FFMA R3, R28, 0.69314718246459960938, R27 ;  /* 0x3f3172181c037823 */ /* 0x000fc4000000001b */
[----:B------:R-:W2:Y:S01]  /*81370*/  LDL.LU R27, [R1+0x734] ;  /* 0x00073400011b7983 */ /* 0x000ea20000300800 */
[----:B------:R-:W-:Y:S01]  /*81380*/  LEA.HI.X.SX32 R7, R17, R25, 0x1, P6 ;  /* 0x0000001911077211 */ /* 0x000fe200030f0eff */
[C---:B-1----:R-:W-:Y:S02]  /*81390*/  IMAD R0, R2.reuse, 0x3ee, RZ ;  /* 0x000003ee02007824 */ /* 0x042fe400078e02ff */
[----:B------:R-:W2:Y:S01]  /*813a0*/  LDL.LU R28, [R1+0x12a0] ;  /* 0x0012a000011c7983 */ /* 0x000ea20000300800 */
[----:B------:R-:W-:-:S03]  /*813b0*/  IMAD R4, R2, 0x1f7, RZ ;  /* 0x000001f702047824 */ /* 0x000fc600078e02ff */
[----:B------:R0:W-:Y:S04]  /*813c0*/  STL [R1+0x220], R3 ;  /* 0x0002200301007387 */ /* 0x0001e80000100800 */
[----:B------:R1:W-:Y:S01]  /*813d0*/  STL.64 [R1+0x7c8], R6 ;  /* 0x0007c80601007387 */ /* 0x0003e20000100a00 */
[----:B0-----:R-:W-:Y:S01]  /*813e0*/  IMAD R3, R2, 0x3f0, RZ ;  /* 0x000003f002037824 */ /* 0x001fe200078e02ff */
[----:B-1----:R-:W-:-:S04]  /*813f0*/  IADD3 R6, P6, R0, R24, RZ ;  /* 0x0000001800067210 */ /* 0x002fc80007fde0ff */
[----:B------:R-:W-:-:S05]  /*81400*/  LEA.HI.X.SX32 R7, R4, R25, 0x1, P6 ;  /* 0x0000001904077211 */ /* 0x000fca00030f0eff */
[----:B------:R0:W-:Y:S01]  /*81410*/  STL.64 [R1+0x7a8], R6 ;  /* 0x0007a80601007387 */ /* 0x0001e20000100a00 */
[----:B------:R-:W-:-:S03]  /*81420*/  IMAD R0, R2, 0x3f2, RZ ;  /* 0x000003f202007824 */ /* 0x000fc600078e02ff */
[----:B------:R-:W1:Y:S01]  /*81430*/  S2R R9, SR_TID.X ;  /* 0x0000000000097919 */ /* 0x000e620000002100 */
[----:B0-----:R-:W-:Y:S01]  /*81440*/  IADD3 R6, P6, R3, R24, RZ ;  /* 0x0000001803067210 */ /* 0x001fe20007fde0ff */
[----:B----4-:R-:W-:-:S03]  /*81450*/  FFMA R3, R21, 0.69314718246459960938, R19 ;  /* 0x3f31721815037823 */ /* 0x010fc60000000013 */
[----:B------:R-:W-:Y:S02]  /*81460*/  LEA.HI.X.SX32 R7, R20, R25, 0x1, P6 ;  /* 0x0000001914077211 */ /* 0x000fe400030f0eff */
[----:B------:R-:W-:Y:S01]  /*81470*/  STL [R1+0x224], R3 ;  /* 0x0002240301007387 */ /* 0x000fe20000100800 */
[----:B------:R-:W-:-:S03]  /*81480*/  IMAD R5, R2, 0x1f9, RZ ;  /* 0x000001f902057824 */ /* 0x000fc600078e02ff */
[----:B------:R0:W-:Y:S01]  /*81490*/  STL.64 [R1+0x790], R6 ;  /* 0x0007900601007387 */ /* 0x0001e20000100a00 */
[----:B------:R-:W-:Y:S02]  /*814a0*/  IMAD R4, R2, 0x3f4, RZ ;  /* 0x000003f402047824 */ /* 0x000fe400078e02ff */
[----:B0-----:R-:W-:Y:S01]  /*814b0*/  FFMA R7, R26, 0.69314718246459960938, R22 ;  /* 0x3f3172181a077823 */ /* 0x001fe20000000016 */
[----:B------:R-:W-:-:S04]  /*814c0*/  IADD3 R6, P6, R0, R24, RZ ;  /* 0x0000001800067210 */ /* 0x000fc80007fde0ff */
[----:B------:R0:W-:Y:S02]  /*814d0*/  STL [R1+0x228], R7 ;  /* 0x0002280701007387 */ /* 0x0001e40000100800 */
[----:B0-----:R-:W-:-:S05]  /*814e0*/  LEA.HI.X.SX32 R7, R5, R25, 0x1, P6 ;  /* 0x0000001905077211 */ /* 0x001fca00030f0eff */
[----:B------:R0:W-:Y:S01]  /*814f0*/  STL.64 [R1+0x778], R6 ;  /* 0x0007780601007387 */ /* 0x0001e20000100a00 */
[C---:B------:R-:W-:Y:S01]  /*81500*/  IMAD R3, R2.reuse, 0x3f6, RZ ;  /* 0x000003f602037824 */ /* 0x040fe200078e02ff */
[----:B-1----:R-:W-:Y:S01]  /*81510*/  LOP3.LUT R26, R9, 0xe0, RZ, 0xc0, !PT ;  /* 0x000000e0091a7812 */ /* 0x002fe200078ec0ff */
[----:B------:R-:W-:Y:S01]  /*81520*/  IMAD R5, R2, 0x1fb, RZ ;  /* 0x000001fb02057824 */ /* 0x000fe200078e02ff */
[----:B------:R-:W3:Y:S01]  /*81530*/  LDL.LU R9, [R1+0x126c] ;  /* 0x00126c0001097983 */ /* 0x000ee20000300800 */
[----:B0-----:R-:W-:-:S04]  /*81540*/  IADD3 R6, P6, R4, R24, RZ ;  /* 0x0000001804067210 */ /* 0x001fc80007fde0ff */
[----:B------:R-:W-:-:S05]  /*81550*/  LEA.HI.X.SX32 R7, R23, R25, 0x1, P6 ;  /* 0x0000001917077211 */ /* 0x000fca00030f0eff */
[----:B------:R0:W-:Y:S02]  /*81560*/  STL.64 [R1+0x740], R6 ;  /* 0x0007400601007387 */ /* 0x0001e40000100a00 */
[----:B0-----:R-:W-:-:S04]  /*81570*/  IADD3 R6, P6, R3, R24, RZ ;  /* 0x0000001803067210 */ /* 0x001fc80007fde0ff */
[----:B------:R-:W-:Y:S01]  /*81580*/  LEA.HI.X.SX32 R7, R5, R25, 0x1, P6 ;  /* 0x0000001905077211 */ /* 0x000fe200030f0eff */
[----:B------:R0:W-:Y:S04]  /*81590*/  STG.E.U16 [R10.64], R18 ;  /* 0x000000120a007986 */ /* 0x0001e8000c101504 */
[----:B------:R-:W3:Y:S04]  /*815a0*/  LDL.LU R5, [R1+0x730] ;  /* 0x0007300001057983 */ /* 0x000ee80000300800 */
[----:B------:R1:W-:Y:S04]  /*815b0*/  STL.64 [R1+0x738], R6 ;  /* 0x0007380601007387 */ /* 0x0003e80000100a00 */
[----:B0-----:R-:W4:Y:S04]  /*815c0*/  LDL.LU R10, [R1+0xb0] ;  /* 0x0000b000010a7983 */ /* 0x001f280000300800 */
[----:B------:R-:W4:Y:S01]  /*815d0*/  LDL.LU R11, [R1+0x50] ;  /* 0x00005000010b7983 */ /* 0x000f220000300800 */
[----:B------:R-:W-:-:S05]  /*815e0*/  IMAD R4, R2, 0x3f8, RZ ;  /* 0x000003f802047824 */ /* 0x000fca00078e02ff */
[----:B------:R-:W-:Y:S01]  /*815f0*/  IADD3 R16, P6, R4, R24, RZ ;  /* 0x0000001804107210 */ /* 0x000fe20007fde0ff */
[----:B--2---:R-:W-:-:S05]  /*81600*/  FFMA R4, R28, 0.69314718246459960938, R27 ;  /* 0x3f3172181c047823 */ /* 0x004fca000000001b */
[----:B------:R-:W-:Y:S04]  /*81610*/  STL [R1+0x22c], R4 ;  /* 0x00022c0401007387 */ /* 0x000fe80000100800 */
[----:B----4-:R-:W-:Y:S04]  /*81620*/  STL.64 [R1+0x1c88], R10 ;  /* 0x001c880a01007387 */ /* 0x010fe80000100a00 */
[----:B-1----:R-:W2:Y:S04]  /*81630*/  LDL.LU.64 R6, [R1+0xa08] ;  /* 0x000a080001067983 */ /* 0x002ea80000300a00 */
[----:B--2---:R0:W-:Y:S04]  /*81640*/  STL.64 [R1+0x1c78], R6 ;  /* 0x001c780601007387 */ /* 0x0041e80000100a00 */
[----:B0-----:R-:W2:Y:S04]  /*81650*/  LDL.LU.64 R6, [R1+0xa20] ;  /* 0x000a200001067983 */ /* 0x001ea80000300a00 */
[----:B--2---:R0:W-:Y:S04]  /*81660*/  STL.64 [R1+0x1c80], R6 ;  /* 0x001c800601007387 */ /* 0x0041e80000100a00 */
[----:B0-----:R-:W2:Y:S04]  /*81670*/  LDL.LU.64 R6, [R1+0xa28] ;  /* 0x000a280001067983 */ /* 0x001ea80000300a00 */
[----:B------:R-:W0:Y:S04]  /*81680*/  S2R R8, SR_TID.X ;  /* 0x0000000000087919 */ /* 0x000e280000002100 */
[----:B--2---:R1:W-:Y:S04]  /*81690*/  STL.64 [R1+0x1c90], R6 ;  /* 0x001c900601007387 */ /* 0x0043e80000100a00 */
[----:B-1----:R-:W2:Y:S01]  /*816a0*/  LDL.LU.64 R6, [R1+0x710] ;  /* 0x0007100001067983 */ /* 0x002ea20000300a00 */
[----:B0-----:R-:W-:Y:S01]  /*816b0*/  SHF.L.U32 R0, R8, 0x4, RZ ;  /* 0x0000000408007819 */ /* 0x001fe200000006ff */
[----:B------:R-:W-:-:S02]  /*816c0*/  IMAD R3, R2, 0x3fa, RZ ;  /* 0x000003fa02037824 */ /* 0x000fc400078e02ff */
[----:B------:R-:W4:Y:S01]  /*816d0*/  LDL.LU.64 R12, [R1+0xa00] ;  /* 0x000a0000010c7983 */ /* 0x000f220000300a00 */
[----:B------:R-:W-:-:S03]  /*816e0*/  LOP3.LUT R0, R0, 0x70, RZ, 0xc0, !PT ;  /* 0x0000007000007812 */ /* 0x000fc600078ec0ff */
[----:B------:R-:W4:Y:S01]  /*816f0*/  LDL.LU R18, [R1+0x170] ;  /* 0x0001700001127983 */ /* 0x000f220000300800 */
[----:B------:R-:W-:-:S03]  /*81700*/  IMAD R4, R2, 0x1fd, RZ ;  /* 0x000001fd02047824 */ /* 0x000fc600078e02ff */
[----:B------:R-:W4:Y:S04]  /*81710*/  LDL.LU.64 R14, [R1+0x9f8] ;  /* 0x0009f800010e7983 */ /* 0x000f280000300a00 */
[----:B------:R-:W4:Y:S01]  /*81720*/  LDL.LU R19, [R1+0x100] ;  /* 0x0001000001137983 */ /* 0x000f220000300800 */
[----:B---3--:R-:W-:-:S03]  /*81730*/  FFMA R9, R9, 0.69314718246459960938, R5 ;  /* 0x3f31721809097823 */ /* 0x008fc60000000005 */
[----:B------:R-:W3:Y:S01]  /*81740*/  LDL.LU R28, [R1+0xa0] ;  /* 0x0000a000011c7983 */ /* 0x000ee20000300800 */
[----:B------:R-:W-:Y:S01]  /*81750*/  IMAD R0, R26, 0x4, R0 ;  /* 0x000000041a007824 */ /* 0x000fe200078e0200 */
[----:B--2---:R-:W-:Y:S02]  /*81760*/  LEA.HI.X.SX32 R17, R29, R7, 0x1, P6 ;  /* 0x000000071d117211 */ /* 0x004fe400030f0eff */
[----:B------:R-:W-:-:S03]  /*81770*/  IADD3 R10, P6, R3, R6, RZ ;  /* 0x00000006030a7210 */ /* 0x000fc60007fde0ff */
[----:B------:R0:W-:Y:S01]  /*81780*/  STL.64 [R1+0x758], R16 ;  /* 0x0007581001007387 */ /* 0x0001e20000100a00 */
[----:B------:R-:W-:Y:S01]  /*81790*/  LEA.HI.X.SX32 R11, R4, R7, 0x1, P6 ;  /* 0x00000007040b7211 */ /* 0x000fe200030f0eff */
[C---:B------:R-:W-:Y:S02]  /*817a0*/  IMAD R3, R2.reuse, 0x3fc, RZ ;  /* 0x000003fc02037824 */ /* 0x040fe400078e02ff */
[C---:B------:R-:W-:Y:S01]  /*817b0*/  IMAD R4, R2.reuse, 0x1fe, RZ ;  /* 0x000001fe02047824 */ /* 0x040fe200078e02ff */
[----:B0-----:R-:W2:Y:S04]  /*817c0*/  LDL.LU.64 R16, [R1+0x9f0] ;  /* 0x0009f00001107983 */ /* 0x001ea80000300a00 */
[----:B------:R-:W2:Y:S04]  /*817d0*/  LDL.LU.64 R20, [R1+0x9e8] ;  /* 0x0009e80001147983 */ /* 0x000ea80000300a00 */
[----:B------:R-:W2:Y:S04]  /*817e0*/  LDL.LU.64 R22, [R1+0x9e0] ;  /* 0x0009e00001167983 */ /* 0x000ea80000300a00 */
[----:B------:R-:W2:Y:S04]  /*817f0*/  LDL.LU.64 R24, [R1+0x9d8] ;  /* 0x0009d80001187983 */ /* 0x000ea80000300a00 */
[----:B------:R-:W2:Y:S04]  /*81800*/  LDL.LU.64 R26, [R1+0x9d0] ;  /* 0x0009d000011a7983 */ /* 0x000ea80000300a00 */
[----:B------:R-:W2:Y:S04]  /*81810*/  LDL.LU R29, [R1+0x40] ;  /* 0x00004000011d7983 */ /* 0x000ea80000300800 */
[----:B------:R0:W-:Y:S04]  /*81820*/  STL.64 [R1+0x17f0], R8 ;  /* 0x0017f00801007387 */ /* 0x0001e80000100a00 */
[----:B0-----:R-:W2:Y:S04]  /*81830*/  LDL.LU.64 R8, [R1+0xa10] ;  /* 0x000a100001087983 */ /* 0x001ea80000300a00 */
[----:B------:R0:W-:Y:S02]  /*81840*/  STL.64 [R1+0x750], R10 ;  /* 0x0007500a01007387 */ /* 0x0001e40000100a00 */
[----:B0-----:R-:W-:Y:S01]  /*81850*/  IADD3 R10, P6, R3, R6, RZ ;  /* 0x00000006030a7210 */ /* 0x001fe20007fde0ff */
[----:B------:R-:W-:-:S03]  /*81860*/  IMAD R3, R2, 0x3fe, RZ ;  /* 0x000003fe02037824 */ /* 0x000fc600078e02ff */
[----:B------:R-:W-:-:S05]  /*81870*/  LEA.HI.X.SX32 R11, R4, R7, 0x1, P6 ;  /* 0x00000007040b7211 */ /* 0x000fca00030f0eff */
[----:B------:R0:W-:Y:S02]  /*81880*/  STL.64 [R1+0x730], R10 ;  /* 0x0007300a01007387 */ /* 0x0001e40000100a00 */
[----:B0-----:R-:W-:Y:S02]  /*81890*/  IADD3 R10, P6, R3, R6, RZ ;  /* 0x00000006030a7210 */ /* 0x001fe40007fde0ff */
[----:B------:R-:W2:Y:S04]  /*818a0*/  LDL.LU R3, [R1+0x110] ;  /* 0x0001100001037983 */ /* 0x000ea80000300800 */
[----:B------:R-:W0:Y:S01]  /*818b0*/  S2R R5, SR_TID.X ;  /* 0x0000000000057919 */ /* 0x000e220000002100 */
[----:B------:R-:W-:-:S05]  /*818c0*/  IMAD R4, R2, 0x1ff, RZ ;  /* 0x000001ff02047824 */ /* 0x000fca00078e02ff */
[----:B------:R-:W-:Y:S02]  /*818d0*/  LEA.HI.X.SX32 R11, R4, R7, 0x1, P6 ;  /* 0x00000007040b7211 */ /* 0x000fe400030f0eff */
[----:B0-----:R-:W-:Y:S02]  /*818e0*/  LOP3.LUT R5, R5, 0x18, RZ, 0xc0, !PT ;  /* 0x0000001805057812 */ /* 0x001fe400078ec0ff */
[----:B--2---:R-:W-:Y:S02]  /*818f0*/  PRMT R2, R3, 0x7632, R2 ;  /* 0x0000763203027816 */ /* 0x004fe40000000002 */
[----:B------:R-:W-:-:S05]  /*81900*/  LEA.HI R3, R5, R0, RZ, 0x1f ;  /* 0x0000000005037211 */ /* 0x000fca00078ff8ff */
[----:B------:R-:W-:Y:S04]  /*81910*/  STL [R1+0x1320], R3 ;  /* 0x0013200301007387 */ /* 0x000fe80000100800 */
[----:B------:R-:W2:Y:S04]  /*81920*/  LDL.LU.64 R6, [R1+0x1c90] ;  /* 0x001c900001067983 */ /* 0x000ea80000300a00 */
[----:B------:R0:W-:Y:S04]  /*81930*/  STL.64 [R1+0x710], R10 ;  /* 0x0007100a01007387 */ /* 0x0001e80000100a00 */
[----:B0-----:R-:W3:Y:S04]  /*81940*/  LDL.LU.64 R10, [R1+0x1c88] ;  /* 0x001c8800010a7983 */ /* 0x001ee80000300a00 */
[----:B------:R-:W4:Y:S04]  /*81950*/  LDL.LU.64 R4, [R1+0xa18] ;  /* 0x000a180001047983 */ /* 0x000f280000300a00 */
[----:B--2---:R0:W-:Y:S04]  /*81960*/  STG.E.U16 [R6.64], R2 ;  /* 0x0000000206007986 */ /* 0x0041e8000c101504 */
[----:B0-----:R-:W2:Y:S01]  /*81970*/  LDL.LU.64 R6, [R1+0x1c80] ;  /* 0x001c800001067983 */ /* 0x001ea20000300a00 */
[----:B---3--:R-:W-:-:S03]  /*81980*/  PRMT R0, R10, 0x7632, R0 ;  /* 0x000076320a007816 */ /* 0x008fc60000000000 */
[----:B--2---:R0:W-:Y:S04]  /*81990*/  STG.E.U16 [R6.64], R10 ;  /* 0x0000000a06007986 */ /* 0x0041e8000c101504 */
[----:B0-----:R-:W2:Y:S01]  /*819a0*/  LDL.LU.64 R6, [R1+0x1c78] ;  /* 0x001c780001067983 */ /* 0x001ea20000300a00 */
[----:B------:R-:W-:-:S03]  /*819b0*/  PRMT R2, R11, 0x7632, R2 ;  /* 0x000076320b027816 */ /* 0x000fc60000000002 */
[----:B----4-:R0:W-:Y:S04]  /*819c0*/  STG.E.U16 [R4.64], R0 ;  /* 0x0000000004007986 */ /* 0x0101e8000c101504 */
[----:B------:R-:W-:Y:S01]  /*819d0*/  STG.E.U16 [R8.64], R11 ;  /* 0x0000000b08007986 */ /* 0x000fe2000c101504 */
[----:B0-----:R-:W-:-:S03]  /*819e0*/  PRMT R0, R18, 0x7632, R0 ;  /* 0x0000763212007816 */ /* 0x001fc60000000000 */
[----:B--2---:R0:W-:Y:S04]  /*819f0*/  STG.E.U16 [R6.64], R2 ;  /* 0x0000000206007986 */ /* 0x0041e8000c101504 */
[----:B------:R-:W-:Y:S04]  /*81a00*/  STG.E.U16 [R12.64], R18 ;  /* 0x000000120c007986 */ /* 0x000fe8000c101504 */
[----:B------:R1:W-:Y:S01]  /*81a10*/  STG.E.U16 [R14.64], R0 ;  /* 0x000000000e007986 */ /* 0x0003e2000c101504 */
[----:B0-----:R-:W-:-:S03]  /*81a20*/  PRMT R2, R19, 0x7632, R2 ;  /* 0x0000763213027816 */ /* 0x001fc60000000002 */
[----:B------:R-:W-:Y:S04]  /*81a30*/  STG.E.U16 [R16.64], R19 ;  /* 0x0000001310007986 */ /* 0x000fe8000c101504 */
[----:B------:R-:W-:Y:S01]  /*81a40*/  STG.E.U16 [R20.64], R2 ;  /* 0x0000000214007986 */ /* 0x000fe2000c101504 */
[----:B-1----:R-:W-:-:S03]  /*81a50*/  PRMT R0, R28, 0x7632, R0 ;  /* 0x000076321c007816 */ /* 0x002fc60000000000 */
[----:B------:R-:W-:Y:S04]  /*81a60*/  STG.E.U16 [R22.64], R28 ;  /* 0x0000001c16007986 */ /* 0x000fe8000c101504 */
[----:B------:R-:W-:Y:S04]  /*81a70*/  STG.E.U16 [R24.64], R0 ;  /* 0x0000000018007986 */ /* 0x000fe8000c101504 */
[----:B------:R0:W-:Y:S04]  /*81a80*/  STG.E.U16 [R26.64], R29 ;  /* 0x0000001d1a007986 */ /* 0x0001e8000c101504 */
[----:B0-----:R-:W2:Y:S04]  /*81a90*/  LDL.LU.64 R26, [R1+0x9c8] ;  /* 0x0009c800011a7983 */ /* 0x001ea80000300a00 */
[----:B------:R-:W3:Y:S04]  /*81aa0*/  LDL.LU R3, [R1+0x150] ;  /* 0x0001500001037983 */ /* 0x000ee80000300800 */
        /* <DEDUP_REMOVED lines=8> */
[----:B------:R-:W4:Y:S04]  /*81b30*/  LDL.LU R10, [R1+0xe0] ;  /* 0x0000e000010a7983 */ /* 0x000f280000300800 */
[----:B------:R-:W2:Y:S04]  /*81b40*/  LDL.LU.64 R4, [R1+0x968] ;  /* 0x0009680001047983 */ /* 0x000ea80000300a00 */
        /* <DEDUP_REMOVED lines=20> */
[----:B------:R-:W-:-:S03]  /*81c90*/  PRMT R2, R29, 0x7632, R2 ;  /* 0x000076321d027816 */ /* 0x000fc60000000002 */
[----:B--2---:R0:W-:Y:S04]  /*81ca0*/  STL.64 [R1+0x1c70], R4 ;  /* 0x001c700401007387 */ /* 0x0041e80000100a00 */
[----:B0-----:R-:W3:Y:S04]  /*81cb0*/  LDL.LU.64 R4, [R1+0x9c0] ;  /* 0x0009c00001047983 */ /* 0x001ee80000300a00 */
[----:B------:R-:W2:Y:S04]  /*81cc0*/  LDL.LU.64 R8, [R1+0x960] ;  /* 0x0009600001087983 */ /* 0x000ea80000300a00 */
[----:B------:R-:W2:Y:S04]  /*81cd0*/  LDL.LU R11, [R1+0x80] ;  /* 0x00008000010b7983 */ /* 0x000ea80000300800 */
[----:B------:R-:W2:Y:S04]  /*81ce0*/  LDL.LU.64 R6, [R1+0x958] ;  /* 0x0009580001067983 */ /* 0x000ea80000300a00 */
        /* <DEDUP_REMOVED lines=8> */
[----:B------:R-:W2:Y:S04]  /*81d70*/  LDL.LU R29, [R1+0x70] ;  /* 0x00007000011d7983 */ /* 0x000ea80000300800 */
[----:B------:R0:W-:Y:S04]  /*81d80*/  STG.E.U16 [R26.64], R2 ;  /* 0x000000021a007986 */ /* 0x0001e8000c101504 */
[----:B------:R-:W2:Y:S04]  /*81d90*/  LDL.LU.64 R24, [R1+0x928] ;  /* 0x0009280001187983 */ /* 0x000ea80000300a00 */
[----:B0-----:R-:W2:Y:S04]  /*81da0*/  LDL.LU.64 R26, [R1+0x920] ;  /* 0x00092000011a7983 */ /* 0x001ea80000300a00 */
[----:B---3--:R0:W-:Y:S04]  /*81db0*/  STG.E.U16 [R4.64], R3 ;  /* 0x0000000304007986 */ /* 0x0081e8000c101504 */
[----:B0-----:R-:W3:Y:S01]  /*81dc0*/  LDL.LU.64 R4, [R1+0x1c70] ;  /* 0x001c700001047983 */ /* 0x001ee20000300a00 */
[----:B------:R-:W-:-:S03]  /*81dd0*/  PRMT R0, R3, 0x7632, R0 ;  /* 0x0000763203007816 */ /* 0x000fc60000000000 */
[----:B------:R-:W2:Y:S04]  /*81de0*/  LDL.LU R3, [R1+0x1c68] ;  /* 0x001c680001037983 */ /* 0x000ea80000300800 */
[----:B---3--:R0:W-:Y:S04]  /*81df0*/  STG.E.U16 [R4.64], R0 ;  /* 0x0000000004007986 */ /* 0x0081e8000c101504 */
[----:B0-----:R-:W3:Y:S01]  /*81e00*/  LDL.LU.64 R4, [R1+0x1c60] ;  /* 0x001c600001047983 */ /* 0x001ee20000300a00 */
[----:B--2---:R-:W-:-:S03]  /*81e10*/  PRMT R2, R3, 0x7632, R2 ;  /* 0x0000763203027816 */ /* 0x004fc60000000002 */
[----:B---3--:R0:W-:Y:S04]  /*81e20*/  STG.E.U16 [R4.64], R3 ;  /* 0x0000000304007986 */ /* 0x0081e8000c101504 */
[----:B0-----:R-:W2:Y:S04]  /*81e30*/  LDL.LU.64 R4, [R1+0x1c58] ;  /* 0x001c580001047983 */ /* 0x001ea80000300a00 */
[----:B------:R-:W3:Y:S04]  /*81e40*/  LDL.LU R3, [R1+0x1c50] ;  /* 0x001c500001037983 */ /* 0x000ee80000300800 */
[----:B--2---:R0:W-:Y:S04]  /*81e50*/  STG.E.U16 [R4.64], R2 ;  /* 0x0000000204007986 */ /* 0x0041e8000c101504 */
[----:B0-----:R-:W2:Y:S01]  /*81e60*/  LDL.LU.64 R4, [R1+0x1c48] ;  /* 0x001c480001047983 */ /* 0x001ea20000300a00 */
[----:B---3--:R-:W-:-:S03]  /*81e70*/  PRMT R0, R3, 0x7632, R0 ;  /* 0x0000763203007816 */ /* 0x008fc60000000000 */
[----:B--2---:R0:W-:Y:S04]  /*81e80*/  STG.E.U16 [R4.64], R3 ;  /* 0x0000000304007986 */ /* 0x0041e8000c101504 */
        /* <DEDUP_REMOVED lines=13> */
[----:B--2---:R0:W-:Y:S04]  /*81f60*/  STG.E.U16 [R4.64], R0 ;  /* 0x0000000004007986 */ /* 0x0041e8000c101504 */
[----:B0-----:R-:W2:Y:S01]  /*81f70*/  LDL.LU.64 R4, [R1+0x1c08] ;  /* 0x001c080001047983 */ /* 0x001ea20000300a00 */
[----:B----4-:R-:W-:-:S03]  /*81f80*/  PRMT R2, R10, 0x7632, R2 ;  /* 0x000076320a027816 */ /* 0x010fc60000000002 */
[----:B--2---:R0:W-:Y:S04]  /*81f90*/  STG.E.U16 [R4.64], R10 ;  /* 0x0000000a04007986 */ /* 0x0041e8000c101504 */
[----:B0-----:R-:W2:Y:S01]  /*81fa0*/  LDL.LU.64 R4, [R1+0x1c00] ;  /* 0x001c000001047983 */ /* 0x001ea20000300a00 */
[----:B------:R-:W-:-:S03]  /*81fb0*/  PRMT R0, R11, 0x7632, R0 ;  /* 0x000076320b007816 */ /* 0x000fc60000000000 */
[----:B--2---:R0:W-:Y:S04]  /*81fc0*/  STG.E.U16 [R4.64], R2 ;  /* 0x0000000204007986 */ /* 0x0041e8000c101504 */
[----:B------:R-:W-:Y:S04]  /*81fd0*/  STG.E.U16 [R8.64], R11 ;  /* 0x0000000b08007986 */ /* 0x000fe8000c101504 */
[----:B------:R1:W-:Y:S01]  /*81fe0*/  STG.E.U16 [R6.64], R0 ;  /* 0x0000000006007986 */ /* 0x0003e2000c101504 */
[----:B0-----:R-:W-:-:S03]  /*81ff0*/  PRMT R2, R18, 0x7632, R2 ;  /* 0x0000763212027816 */ /* 0x001fc60000000002 */
[----:B------:R-:W-:Y:S04]  /*82000*/  STG.E.U16 [R12.64], R18 ;  /* 0x000000120c007986 */ /* 0x000fe8000c101504 */
[----:B------:R0:W-:Y:S01]  /*82010*/  STG.E.U16 [R14.64], R2 ;  /* 0x000000020e007986 */ /* 0x0001e2000c101504 */
[----:B-1----:R-:W-:-:S03]  /*82020*/  PRMT R0, R19, 0x7632, R0 ;  /* 0x0000763213007816 */ /* 0x002fc60000000000 */
[----:B------:R-:W-:Y:S04]  /*82030*/  STG.E.U16 [R16.64], R19 ;  /* 0x0000001310007986 */ /* 0x000fe8000c101504 */
[----:B------:R-:W-:Y:S01]  /*82040*/  STG.E.U16 [R20.64], R0 ;  /* 0x0000000014007986 */ /* 0x000fe2000c101504 */
[----:B0-----:R-:W-:-:S03]  /*82050*/  PRMT R2, R28, 0x7632, R2 ;  /* 0x000076321c027816 */ /* 0x001fc60000000002 */
[----:B------:R-:W-:Y:S04]  /*82060*/  STG.E.U16 [R22.64], R28 ;  /* 0x0000001c16007986 */ /* 0x000fe8000c101504 */
[----:B------:R-:W-:Y:S04]  /*82070*/  STG.E.U16 [R24.64], R2 ;  /* 0x0000000218007986 */ /* 0x000fe8000c101504 */
[----:B------:R0:W-:Y:S04]  /*82080*/  STG.E.U16 [R26.64], R29 ;  /* 0x0000001d1a007986 */ /* 0x0001e8000c101504 */
[----:B0-----:R-:W2:Y:S04]  /*82090*/  LDL.LU.64 R26, [R1+0x918] ;  /* 0x00091800011a7983 */ /* 0x001ea80000300a00 */
[----:B------:R-:W3:Y:S04]  /*820a0*/  LDL.LU R3, [R1] ;  /* 0x0000000001037983 */ /* 0x000ee80000300800 */
        /* <DEDUP_REMOVED lines=39> */
[----:B------:R-:W2:Y:S04]  /*82320*/  LDL.LU R19, [R1+0x1c0] ;  /* 0x0001c00001137983 */ /* 0x000ea80000300800 */
[----:B------:R-:W2:Y:S04]  /*82330*/  LDL.LU R28, [R1+0x1d0] ;  /* 0x0001d000011c7983 */ /* 0x000ea80000300800 */
[----:B------:R-:W2:Y:S04]  /*82340*/  LDL.LU.64 R16, [R1+0x890] ;  /* 0x0008900001107983 */ /* 0x000ea80000300a00 */
[----:B------:R-:W2:Y:S04]  /*82350*/  LDL.LU.64 R20, [R1+0x888] ;  /* 0x0008880001147983 */ /* 0x000ea80000300a00 */
[----:B------:R-:W2:Y:S04]  /*82360*/  LDL.LU.64 R22, [R1+0x880] ;  /* 0x0008800001167983 */ /* 0x000ea80000300a00 */
[----:B------:R0:W-:Y:S04]  /*82370*/  STG.E.U16 [R26.64], R0 ;  /* 0x000000001a007986 */ /* 0x0001e8000c101504 */
[----:B------:R-:W2:Y:S04]  /*82380*/  LDL.LU.64 R24, [R1+0x878] ;  /* 0x0008780001187983 */ /* 0x000ea80000300a00 */
[----:B0-----:R-:W2:Y:S04]  /*82390*/  LDL.LU.64 R26, [R1+0x870] ;  /* 0x00087000011a7983 */ /* 0x001ea80000300a00 */
[----:B------:R-:W2:Y:S04]  /*823a0*/  LDL.LU R29, [R1+0x1e0] ;  /* 0x0001e000011d7983 */ /* 0x000ea80000300800 */
        /* <DEDUP_REMOVED lines=272> */
[----:B0-----:R-:W3:Y:S01]  /*834b0*/  LDL.LU.64 R4, [R1+0x668] ;  /* 0x0006680001047983 */ /* 0x001ee20000300a00 */
[----:B------:R-:W2:Y:S02]  /*834c0*/  LDL.LU.64 R8, [R1+0x608] ;  /* 0x0006080001087983 */ /* 0x000ea40000300a00 */
[----:B------:R-:W2:Y:S02]  /*834d0*/  LDL.LU R11, [R1+0x1b4] ;  /* 0x0001b400010b7983 */ /* 0x000ea40000300800 */
[----:B------:R-:W2:Y:S01]  /*834e0*/  LDL.LU.64 R6, [R1+0x600] ;  /* 0x0006000001067983 */ /* 0x000ea20000300a00 */
[----:B------:R-:W2:Y:S01]  /*834f0*/  LDL.LU.64 R12, [R1+0x5f8] ;  /* 0x0005f800010c7983 */ /* 0x000ea20000300a00 */
[----:B------:R-:W2:Y:S02]  /*83500*/  LDL.LU R18, [R1+0x1c4] ;  /* 0x0001c40001127983 */ /* 0x000ea40000300800 */
[----:B------:R-:W2:Y:S02]  /*83510*/  LDL.LU.64 R14, [R1+0x5f0] ;  /* 0x0005f000010e7983 */ /* 0x000ea40000300a00 */
[----:B------:R-:W2:Y:S01]  /*83520*/  LDL.LU.64 R16, [R1+0x5e8] ;  /* 0x0005e80001107983 */ /* 0x000ea20000300a00 */
[----:B------:R-:W2:Y:S01]  /*83530*/  LDL.LU R19, [R1+0x1d4] ;  /* 0x0001d40001137983 */ /* 0x000ea20000300800 */
[----:B------:R-:W2:Y:S02]  /*83540*/  LDL.LU.64 R20, [R1+0x5e0] ;  /* 0x0005e00001147983 */ /* 0x000ea40000300a00 */
[----:B------:R-:W2:Y:S02]  /*83550*/  LDL.LU.64 R22, [R1+0x5d8] ;  /* 0x0005d80001167983 */ /* 0x000ea40000300a00 */
[----:B------:R-:W2:Y:S01]  /*83560*/  LDL.LU R28, [R1+0x1e4] ;  /* 0x0001e400011c7983 */ /* 0x000ea20000300800 */
[----:B------:R-:W2:Y:S04]  /*83570*/  LDL.LU R29, [R1+0x1f4] ;  /* 0x0001f400011d7983 */ /* 0x000ea80000300800 */
[----:B------:R0:W-:Y:S01]  /*83580*/  STG.E.U16 [R26.64], R2 ;  /* 0x000000021a007986 */ /* 0x0001e2000c101504 */
[----:B------:R-:W2:Y:S03]  /*83590*/  LDL.LU.64 R24, [R1+0x5d0] ;  /* 0x0005d00001187983 */ /* 0x000ea60000300a00 */
[----:B0-----:R-:W2:Y:S04]  /*835a0*/  LDL.LU.64 R26, [R1+0x5c8] ;  /* 0x0005c800011a7983 */ /* 0x001ea80000300a00 */
[----:B---3--:R0:W-:Y:S04]  /*835b0*/  STG.E.U16 [R4.64], R3 ;  /* 0x0000000304007986 */ /* 0x0081e8000c101504 */
[----:B0-----:R-:W3:Y:S01]  /*835c0*/  LDL.LU.64 R4, [R1+0x1a90] ;  /* 0x001a900001047983 */ /* 0x001ee20000300a00 */
[----:B------:R-:W-:-:S02]  /*835d0*/  PRMT R0, R3, 0x7632, R0 ;  /* 0x0000763203007816 */ /* 0x000fc40000000000 */
[----:B------:R-:W2:Y:S03]  /*835e0*/  LDL.LU R3, [R1+0x1a88] ;  /* 0x001a880001037983 */ /* 0x000ea60000300800 */
[----:B---3--:R0:W-:Y:S04]  /*835f0*/  STG.E.U16 [R4.64], R0 ;  /* 0x0000000004007986 */ /* 0x0081e8000c101504 */
[----:B0-----:R-:W3:Y:S01]  /*83600*/  LDL.LU.64 R4, [R1+0x1a80] ;  /* 0x001a800001047983 */ /* 0x001ee20000300a00 */
[----:B--2---:R-:W-:-:S03]  /*83610*/  PRMT R2, R3, 0x7632, R2 ;  /* 0x0000763203027816 */ /* 0x004fc60000000002 */
[----:B---3--:R0:W-:Y:S04]  /*83620*/  STG.E.U16 [R4.64], R3 ;  /* 0x0000000304007986 */ /* 0x0081e8000c101504 */
[----:B0-----:R-:W2:Y:S01]  /*83630*/  LDL.LU.64 R4, [R1+0x1a78] ;  /* 0x001a780001047983 */ /* 0x001ea20000300a00 */
[----:B------:R-:W3:Y:S03]  /*83640*/  LDL.LU R3, [R1+0x1a70] ;  /* 0x001a700001037983 */ /* 0x000ee60000300800 */
[----:B--2---:R0:W-:Y:S04]  /*83650*/  STG.E.U16 [R4.64], R2 ;  /* 0x0000000204007986 */ /* 0x0041e8000c101504 */
[----:B0-----:R-:W2:Y:S01]  /*83660*/  LDL.LU.64 R4, [R1+0x1a68] ;  /* 0x001a680001047983 */ /* 0x001ea20000300a00 */
[----:B---3--:R-:W-:-:S03]  /*83670*/  PRMT R0, R3, 0x7632, R0 ;  /* 0x0000763203007816 */ /* 0x008fc60000000000 */
[----:B--2---:R0:W-:Y:S04]  /*83680*/  STG.E.U16 [R4.64], R3 ;  /* 0x0000000304007986 */ /* 0x0041e8000c101504 */
        /* <DEDUP_REMOVED lines=19> */
[----:B--2---:R0:W-:Y:S01]  /*837c0*/  STG.E.U16 [R4.64], R2 ;  /* 0x0000000204007986 */ /* 0x0041e2000c101504 */
[----:B------:R-:W-:Y:S02]  /*837d0*/  STG.E.U16 [R8.64], R11 ;  /* 0x0000000b08007986 */ /* 0x000fe4000c101504 */
[----:B------:R1:W-:Y:S02]  /*837e0*/  STG.E.U16 [R6.64], R0 ;  /* 0x0000000006007986 */ /* 0x0003e4000c101504 */
[----:B------:R-:W-:Y:S01]  /*837f0*/  STG.E.U16 [R12.64], R18 ;  /* 0x000000120c007986 */ /* 0x000fe2000c101504 */
[----:B0-----:R-:W-:Y:S02]  /*83800*/  PRMT R2, R18, 0x7632, R2 ;  /* 0x0000763212027816 */ /* 0x001fe40000000002 */
[----:B-1----:R-:W-:-:S03]  /*83810*/  PRMT R0, R19, 0x7632, R0 ;  /* 0x0000763213007816 */ /* 0x002fc60000000000 */
[----:B------:R0:W-:Y:S01]  /*83820*/  STG.E.U16 [R14.64], R2 ;  /* 0x000000020e007986 */ /* 0x0001e2000c101504 */
[----:B------:R-:W-:Y:S02]  /*83830*/  STG.E.U16 [R16.64], R19 ;  /* 0x0000001310007986 */ /* 0x000fe4000c101504 */
[----:B------:R-:W-:Y:S02]  /*83840*/  STG.E.U16 [R20.64], R0 ;  /* 0x0000000014007986 */ /* 0x000fe4000c101504 */
[----:B------:R-:W-:Y:S01]  /*83850*/  STG.E.U16 [R22.64], R28 ;  /* 0x0000001c16007986 */ /* 0x000fe2000c101504 */
[----:B0-----:R-:W-:-:S05]  /*83860*/  PRMT R2, R28, 0x7632, R2 ;  /* 0x000076321c027816 */ /* 0x001fca0000000002 */
[----:B------:R-:W-:Y:S01]  /*83870*/  STG.E.U16 [R24.64], R2 ;  /* 0x0000000218007986 */ /* 0x000fe2000c101504 */
[----:B------:R0:W-:Y:S03]  /*83880*/  STG.E.U16 [R26.64], R29 ;  /* 0x0000001d1a007986 */ /* 0x0001e6000c101504 */
[----:B0-----:R-:W2:Y:S01]  /*83890*/  LDL.LU.64 R26, [R1+0x5c0] ;  /* 0x0005c000011a7983 */ /* 0x001ea20000300a00 */
[----:B------:R-:W3:Y:S03]  /*838a0*/  LDL.LU R3, [R1+0x58] ;  /* 0x0000580001037983 */ /* 0x000ee60000300800 */
[----:B---3--:R0:W-:Y:S04]  /*838b0*/  STL [R1+0x19c8], R3 ;  /* 0x0019c80301007387 */ /* 0x0081e80000100800 */
[----:B0-----:R-:W3:Y:S04]  /*838c0*/  LDL.LU R3, [R1+0xb8] ;  /* 0x0000b80001037983 */ /* 0x001ee80000300800 */
[----:B---3--:R0:W-:Y:S04]  /*838d0*/  STL [R1+0x19e0], R3 ;  /* 0x0019e00301007387 */ /* 0x0081e80000100800 */
[----:B0-----:R-:W3:Y:S04]  /*838e0*/  LDL.LU R3, [R1+0x118] ;  /* 0x0001180001037983 */ /* 0x001ee80000300800 */
[----:B---3--:R0:W-:Y:S04]  /*838f0*/  STL [R1+0x19f8], R3 ;  /* 0x0019f80301007387 */ /* 0x0081e80000100800 */
[----:B0-----:R-:W3:Y:S04]  /*83900*/  LDL.LU R3, [R1+0x188] ;  /* 0x0001880001037983 */ /* 0x001ee80000300800 */
[----:B---3--:R0:W-:Y:S04]  /*83910*/  STL [R1+0x1a10], R3 ;  /* 0x001a100301007387 */ /* 0x0081e80000100800 */
[----:B0-----:R-:W3:Y:S01]  /*83920*/  LDL.LU R3, [R1+0x204] ;  /* 0x0002040001037983 */ /* 0x001ee20000300800 */
[----:B------:R-:W4:Y:S02]  /*83930*/  LDL.LU R10, [R1+0x178] ;  /* 0x00017800010a7983 */ /* 0x000f240000300800 */
[----:B------:R-:W2:Y:S02]  /*83940*/  LDL.LU.64 R4, [R1+0x560] ;  /* 0x0005600001047983 */ /* 0x000ea40000300a00 */
        /* <DEDUP_REMOVED lines=29> */
[----:B------:R-:W2:Y:S01]  /*83b20*/  LDL.LU R19, [R1+0x48] ;  /* 0x0000480001137983 */ /* 0x000ea20000300800 */
[----:B------:R-:W2:Y:S01]  /*83b30*/  LDL.LU R28, [R1+0x168] ;  /* 0x00016800011c7983 */ /* 0x000ea20000300800 */
[----:B------:R-:W2:Y:S02]  /*83b40*/  LDL.LU.64 R16, [R1+0x538] ;  /* 0x0005380001107983 */ /* 0x000ea40000300a00 */
[----:B------:R-:W2:Y:S02]  /*83b50*/  LDL.LU.64 R20, [R1+0x530] ;  /* 0x0005300001147983 */ /* 0x000ea40000300a00 */
[----:B------:R-:W2:Y:S01]  /*83b60*/  LDL.LU.64 R22, [R1+0x528] ;  /* 0x0005280001167983 */ /* 0x000ea20000300a00 */
[----:B------:R0:W-:Y:S04]  /*83b70*/  STG.E.U16 [R26.64], R0 ;  /* 0x000000001a007986 */ /* 0x0001e8000c101504 */
[----:B------:R-:W2:Y:S04]  /*83b80*/  LDL.LU.64 R24, [R1+0x520] ;  /* 0x0005200001187983 */ /* 0x000ea80000300a00 */
[----:B0-----:R-:W2:Y:S01]  /*83b90*/  LDL.LU.64 R26, [R1+0x518] ;  /* 0x00051800011a7983 */ /* 0x001ea20000300a00 */
[----:B------:R-:W2:Y:S03]  /*83ba0*/  LDL.LU R29, [R1+0xf8] ;  /* 0x0000f800011d7983 */ /* 0x000ea60000300800 */
        /* <DEDUP_REMOVED lines=233> */
[----:B------:R1:W-:Y:S02]  /*84a40*/  STG.E.U16 [R20.64], R2 ;  /* 0x0000000214007986 */ /* 0x0003e4000c101504 */
[----:B------:R2:W-:Y:S01]  /*84a50*/  STG.E.U16 [R22.64], R28 ;  /* 0x0000001c16007986 */ /* 0x0005e2000c101504 */
[----:B0-----:R-:W-:Y:S02]  /*84a60*/  PRMT R0, R28, 0x7632, R0 ;  /* 0x000076321c007816 */ /* 0x001fe40000000000 */
[----:B-1----:R-:W-:Y:S01]  /*84a70*/  PRMT R2, R29, 0x7632, R2 ;  /* 0x000076321d027816 */ /* 0x002fe20000000002 */
[----:B--2---:R-:W2:Y:S04]  /*84a80*/  LDL.LU.64 R22, [R1+0x3b0] ;  /* 0x0003b00001167983 */ /* 0x004ea80000300a00 */
[----:B------:R0:W-:Y:S01]  /*84a90*/  STG.E.U16 [R24.64], R0 ;  /* 0x0000000018007986 */ /* 0x0001e2000c101504 */
[----:B------:R1:W-:Y:S03]  /*84aa0*/  STG.E.U16 [R26.64], R29 ;  /* 0x0000001d1a007986 */ /* 0x0003e6000c101504 */
[----:B0-----:R-:W3:Y:S01]  /*84ab0*/  LDL.LU.64 R24, [R1+0x3a8] ;  /* 0x0003a80001187983 */ /* 0x001ee20000300a00 */
[----:B-1----:R-:W4:Y:S02]  /*84ac0*/  LDL.LU R29, [R1+0x18c] ;  /* 0x00018c00011d7983 */ /* 0x002f240000300800 */
[----:B------:R-:W2:Y:S02]  /*84ad0*/  LDL.LU R4, [R1+0x17c] ;  /* 0x00017c0001047983 */ /* 0x000ea40000300800 */
[----:B--2---:R0:W-:Y:S04]  /*84ae0*/  STL [R1+0x1870], R4 ;  /* 0x0018700401007387 */ /* 0x0041e80000100800 */
[----:B0-----:R-:W2:Y:S04]  /*84af0*/  LDL.LU R4, [R1+0x5c] ;  /* 0x00005c0001047983 */ /* 0x001ea80000300800 */
[----:B--2---:R0:W-:Y:S04]  /*84b00*/  STL [R1+0x1888], R4 ;  /* 0x0018880401007387 */ /* 0x0041e80000100800 */
[----:B0-----:R-:W2:Y:S04]  /*84b10*/  LDL.LU R4, [R1+0xbc] ;  /* 0x0000bc0001047983 */ /* 0x001ea80000300800 */
[----:B--2---:R0:W-:Y:S04]  /*84b20*/  STL [R1+0x18a0], R4 ;  /* 0x0018a00401007387 */ /* 0x0041e80000100800 */
[----:B0-----:R-:W2:Y:S01]  /*84b30*/  LDL.LU R4, [R1+0x11c] ;  /* 0x00011c0001047983 */ /* 0x001ea20000300800 */
[----:B------:R-:W2:Y:S02]  /*84b40*/  LDL.LU R3, [R1+0x10c] ;  /* 0x00010c0001037983 */ /* 0x000ea40000300800 */
        /* <DEDUP_REMOVED lines=21> */
[----:B----4-:R-:W-:-:S03]  /*84ca0*/  PRMT R0, R29, 0x7632, R0 ;  /* 0x000076321d007816 */ /* 0x010fc60000000000 */
[----:B------:R-:W-:Y:S04]  /*84cb0*/  STG.E.U16 [R22.64], R2 ;  /* 0x0000000216007986 */ /* 0x000fe8000c101504 */
[----:B--2---:R0:W-:Y:S04]  /*84cc0*/  STL.64 [R1+0x18b0], R8 ;  /* 0x0018b00801007387 */ /* 0x0041e80000100a00 */
[----:B0-----:R-:W2:Y:S01]  /*84cd0*/  LDL.LU.64 R8, [R1+0x3a0] ;  /* 0x0003a00001087983 */ /* 0x001ea20000300a00 */
[----:B------:R-:W4:Y:S02]  /*84ce0*/  LDL.LU R5, [R1+0xac] ;  /* 0x0000ac0001057983 */ /* 0x000f240000300800 */
[----:B------:R-:W4:Y:S02]  /*84cf0*/  LDL.LU.64 R10, [R1+0x340] ;  /* 0x00034000010a7983 */ /* 0x000f240000300a00 */
[----:B------:R-:W4:Y:S01]  /*84d00*/  LDL.LU.64 R6, [R1+0x338] ;  /* 0x0003380001067983 */ /* 0x000f220000300a00 */
[----:B------:R-:W4:Y:S01]  /*84d10*/  LDL.LU R16, [R1+0x4c] ;  /* 0x00004c0001107983 */ /* 0x000f220000300800 */
[----:B------:R-:W4:Y:S02]  /*84d20*/  LDL.LU.64 R12, [R1+0x330] ;  /* 0x00033000010c7983 */ /* 0x000f240000300a00 */
[----:B------:R-:W4:Y:S02]  /*84d30*/  LDL.LU.64 R14, [R1+0x328] ;  /* 0x00032800010e7983 */ /* 0x000f240000300a00 */
[----:B------:R-:W4:Y:S01]  /*84d40*/  LDL.LU R17, [R1+0x16c] ;  /* 0x00016c0001117983 */ /* 0x000f220000300800 */
[----:B------:R-:W4:Y:S01]  /*84d50*/  LDL.LU.64 R18, [R1+0x320] ;  /* 0x0003200001127983 */ /* 0x000f220000300a00 */
[----:B------:R-:W4:Y:S02]  /*84d60*/  LDL.LU R26, [R1+0xfc] ;  /* 0x0000fc00011a7983 */ /* 0x000f240000300800 */
[----:B------:R-:W4:Y:S02]  /*84d70*/  LDL.LU R27, [R1+0x9c] ;  /* 0x00009c00011b7983 */ /* 0x000f240000300800 */
[----:B------:R-:W4:Y:S01]  /*84d80*/  LDL.LU.64 R20, [R1+0x318] ;  /* 0x0003180001147983 */ /* 0x000f220000300a00 */
[----:B---3--:R0:W-:Y:S04]  /*84d90*/  STG.E.U16 [R24.64], R29 ;  /* 0x0000001d18007986 */ /* 0x0081e8000c101504 */
[----:B------:R-:W3:Y:S04]  /*84da0*/  LDL.LU.64 R22, [R1+0x310] ;  /* 0x0003100001167983 */ /* 0x000ee80000300a00 */
[----:B0-----:R-:W3:Y:S01]  /*84db0*/  LDL.LU.64 R24, [R1+0x308] ;  /* 0x0003080001187983 */ /* 0x001ee20000300a00 */
[----:B------:R-:W3:Y:S03]  /*84dc0*/  LDL.LU.64 R28, [R1+0x300] ;  /* 0x00030000011c7983 */ /* 0x000ee60000300a00 */
[----:B--2---:R0:W-:Y:S04]  /*84dd0*/  STG.E.U16 [R8.64], R0 ;  /* 0x0000000008007986 */ /* 0x0041e8000c101504 */
[----:B0-----:R-:W2:Y:S01]  /*84de0*/  LDL.LU.64 R8, [R1+0x18b0] ;  /* 0x0018b00001087983 */ /* 0x001ea20000300a00 */
[----:B------:R-:W-:-:S03]  /*84df0*/  PRMT R2, R4, 0x7632, R2 ;  /* 0x0000763204027816 */ /* 0x000fc60000000002 */
        /* <DEDUP_REMOVED lines=22> */
[----:B------:R-:W-:-:S03]  /*84f60*/  PRMT R2, R3, 0x7632, R2 ;  /* 0x0000763203027816 */ /* 0x000fc60000000002 */
[----:B--2---:R0:W-:Y:S04]  /*84f70*/  STG.E.U16 [R8.64], R3 ;  /* 0x0000000308007986 */ /* 0x0041e8000c101504 */
[----:B0-----:R-:W2:Y:S01]  /*84f80*/  LDL.LU.64 R8, [R1+0x1850] ;  /* 0x0018500001087983 */ /* 0x001ea20000300a00 */
[----:B----4-:R-:W-:-:S03]  /*84f90*/  PRMT R0, R5, 0x7632, R0 ;  /* 0x0000763205007816 */ /* 0x010fc60000000000 */
[----:B--2---:R0:W-:Y:S04]  /*84fa0*/  STG.E.U16 [R8.64], R2 ;  /* 0x0000000208007986 */ /* 0x0041e8000c101504 */
[----:B0-----:R-:W2:Y:S01]  /*84fb0*/  LDL.LU.64 R8, [R1+0x1848] ;  /* 0x0018480001087983 */ /* 0x001ea20000300a00 */
[----:B------:R-:W-:-:S03]  /*84fc0*/  PRMT R2, R16, 0x7632, R2 ;  /* 0x0000763210027816 */ /* 0x000fc60000000002 */
[----:B--2---:R-:W-:Y:S01]  /*84fd0*/  STG.E.U16 [R8.64], R5 ;  /* 0x0000000508007986 */ /* 0x004fe2000c101504 */
[----:B------:R0:W-:Y:S02]  /*84fe0*/  STG.E.U16 [R10.64], R0 ;  /* 0x000000000a007986 */ /* 0x0001e4000c101504 */
[----:B------:R-:W-:Y:S02]  /*84ff0*/  STG.E.U16 [R6.64], R16 ;  /* 0x0000001006007986 */ /* 0x000fe4000c101504 */
[----:B------:R1:W-:Y:S01]  /*85000*/  STG.E.U16 [R12.64], R2 ;  /* 0x000000020c007986 */ /* 0x0003e2000c101504 */
[----:B------:R-:W-:Y:S01]  /*85010*/  STG.E.U16 [R14.64], R17 ;  /* 0x000000110e007986 */ /* 0x000fe2000c101504 */
[----:B0-----:R-:W-:Y:S02]  /*85020*/  PRMT R0, R17, 0x7632, R0 ;  /* 0x0000763211007816 */ /* 0x001fe40000000000 */
[----:B-1----:R-:W-:-:S03]  /*85030*/  PRMT R2, R26, 0x7632, R2 ;  /* 0x000076321a027816 */ /* 0x002fc60000000002 */
[----:B------:R0:W-:Y:S01]  /*85040*/  STG.E.U16 [R18.64], R0 ;  /* 0x0000000012007986 */ /* 0x0001e2000c101504 */
[----:B------:R-:W-:Y:S02]  /*85050*/  STG.E.U16 [R20.64], R26 ;  /* 0x0000001a14007986 */ /* 0x000fe4000c101504 */
[----:B------:R-:W-:Y:S02]  /*85060*/  STG.E.U16 [R22.64], R2 ;  /* 0x0000000216007986 */ /* 0x000fe4000c101504 */
[----:B------:R1:W-:Y:S01]  /*85070*/  STG.E.U16 [R24.64], R27 ;  /* 0x0000001b18007986 */ /* 0x0003e2000c101504 */
[----:B0-----:R-:W-:Y:S02]  /*85080*/  PRMT R0, R27, 0x7632, R0 ;  /* 0x000076321b007816 */ /* 0x001fe40000000000 */
[----:B-1----:R-:W2:Y:S04]  /*85090*/  LDL.LU.64 R26, [R1+0x2f8] ;  /* 0x0002f800011a7983 */ /* 0x002ea80000300a00 */
[----:B------:R0:W-:Y:S04]  /*850a0*/  STG.E.U16 [R28.64], R0 ;  /* 0x000000001c007986 */ /* 0x0001e8000c101504 */
[----:B0-----:R-:W3:Y:S01]  /*850b0*/  LDL.LU R29, [R1+0x3c] ;  /* 0x00003c00011d7983 */ /* 0x001ee20000300800 */
[----:B------:R-:W4:Y:S02]  /*850c0*/  LDL.LU R3, [R1+0x15c] ;  /* 0x00015c0001037983 */ /* 0x000f240000300800 */
[----:B------:R-:W2:Y:S02]  /*850d0*/  LDL.LU R6, [R1+0xec] ;  /* 0x0000ec0001067983 */ /* 0x000ea40000300800 */
[----:B------:R-:W2:Y:S02]  /*850e0*/  LDL.LU R7, [R1+0x8c] ;  /* 0x00008c0001077983 */ /* 0x000ea40000300800 */
[----:B--2---:R0:W-:Y:S04]  /*850f0*/  STL.64 [R1+0x1830], R6 ;  /* 0x0018300601007387 */ /* 0x0041e80000100a00 */
[----:B0-----:R-:W2:Y:S04]  /*85100*/  LDL.LU.64 R6, [R1+0x2e0] ;  /* 0x0002e00001067983 */ /* 0x001ea80000300a00 */
[----:B--2---:R0:W-:Y:S04]  /*85110*/  STL.64 [R1+0x1838], R6 ;  /* 0x0018380601007387 */ /* 0x0041e80000100a00 */
[----:B0-----:R-:W2:Y:S04]  /*85120*/  LDL.LU.64 R6, [R1+0x2e8] ;  /* 0x0002e80001067983 */ /* 0x001ea80000300a00 */
[----:B--2---:R0:W-:Y:S04]  /*85130*/  STL.64 [R1+0x1840], R6 ;  /* 0x0018400601007387 */ /* 0x0041e80000100a00 */
[----:B0-----:R-:W2:Y:S01]  /*85140*/  LDL.LU.64 R6, [R1+0x2f0] ;  /* 0x0002f00001067983 */ /* 0x001ea20000300a00 */
[----:B------:R-:W2:Y:S03]  /*85150*/  LDL.LU.64 R8, [R1+0x2a8] ;  /* 0x0002a80001087983 */ /* 0x000ea60000300a00 */
[----:B--2---:R0:W-:Y:S04]  /*85160*/  STL.64 [R1+0x17f8], R8 ;  /* 0x0017f80801007387 */ /* 0x0041e80000100a00 */
[----:B0-----:R-:W2:Y:S04]  /*85170*/  LDL.LU.64 R8, [R1+0x2b0] ;  /* 0x0002b00001087983 */ /* 0x001ea80000300a00 */
[----:B--2---:R0:W-:Y:S04]  /*85180*/  STL [R1+0x1800], R9 ;  /* 0x0018000901007387 */ /* 0x0041e80000100800 */
[----:B0-----:R-:W2:Y:S04]  /*85190*/  LDL.LU R9, [R1+0x2c] ;  /* 0x00002c0001097983 */ /* 0x001ea80000300800 */
        /* <DEDUP_REMOVED lines=8> */
[----:B------:R-:W2:Y:S02]  /*85220*/  LDL.LU R20, [R1+0x14c] ;  /* 0x00014c0001147983 */ /* 0x000ea40000300800 */
[----:B------:R-:W2:Y:S01]  /*85230*/  LDL.LU.64 R12, [R1+0x2a0] ;  /* 0x0002a000010c7983 */ /* 0x000ea20000300a00 */
[----:B---3--:R-:W-:Y:S01]  /*85240*/  PRMT R2, R29, 0x7632, R2 ;  /* 0x000076321d027816 */ /* 0x008fe20000000002 */
[----:B------:R-:W-:Y:S04]  /*85250*/  STG.E.U16 [R26.64], R29 ;  /* 0x0000001d1a007986 */ /* 0x000fe8000c101504 */
[----:B------:R-:W-:Y:S04]  /*85260*/  STG.E.U16 [R6.64], R2 ;  /* 0x0000000206007986 */ /* 0x000fe8000c101504 */
[----:B--2---:R0:W-:Y:S04]  /*85270*/  STL.64 [R1+0x1808], R12 ;  /* 0x0018080c01007387 */ /* 0x0041e80000100a00 */
[----:B0-----:R-:W2:Y:S01]  /*85280*/  LDL.LU.64 R12, [R1+0x2b8] ;  /* 0x0002b800010c7983 */ /* 0x001ea20000300a00 */
[----:B------:R-:W3:Y:S02]  /*85290*/  LDL.LU.64 R14, [R1+0x298] ;  /* 0x00029800010e7983 */ /* 0x000ee40000300a00 */
        /* <DEDUP_REMOVED lines=10> */
[----:B------:R-:W2:Y:S01]  /*85340*/  LDL.LU.64 R6, [R1+0x1840] ;  /* 0x0018400001067983 */ /* 0x000ea20000300a00 */
[----:B------:R-:W3:Y:S01]  /*85350*/  LDL.LU R11, [R1+0xcc] ;  /* 0x0000cc00010b7983 */ /* 0x000ee20000300800 */
[----:B----4-:R-:W-:-:S02]  /*85360*/  PRMT R0, R3, 0x7632, R0 ;  /* 0x0000763203007816 */ /* 0x010fc40000000000 */
[----:B--2---:R0:W-:Y:S04]  /*85370*/  STG.E.U16 [R6.64], R3 ;  /* 0x0000000306007986 */ /* 0x0041e8000c101504 */
[----:B0-----:R-:W2:Y:S04]  /*85380*/  LDL.LU.64 R6, [R1+0x1838] ;  /* 0x0018380001067983 */ /* 0x001ea80000300a00 */
[----:B--2---:R0:W-:Y:S04]  /*85390*/  STG.E.U16 [R6.64], R0 ;  /* 0x0000000006007986 */ /* 0x0041e8000c101504 */
[----:B0-----:R-:W2:Y:S01]  /*853a0*/  LDL.LU.64 R6, [R1+0x1830] ;  /* 0x0018300001067983 */ /* 0x001ea20000300a00 */
[----:B------:R-:W4:Y:S03]  /*853b0*/  LDL.LU R3, [R1+0x6c] ;  /* 0x00006c0001037983 */ /* 0x000f260000300800 */
[----:B--2---:R0:W-:Y:S04]  /*853c0*/  STG.E.U16 [R8.64], R6 ;  /* 0x0000000608007986 */ /* 0x0041e8000c101504 */
[----:B0-----:R-:W2:Y:S01]  /*853d0*/  LDL.LU.64 R8, [R1+0x1828] ;  /* 0x0018280001087983 */ /* 0x001ea20000300a00 */
[----:B------:R-:W-:-:S05]  /*853e0*/  PRMT R2, R6, 0x7632, R2 ;  /* 0x0000763206027816 */ /* 0x000fca0000000002 */
        /* <DEDUP_REMOVED lines=8> */
[----:B------:R-:W3:Y:S03]  /*85470*/  LDL.LU R7, [R1+0x12c] ;  /* 0x00012c0001077983 */ /* 0x000ee60000300800 */
[----:B--2---:R0:W-:Y:S01]  /*85480*/  STG.E.U16 [R12.64], R9 ;  /* 0x000000090c007986 */ /* 0x0041e2000c101504 */
[----:B------:R-:W-:-:S03]  /*85490*/  PRMT R2, R9, 0x7632, R2 ;  /* 0x0000763209027816 */ /* 0x000fc60000000002 */
[----:B0-----:R-:W2:Y:S01]  /*854a0*/  LDL.LU.64 R12, [R1+0x1808] ;  /* 0x00180800010c7983 */ /* 0x001ea20000300a00 */
[----:B------:R-:W2:Y:S01]  /*854b0*/  LDL.LU R9, [R1+0x1800] ;  /* 0x0018000001097983 */ /* 0x000ea20000300800 */
[----:B------:R-:W-:Y:S02]  /*854c0*/  PRMT R0, R20, 0x7632, R0 ;  /* 0x0000763214007816 */ /* 0x000fe40000000000 */
[----:B--2---:R0:W-:Y:S04]  /*854d0*/  STG.E.U16 [R8.64], R2 ;  /* 0x0000000208007986 */ /* 0x0041e8000c101504 */
[----:B0-----:R-:W2:Y:S01]  /*854e0*/  LDL.LU.64 R8, [R1+0x17f8] ;  /* 0x0017f80001087983 */ /* 0x001ea20000300a00 */
[----:B------:R-:W-:-:S03]  /*854f0*/  PRMT R2, R5, 0x7632, R2 ;  /* 0x0000763205027816 */ /* 0x000fc60000000002 */
[----:B--2---:R0:W-:Y:S01]  /*85500*/  STG.E.U16 [R8.64], R20 ;  /* 0x0000001408007986 */ /* 0x0041e2000c101504 */
[----:B------:R1:W-:Y:S02]  /*85510*/  STG.E.U16 [R12.64], R0 ;  /* 0x000000000c007986 */ /* 0x0003e4000c101504 */
[----:B---3--:R2:W-:Y:S02]  /*85520*/  STG.E.U16 [R14.64], R5 ;  /* 0x000000050e007986 */ /* 0x0085e4000c101504 */
[----:B------:R3:W-:Y:S01]  /*85530*/  STG.E.U16 [R16.64], R2 ;  /* 0x0000000210007986 */ /* 0x0007e2000c101504 */
[----:B------:R2:W-:Y:S04]  /*85540*/  STG.E.U16 [R18.64], R21 ;  /* 0x0000001512007986 */ /* 0x0005e8000c101504 */
[----:B0-----:R-:W4:Y:S01]  /*85550*/  LDL.LU.64 R8, [R1+0x17f0] ;  /* 0x0017f00001087983 */ /* 0x001f220000300a00 */
[----:B------:R-:W4:Y:S02]  /*85560*/  LDL.LU R20, [R1+0x17e8] ;  /* 0x0017e80001147983 */ /* 0x000f240000300800 */
[----:B-1----:R-:W4:Y:S01]  /*85570*/  LDL.LU.64 R12, [R1+0x17e0] ;  /* 0x0017e000010c7983 */ /* 0x002f220000300a00 */
[----:B------:R-:W-:Y:S01]  /*85580*/  PRMT R0, R21, 0x7632, R0 ;  /* 0x0000763215007816 */ /* 0x000fe20000000000 */
[----:B--2---:R-:W2:Y:S01]  /*85590*/  LDL.LU.64 R14, [R1+0x17d8] ;  /* 0x0017d800010e7983 */ /* 0x004ea20000300a00 */
[----:B------:R-:W2:Y:S01]  /*855a0*/  LDL.LU R5, [R1+0x1ac] ;  /* 0x0001ac0001057983 */ /* 0x000ea20000300800 */
[----:B---3--:R-:W-:Y:S01]  /*855b0*/  PRMT R2, R4, 0x7632, R2 ;  /* 0x0000763204027816 */ /* 0x008fe20000000002 */
[----:B------:R-:W3:Y:S01]  /*855c0*/  LDL.LU.64 R16, [R1+0x17d0] ;  /* 0x0017d00001107983 */ /* 0x000ee20000300a00 */
[----:B------:R-:W2:Y:S01]  /*855d0*/  LDL.LU.64 R18, [R1+0x17c8] ;  /* 0x0017c80001127983 */ /* 0x000ea20000300a00 */
[----:B------:R-:W2:Y:S03]  /*855e0*/  LDL.LU R21, [R1+0x17c0] ;  /* 0x0017c00001157983 */ /* 0x000ea60000300800 */
[----:B------:R0:W-:Y:S01]  /*855f0*/  STG.E.U16 [R22.64], R0 ;  /* 0x0000000016007986 */ /* 0x0001e2000c101504 */
[----:B------:R1:W-:Y:S02]  /*85600*/  STG.E.U16 [R24.64], R4 ;  /* 0x0000000418007986 */ /* 0x0003e4000c101504 */
[----:B------:R1:W-:Y:S02]  /*85610*/  STG.E.U16 [R26.64], R2 ;  /* 0x000000021a007986 */ /* 0x0003e4000c101504 */
[----:B------:R1:W-:Y:S01]  /*85620*/  STG.E.U16 [R28.64], R10 ;  /* 0x0000000a1c007986 */ /* 0x0003e2000c101504 */
[----:B0-----:R-:W4:Y:S01]  /*85630*/  LDL.LU.64 R22, [R1+0x17b8] ;  /* 0x0017b80001167983 */ /* 0x001f220000300a00 */
[----:B-1----:R-:W2:Y:S02]  /*85640*/  LDL.LU.64 R24, [R1+0x17b0] ;  /* 0x0017b00001187983 */ /* 0x002ea40000300a00 */
[----:B------:R-:W2:Y:S02]  /*85650*/  LDL.LU.64 R26, [R1+0x17a8] ;  /* 0x0017a800011a7983 */ /* 0x000ea40000300a00 */
[----:B------:R-:W2:Y:S01]  /*85660*/  LDL.LU.64 R28, [R1+0x17a0] ;  /* 0x0017a000011c7983 */ /* 0x000ea20000300a00 */
[----:B------:R-:W-:-:S02]  /*85670*/  PRMT R0, R10, 0x7632, R0 ;  /* 0x000076320a007816 */ /* 0x000fc40000000000 */
[----:B------:R-:W-:-:S03]  /*85680*/  PRMT R2, R11, 0x7632, R2 ;  /* 0x000076320b027816 */ /* 0x000fc60000000002 */
[----:B--2---:R0:W-:Y:S01]  /*85690*/  STG.E.U16 [R28.64], R0 ;  /* 0x000000001c007986 */ /* 0x0041e2000c101504 */
[----:B------:R1:W-:Y:S02]  /*856a0*/  STG.E.U16 [R26.64], R11 ;  /* 0x0000000b1a007986 */ /* 0x0003e4000c101504 */
[----:B------:R-:W-:Y:S02]  /*856b0*/  STG.E.U16 [R24.64], R2 ;  /* 0x0000000218007986 */ /* 0x000fe4000c101504 */
[----:B----4-:R2:W-:Y:S01]  /*856c0*/  STG.E.U16 [R22.64], R3 ;  /* 0x0000000316007986 */ /* 0x0105e2000c101504 */
[----:B0-----:R-:W-:Y:S01]  /*856d0*/  PRMT R0, R3, 0x7632, R0 ;  /* 0x0000763203007816 */ /* 0x001fe20000000000 */
[----:B-1----:R-:W4:Y:S04]  /*856e0*/  LDL.LU.64 R10, [R1+0xa30] ;  /* 0x000a3000010a7983 */ /* 0x002f280000300a00 */
[----:B--2---:R-:W0:Y:S01]  /*856f0*/  S2R R23, SR_TID.X ;  /* 0x0000000000177919 */ /* 0x004e220000002100 */
[----:B------:R-:W-:-:S02]  /*85700*/  LOP3.LUT R3, R8, 0xff, RZ, 0xc0, !PT ;  /* 0x000000ff08037812 */ /* 0x000fc400078ec0ff */
[----:B------:R-:W-:Y:S01]  /*85710*/  PRMT R2, R6, 0x7632, R2 ;  /* 0x0000763206027816 */ /* 0x000fe20000000002 */
[----:B------:R1:W-:Y:S01]  /*85720*/  STG.E.U16 [R20.64], R0 ;  /* 0x0000000014007986 */ /* 0x0003e2000c101504 */
[----:B------:R-:W-:Y:S02]  /*85730*/  STG.E.U16 [R18.64], R6 ;  /* 0x0000000612007986 */ /* 0x000fe4000c101504 */
[----:B------:R-:W2:Y:S01]  /*85740*/  LDL.LU R4, [R1+0x1bc] ;  /* 0x0001bc0001047983 */ /* 0x000ea20000300800 */
[----:B---3--:R-:W-:Y:S01]  /*85750*/  STG.E.U16 [R16.64], R2 ;  /* 0x0000000210007986 */ /* 0x008fe2000c101504 */
[----:B0-----:R-:W-:Y:S02]  /*85760*/  SHF.L.U32 R8, R23, 0xe, RZ ;  /* 0x0000000e17087819 */ /* 0x001fe400000006ff */
[----:B-1----:R-:W-:Y:S01]  /*85770*/  PRMT R0, R7, 0x7632, R0 ;  /* 0x0000763207007816 */ /* 0x002fe20000000000 */
[----:B------:R-:W3:Y:S04]  /*85780*/  LDL.LU.64 R20, [R1+0xa38] ;  /* 0x000a380001147983 */ /* 0x000ee80000300a00 */
[----:B------:R0:W-:Y:S01]  /*85790*/  STG.E.U16 [R14.64], R7 ;  /* 0x000000070e007986 */ /* 0x0001e2000c101504 */
[----:B------:R-:W-:Y:S01]  /*857a0*/  LOP3.LUT R8, R8, 0x18000, RZ, 0xc0, !PT ;  /* 0x0001800008087812 */ /* 0x000fe200078ec0ff */
[----:B------:R-:W2:Y:S03]  /*857b0*/  LDL.LU.64 R26, [R1+0xa48] ;  /* 0x000a4800011a7983 */ /* 0x000ea60000300a00 */
[----:B------:R-:W-:-:S05]  /*857c0*/  LEA R8, R3, R8, 0x4 ;  /* 0x0000000803087211 */ /* 0x000fca00078e20ff */
[----:B------:R-:W1:Y:S04]  /*857d0*/  LDS.128 R16, [R8] ;  /* 0x0000000008107984 */ /* 0x000e680000000c00 */
[----:B0-----:R-:W2:Y:S01]  /*857e0*/  LDL.LU.64 R6, [R1+0xa40] ;  /* 0x000a400001067983 */ /* 0x001ea20000300a00 */
[----:B------:R-:W2:Y:S03]  /*857f0*/  LDL.LU R24, [R1+0x1cc] ;  /* 0x0001cc0001187983 */ /* 0x000ea60000300800 */
[----:B------:R0:W-:Y:S04]  /*85800*/  STG.E.U16 [R12.64], R0 ;  /* 0x000000000c007986 */ /* 0x0001e8000c101504 */
[----:B-1----:R1:W-:Y:S01]  /*85810*/  STL [R1+0x194], R17 ;  /* 0x0001941101007387 */ /* 0x0023e20000100800 */
[----:B------:R1:W-:Y:S01]  /*85820*/  STL.64 [R1+0x198], R18 ;  /* 0x0001981201007387 */ /* 0x0003e20000100a00 */
[----:B0-----:R-:W-:-:S02]  /*85830*/  MOV R12, R16 ;  /* 0x00000010000c7202 */ /* 0x001fc40000000f00 */
[----:B-1----:R-:W2:Y:S01]  /*85840*/  LDL.LU.64 R16, [R1+0xa58] ;  /* 0x000a580001107983 */ /* 0x002ea20000300a00 */
[----:B------:R-:W2:Y:S01]  /*85850*/  LDL.LU.64 R18, [R1+0xa50] ;  /* 0x000a500001127983 */ /* 0x000ea20000300a00 */
[C---:B------:R-:W-:Y:S02]  /*85860*/  SHF.L.U32 R3, R23.reuse, 0xe, RZ ;  /* 0x0000000e17037819 */ /* 0x040fe400000006ff */
[----:B------:R-:W-:Y:S02]  /*85870*/  LOP3.LUT R29, R23, 0xff, RZ, 0xc0, !PT ;  /* 0x000000ff171d7812 */ /* 0x000fe400078ec0ff */
[----:B------:R-:W-:-:S05]  /*85880*/  LOP3.LUT R3, R3, 0x18000, RZ, 0xc0, !PT ;  /* 0x0001800003037812 */ /* 0x000fca00078ec0ff */
[----:B------:R-:W-:-:S05]  /*85890*/  IMAD R3, R29, 0x10, R3 ;  /* 0x000000101d037824 */ /* 0x000fca00078e0203 */
[----:B------:R-:W-:Y:S02]  /*858a0*/  LOP3.LUT R3, R3, 0x20, RZ, 0x3c, !PT ;  /* 0x0000002003037812 */ /* 0x000fe400078e3cff */
[----:B------:R-:W-:Y:S02]  /*858b0*/  SHF.L.U32 R28, R23, 0xe, RZ ;  /* 0x0000000e171c7819 */ /* 0x000fe400000006ff */
[----:B------:R-:W-:Y:S02]  /*858c0*/  PRMT R0, R5, 0x7632, R0 ;  /* 0x0000763205007816 */ /* 0x000fe40000000000 */
[----:B------:R-:W-:-:S04]  /*858d0*/  LOP3.LUT R28, R28, 0x18000, RZ, 0xc0, !PT ;  /* 0x000180001c1c7812 */ /* 0x000fc800078ec0ff */
[----:B------:R-:W-:-:S04]  /*858e0*/  LEA R28, R29, R28, 0x4 ;  /* 0x0000001c1d1c7211 */ /* 0x000fc800078e20ff */
[----:B------:R-:W-:Y:S01]  /*858f0*/  LOP3.LUT R28, R28, 0x40, RZ, 0x3c, !PT ;  /* 0x000000401c1c7812 */ /* 0x000fe200078e3cff */
[----:B---3--:R0:W-:Y:S01]  /*85900*/  STG.E.U16 [R20.64], R5 ;  /* 0x0000000514007986 */ /* 0x0081e2000c101504 */
[----:B----4-:R1:W-:Y:S03]  /*85910*/  STG.E.U16 [R10.64], R0 ;  /* 0x000000000a007986 */ /* 0x0103e6000c101504 */
[----:B--2---:R-:W-:Y:S01]  /*85920*/  STL.64 [R1+0x1798], R18 ;  /* 0x0017981201007387 */ /* 0x004fe20000100a00 */
[----:B------:R-:W-:Y:S02]  /*85930*/  STL.64 [R1+0x1790], R16 ;  /* 0x0017901001007387 */ /* 0x000fe40000100a00 */
[----:B------:R-:W2:Y:S04]  /*85940*/  LDS.128 R16, [R3] ;  /* 0x0000000003107984 */ /* 0x000ea80000000c00 */
[----:B------:R-:W3:Y:S01]  /*85950*/  LDL.LU R22, [R1+0x1dc] ;  /* 0x0001dc0001167983 */ /* 0x000ee20000300800 */
[----:B0-----:R-:W4:Y:S01]  /*85960*/  LDL.LU.64 R20, [R1+0xa68] ;  /* 0x000a680001147983 */ /* 0x001f220000300a00 */
[----:B-1----:R-:W3:Y:S02]  /*85970*/  LDL.LU.64 R10, [R1+0xa60] ;  /* 0x000a6000010a7983 */ /* 0x002ee40000300a00 */
[----:B------:R-:W3:Y:S01]  /*85980*/  LDL.LU R25, [R1+0x1ec] ;  /* 0x0001ec0001197983 */ /* 0x000ee20000300800 */
[----:B--2---:R-:W-:Y:S01]  /*85990*/  STL [R1+0x114], R17 ;  /* 0x0001141101007387 */ /* 0x004fe20000100800 */
[----:B------:R-:W-:Y:S01]  /*859a0*/  STL.64 [R1+0x118], R18 ;  /* 0x0001181201007387 */ /* 0x000fe20000100a00 */
[----:B------:R-:W-:-:S02]  /*859b0*/  MOV R14, R16 ;  /* 0x00000010000e7202 */ /* 0x000fc40000000f00 */
[----:B------:R-:W-:Y:S01]  /*859c0*/  PRMT R0, R4, 0x7632, R0 ;  /* 0x0000763204007816 */ /* 0x000fe20000000000 */
[----:B------:R-:W0:Y:S04]  /*859d0*/  LDS.128 R16, [R28] ;  /* 0x000000001c107984 */ /* 0x000e280000000c00 */
[----:B------:R-:W2:Y:S04]  /*859e0*/  LDL.LU R5, [R1+0x1fc] ;  /* 0x0001fc0001057983 */ /* 0x000ea80000300800 */
[----:B------:R1:W-:Y:S04]  /*859f0*/  STG.E.U16 [R26.64], R4 ;  /* 0x000000041a007986 */ /* 0x0003e8000c101504 */
[----:B-1----:R-:W2:Y:S04]  /*85a00*/  LDL.LU R4, [R1+0x20c] ;  /* 0x00020c0001047983 */ /* 0x002ea80000300800 */
[----:B0-----:R-:W-:Y:S01]  /*85a10*/  STL [R1+0x94], R17 ;  /* 0x0000941101007387 */ /* 0x001fe20000100800 */
[----:B------:R0:W-:Y:S01]  /*85a20*/  STL.64 [R1+0x98], R18 ;  /* 0x0000981201007387 */ /* 0x0001e20000100a00 */
[----:B------:R-:W-:-:S02]  /*85a30*/  MOV R13, R16 ;  /* 0x00000010000d7202 */ /* 0x000fc40000000f00 */
[----:B0-----:R-:W2:Y:S01]  /*85a40*/  LDL.LU.64 R18, [R1+0x1798] ;  /* 0x0017980001127983 */ /* 0x001ea20000300a00 */
[----:B------:R-:W2:Y:S02]  /*85a50*/  LDL.LU.64 R16, [R1+0x1790] ;  /* 0x0017900001107983 */ /* 0x000ea40000300a00 */
[----:B------:R-:W-:-:S05]  /*85a60*/  IMAD.SHL.U32 R23, R23, 0x4000, RZ ;  /* 0x0000400017177824 */ /* 0x000fca00078e00ff */
[----:B------:R-:W-:Y:S01]  /*85a70*/  LOP3.LUT R23, R23, 0x18000, RZ, 0xc0, !PT ;  /* 0x0001800017177812 */ /* 0x000fe200078ec0ff */
[----:B------:R0:W-:Y:S03]  /*85a80*/  STG.E.U16 [R6.64], R0 ;  /* 0x0000000006007986 */ /* 0x0001e6000c101504 */
[----:B------:R-:W-:-:S04]  /*85a90*/  LEA R23, R29, R23, 0x4 ;  /* 0x000000171d177211 */ /* 0x000fc800078e20ff */
[----:B------:R-:W-:Y:S02]  /*85aa0*/  LOP3.LUT R23, R23, 0x60, RZ, 0x3c, !PT ;  /* 0x0000006017177812 */ /* 0x000fe400078e3cff */
[----:B0-----:R-:W-:Y:S01]  /*85ab0*/  PRMT R0, R24, 0x7632, R0 ;  /* 0x0000763218007816 */ /* 0x001fe20000000000 */
[----:B------:R0:W-:Y:S04]  /*85ac0*/  STL [R1+0x1788], R14 ;  /* 0x0017880e01007387 */ /* 0x0001e80000100800 */
[----:B0-----:R-:W3:Y:S01]  /*85ad0*/  LDL.LU.64 R14, [R1+0xa70] ;  /* 0x000a7000010e7983 */ /* 0x001ee20000300a00 */
[----:B------:R0:W-:Y:S03]  /*85ae0*/  STL.64 [R1+0x1780], R12 ;  /* 0x0017800c01007387 */ /* 0x0001e60000100a00 */
[----:B0-----:R-:W3:Y:S01]  /*85af0*/  LDL.LU.64 R12, [R1+0xa78] ;  /* 0x000a7800010c7983 */ /* 0x001ee20000300a00 */
[----:B------:R-:W3:Y:S02]  /*85b00*/  LDL.LU.64 R26, [R1+0xac8] ;  /* 0x000ac800011a7983 */ /* 0x000ee40000300a00 */
[----:B------:R-:W3:Y:S01]  /*85b10*/  LDL.LU.64 R6, [R1+0xac0] ;  /* 0x000ac00001067983 */ /* 0x000ee20000300a00 */
[----:B--2---:R-:W-:Y:S01]  /*85b20*/  STG.E.U16 [R16.64], R24 ;  /* 0x0000001810007986 */ /* 0x004fe2000c101504 */
[----:B------:R-:W-:Y:S02]  /*85b30*/  STG.E.U16 [R18.64], R0 ;  /* 0x0000000012007986 */ /* 0x000fe4000c101504 */
[----:B------:R-:W0:Y:S02]  /*85b40*/  LDS.128 R16, [R23] ;  /* 0x0000000017107984 */ /* 0x000e240000000c00 */
[----:B0-----:R-:W-:Y:S02]  /*85b50*/  STL [R1+0x14], R17 ;  /* 0x0000141101007387 */ /* 0x001fe40000100800 */
[----:B------:R-:W-:Y:S01]  /*85b60*/  STL.64 [R1+0x18], R18 ;  /* 0x0000181201007387 */ /* 0x000fe20000100a00 */
[----:B------:R-:W-:-:S02]  /*85b70*/  MOV R24, R16 ;  /* 0x0000001000187202 */ /* 0x000fc40000000f00 */
[----:B------:R-:W0:Y:S01]  /*85b80*/  LDS.128 R16, [R8+0x1000] ;  /* 0x0010000008107984 */ /* 0x000e220000000c00 */
[----:B---3--:R-:W-:Y:S01]  /*85b90*/  PRMT R0, R22, 0x7632, R0 ;  /* 0x0000763216007816 */ /* 0x008fe20000000000 */
[----:B----4-:R1:W-:Y:S04]  /*85ba0*/  STG.E.U16 [R20.64], R22 ;  /* 0x0000001614007986 */ /* 0x0103e8000c101504 */
[----:B------:R-:W-:Y:S04]  /*85bb0*/  STG.E.U16 [R10.64], R0 ;  /* 0x000000000a007986 */ /* 0x000fe8000c101504 */
[----:B-1----:R-:W2:Y:S04]  /*85bc0*/  LDL.LU.64 R20, [R1+0xad0] ;  /* 0x000ad00001147983 */ /* 0x002ea80000300a00 */
[----:B0-----:R-:W-:Y:S01]  /*85bd0*/  STL [R1+0x184], R17 ;  /* 0x0001841101007387 */ /* 0x001fe20000100800 */
[----:B------:R0:W-:Y:S03]  /*85be0*/  STL.64 [R1+0x188], R18 ;  /* 0x0001881201007387 */ /* 0x0001e60000100a00 */
[----:B0-----:R-:W3:Y:S01]  /*85bf0*/  LDL.LU.64 R18, [R1+0xae8] ;  /* 0x000ae80001127983 */ /* 0x001ee20000300a00 */
[----:B------:R-:W4:Y:S01]  /*85c00*/  LDL.LU.64 R10, [R1+0xae0] ;  /* 0x000ae000010a7983 */ /* 0x000f220000300a00 */
[----:B------:R-:W-:Y:S01]  /*85c10*/  PRMT R0, R25, 0x7632, R0 ;  /* 0x0000763219007816 */ /* 0x000fe20000000000 */
[----:B------:R-:W-:Y:S01]  /*85c20*/  STG.E.U16 [R12.64], R25 ;  /* 0x000000190c007986 */ /* 0x000fe2000c101504 */
[----:B----4-:R0:W-:Y:S04]  /*85c30*/  STL.64 [R1+0x1778], R10 ;  /* 0x0017780a01007387 */ /* 0x0101e80000100a00 */
[----:B0-----:R-:W4:Y:S01]  /*85c40*/  LDL.LU.64 R10, [R1+0xa80] ;  /* 0x000a8000010a7983 */ /* 0x001f220000300a00 */
[----:B------:R0:W-:Y:S03]  /*85c50*/  STL.64 [R1+0x1770], R8 ;  /* 0x0017700801007387 */ /* 0x0001e60000100a00 */
[----:B0-----:R-:W2:Y:S04]  /*85c60*/  LDL.LU.64 R8, [R1+0xa88] ;  /* 0x000a880001087983 */ /* 0x001ea80000300a00 */
[----:B------:R0:W-:Y:S02]  /*85c70*/  STG.E.U16 [R14.64], R0 ;  /* 0x000000000e007986 */ /* 0x0001e4000c101504 */
[----:B------:R-:W1:Y:S01]  /*85c80*/  LDS.128 R12, [R3+0x1000] ;  /* 0x00100000030c7984 */ /* 0x000e620000000c00 */
[----:B0-----:R-:W-:-:S02]  /*85c90*/  PRMT R0, R5, 0x7632, R0 ;  /* 0x0000763205007816 */ /* 0x001fc40000000000 */
[----:B------:R-:W-:Y:S01]  /*85ca0*/  MOV R17, R16 ;  /* 0x0000001000117202 */ /* 0x000fe20000000f00 */
[----:B-1----:R-:W-:Y:S01]  /*85cb0*/  STL [R1+0x104], R13 ;  /* 0x0001040d01007387 */ /* 0x002fe20000100800 */
[----:B------:R0:W-:Y:S01]  /*85cc0*/  STL.64 [R1+0x108], R14 ;  /* 0x0001080e01007387 */ /* 0x0001e20000100a00 */
[----:B------:R-:W-:Y:S02]  /*85cd0*/  MOV R16, R12 ;  /* 0x0000000c00107202 */ /* 0x000fe40000000f00 */
[----:B0-----:R-:W3:Y:S01]  /*85ce0*/  LDL.LU R14, [R1+0x1788] ;  /* 0x00178800010e7983 */ /* 0x001ee20000300800 */
[----:B------:R-:W3:Y:S03]  /*85cf0*/  LDL.LU.64 R12, [R1+0x1780] ;  /* 0x00178000010c7983 */ /* 0x000ee60000300a00 */
[----:B--2---:R-:W-:Y:S01]  /*85d00*/  STG.E.U16 [R8.64], R5 ;  /* 0x0000000508007986 */ /* 0x004fe2000c101504 */
[----:B----4-:R-:W-:Y:S02]  /*85d10*/  STG.E.U16 [R10.64], R0 ;  /* 0x000000000a007986 */ /* 0x010fe4000c101504 */
[----:B------:R-:W0:Y:S04]  /*85d20*/  LDS.128 R8, [R28+0x1000] ;  /* 0x001000001c087984 */ /* 0x000e280000000c00 */
[----:B------:R1:W-:Y:S01]  /*85d30*/  STG.E.U16 [R26.64], R4 ;  /* 0x000000041a007986 */ /* 0x0003e2000c101504 */
[----:B0-----:R-:W-:Y:S01]  /*85d40*/  STL [R1+0x84], R9 ;  /* 0x0000840901007387 */ /* 0x001fe20000100800 */
[----:B------:R-:W-:Y:S02]  /*85d50*/  STL.64 [R1+0x88], R10 ;  /* 0x0000880a01007387 */ /* 0x000fe40000100a00 */
[----:B-1----:R-:W2:Y:S02]  /*85d60*/  LDL.LU.64 R26, [R1+0xb08] ;  /* 0x000b0800011a7983 */ /* 0x002ea40000300a00 */
[----:B------:R-:W-:-:S02]  /*85d70*/  IMAD.MOV.U32 R5, RZ, RZ, R8 ;  /* 0x000000ffff057224 */ /* 0x000fc400078e0008 */
[----:B------:R-:W0:Y:S01]  /*85d80*/  LDS.128 R8, [R23+0x1000] ;  /* 0x0010000017087984 */ /* 0x000e220000000c00 */
[----:B------:R-:W-:-:S05]  /*85d90*/  PRMT R0, R4, 0x7632, R0 ;  /* 0x0000763204007816 */ /* 0x000fca0000000000 */
[----:B------:R-:W-:Y:S01]  /*85da0*/  STG.E.U16 [R6.64], R0 ;  /* 0x0000000006007986 */ /* 0x000fe2000c101504 */
[----:B0-----:R-:W-:-:S03]  /*85db0*/  MOV R4, R8 ;  /* 0x0000000800047202 */ /* 0x001fc60000000f00 */
[----:B--2---:R0:W-:Y:S04]  /*85dc0*/  STL.64 [R1+0x1768], R26 ;  /* 0x0017681a01007387 */ /* 0x0041e80000100a00 */
[----:B0-----:R-:W2:Y:S01]  /*85dd0*/  LDL.LU.64 R26, [R1+0xad8] ;  /* 0x000ad800011a7983 */ /* 0x001ea20000300a00 */
[----:B------:R-:W-:Y:S02]  /*85de0*/  STL [R1+0x1760], R24 ;  /* 0x0017601801007387 */ /* 0x000fe40000100800 */
[----:B------:R-:W4:Y:S02]  /*85df0*/  LDL.LU.64 R6, [R1+0xb00] ;  /* 0x000b000001067983 */ /* 0x000f240000300a00 */
[----:B------:R-:W-:Y:S01]  /*85e00*/  STL [R1+0x4], R9 ;  /* 0x0000040901007387 */ /* 0x000fe20000100800 */
[----:B------:R0:W-:Y:S04]  /*85e10*/  STL.64 [R1+0x8], R10 ;  /* 0x0000080a01007387 */ /* 0x0001e80000100a00 */
[----:B0-----:R-:W4:Y:S01]  /*85e20*/  LDL.LU.64 R10, [R1+0x1778] ;  /* 0x00177800010a7983 */ /* 0x001f220000300a00 */
[----:B------:R-:W4:Y:S01]  /*85e30*/  LDL.LU.64 R8, [R1+0x1770] ;  /* 0x0017700001087983 */ /* 0x000f220000300a00 */
[----:B---3--:R-:W-:-:S02]  /*85e40*/  PRMT R0, R12, 0x7632, R0 ;  /* 0x000076320c007816 */ /* 0x008fc40000000000 */
[----:B--2---:R-:W-:Y:S04]  /*85e50*/  STG.E.U16 [R26.64], R12 ;  /* 0x0000000c1a007986 */ /* 0x004fe8000c101504 */
[----:B----4-:R-:W0:Y:S04]  /*85e60*/  LDS.128 R24, [R8+0x2000] ;  /* 0x0020000008187984 */ /* 0x010e280000000c00 */
[----:B------:R1:W-:Y:S01]  /*85e70*/  STL.64 [R1+0x1758], R6 ;  /* 0x0017580601007387 */ /* 0x0003e20000100a00 */
[----:B------:R2:W-:Y:S02]  /*85e80*/  STG.E.U16 [R20.64], R0 ;  /* 0x0000000014007986 */ /* 0x0005e4000c101504 */
[----:B------:R-:W-:Y:S01]  /*85e90*/  STG.E.U16 [R18.64], R14 ;  /* 0x0000000e12007986 */ /* 0x000fe2000c101504 */
[----:B-1----:R-:W3:Y:S01]  /*85ea0*/  LDL.LU.64 R6, [R1+0xaf0] ;  /* 0x000af00001067983 */ /* 0x002ee20000300a00 */
[----:B------:R1:W-:Y:S01]  /*85eb0*/  STL.64 [R1+0x1750], R4 ;  /* 0x0017500401007387 */ /* 0x0003e20000100a00 */
[----:B--2---:R-:W-:-:S02]  /*85ec0*/  PRMT R0, R14, 0x7632, R0 ;  /* 0x000076320e007816 */ /* 0x004fc40000000000 */
[----:B-1----:R-:W2:Y:S01]  /*85ed0*/  LDL.LU.64 R4, [R1+0xaf8] ;  /* 0x000af80001047983 */ /* 0x002ea20000300a00 */
[----:B------:R-:W4:Y:S03]  /*85ee0*/  LDL.LU.64 R20, [R1+0xb20] ;  /* 0x000b200001147983 */ /* 0x000f260000300a00 */
[----:B0-----:R-:W-:Y:S01]  /*85ef0*/  STL [R1+0x174], R25 ;  /* 0x0001741901007387 */ /* 0x001fe20000100800 */
[----:B------:R-:W-:Y:S02]  /*85f00*/  STL.64 [R1+0x178], R26 ;  /* 0x0001781a01007387 */ /* 0x000fe40000100a00 */
[----:B------:R-:W2:Y:S02]  /*85f10*/  LDL.LU.64 R14, [R1+0xb40] ;  /* 0x000b4000010e7983 */ /* 0x000ea40000300a00 */
[----:B------:R-:W2:Y:S01]  /*85f20*/  LDL.LU.64 R18, [R1+0xb38] ;  /* 0x000b380001127983 */ /* 0x000ea20000300a00 */
[----:B------:R0:W-:Y:S01]  /*85f30*/  STG.E.U16 [R10.64], R0 ;  /* 0x000000000a007986 */ /* 0x0001e2000c101504 */
[----:B------:R-:W-:-:S02]  /*85f40*/  MOV R12, R24 ;  /* 0x00000018000c7202 */ /* 0x000fc40000000f00 */
[----:B------:R-:W1:Y:S01]  /*85f50*/  LDS.128 R24, [R3+0x2000] ;  /* 0x0020000003187984 */ /* 0x000e620000000c00 */
[----:B0-----:R-:W-:Y:S01]  /*85f60*/  PRMT R0, R13, 0x7632, R0 ;  /* 0x000076320d007816 */ /* 0x001fe20000000000 */
[----:B--2---:R0:W-:Y:S04]  /*85f70*/  STL.64 [R1+0x1738], R18 ;  /* 0x0017381201007387 */ /* 0x0041e80000100a00 */
[----:B0-----:R-:W2:Y:S01]  /*85f80*/  LDL.LU.64 R18, [R1+0xb28] ;  /* 0x000b280001127983 */ /* 0x001ea20000300a00 */
[----:B------:R-:W2:Y:S03]  /*85f90*/  LDL.LU.64 R10, [R1+0xb30] ;  /* 0x000b3000010a7983 */ /* 0x000ea60000300a00 */
[----:B------:R-:W-:Y:S01]  /*85fa0*/  STG.E.U16 [R4.64], R13 ;  /* 0x0000000d04007986 */ /* 0x000fe2000c101504 */
[----:B---3--:R-:W-:Y:S02]  /*85fb0*/  STG.E.U16 [R6.64], R0 ;  /* 0x0000000006007986 */ /* 0x008fe4000c101504 */
[----:B------:R-:W0:Y:S01]  /*85fc0*/  LDS.128 R4, [R28+0x2000] ;  /* 0x002000001c047984 */ /* 0x000e220000000c00 */
[----:B-1----:R-:W-:-:S02]  /*85fd0*/  MOV R22, R24 ;  /* 0x0000001800167202 */ /* 0x002fc40000000f00 */
[----:B0-----:R-:W-:Y:S01]  /*85fe0*/  MOV R13, R4 ;  /* 0x00000004000d7202 */ /* 0x001fe20000000f00 */
[----:B--2---:R0:W-:Y:S04]  /*85ff0*/  STL.64 [R1+0x1748], R10 ;  /* 0x0017480a01007387 */ /* 0x0041e80000100a00 */
[----:B0-----:R-:W2:Y:S01]  /*86000*/  LDL.LU.64 R10, [R1+0xb10] ;  /* 0x000b1000010a7983 */ /* 0x001ea20000300a00 */
[----:B------:R-:W-:Y:S02]  /*86010*/  STL [R1+0x1740], R9 ;  /* 0x0017400901007387 */ /* 0x000fe40000100800 */
[----:B------:R-:W-:Y:S02]  /*86020*/  STL [R1+0xf4], R25 ;  /* 0x0000f41901007387 */ /* 0x000fe40000100800 */
[----:B------:R0:W-:Y:S02]  /*86030*/  STL.64 [R1+0xf8], R26 ;  /* 0x0000f81a01007387 */ /* 0x0001e40000100a00 */
[----:B0-----:R-:W3:Y:S01]  /*86040*/  LDL.LU.64 R26, [R1+0x1768] ;  /* 0x00176800011a7983 */ /* 0x001ee20000300a00 */
[----:B------:R-:W2:Y:S02]  /*86050*/  LDL.LU R24, [R1+0x1760] ;  /* 0x0017600001187983 */ /* 0x000ea40000300800 */
[----:B------:R-:W-:Y:S02]  /*86060*/  STL [R1+0x74], R5 ;  /* 0x0000740501007387 */ /* 0x000fe40000100800 */
[----:B------:R0:W-:Y:S02]  /*86070*/  STL.64 [R1+0x78], R6 ;  /* 0x0000780601007387 */ /* 0x0001e40000100a00 */
[----:B0-----:R-:W4:Y:S01]  /*86080*/  LDL.LU.64 R6, [R1+0x1758] ;  /* 0x0017580001067983 */ /* 0x001f220000300a00 */
[----:B------:R-:W4:Y:S02]  /*86090*/  LDL.LU.64 R4, [R1+0x1750] ;  /* 0x0017500001047983 */ /* 0x000f240000300a00 */
[----:B------:R0:W-:Y:S02]  /*860a0*/  STL.64 [R1+0x1730], R12 ;  /* 0x0017300c01007387 */ /* 0x0001e40000100a00 */
[----:B0-----:R-:W4:Y:S01]  /*860b0*/  LDL.LU.64 R12, [R1+0xb18] ;  /* 0x000b1800010c7983 */ /* 0x001f220000300a00 */
[----:B--2---:R-:W-:-:S03]  /*860c0*/  PRMT R0, R24, 0x7632, R0 ;  /* 0x0000763218007816 */ /* 0x004fc60000000000 */
[----:B---3--:R-:W-:Y:S02]  /*860d0*/  STG.E.U16 [R26.64], R24 ;  /* 0x000000181a007986 */ /* 0x008fe4000c101504 */
[----:B------:R-:W0:Y:S02]  /*860e0*/  LDS.128 R24, [R23+0x2000] ;  /* 0x0020000017187984 */ /* 0x000e240000000c00 */
[----:B----4-:R1:W-:Y:S02]  /*860f0*/  STG.E.U16 [R6.64], R0 ;  /* 0x0000000006007986 */ /* 0x0103e4000c101504 */
[----:B-1----:R-:W-:Y:S02]  /*86100*/  PRMT R0, R17, 0x7632, R0 ;  /* 0x0000763211007816 */ /* 0x002fe40000000000 */
[----:B------:R-:W2:Y:S04]  /*86110*/  LDL.LU.64 R6, [R1+0xb48] ;  /* 0x000b480001067983 */ /* 0x000ea80000300a00 */
[----:B------:R-:W-:Y:S01]  /*86120*/  STG.E.U16 [R12.64], R17 ;  /* 0x000000110c007986 */ /* 0x000fe2000c101504 */
[----:B------:R1:W-:Y:S02]  /*86130*/  STG.E.U16 [R10.64], R0 ;  /* 0x000000000a007986 */ /* 0x0003e4000c101504 */
[----:B------:R-:W3:Y:S04]  /*86140*/  LDS.128 R8, [R8+0x3000] ;  /* 0x0030000008087984 */ /* 0x000ee80000000c00 */
[----:B------:R-:W-:Y:S01]  /*86150*/  STG.E.U16 [R18.64], R16 ;  /* 0x0000001012007986 */ /* 0x000fe2000c101504 */
[----:B-1----:R-:W-:-:S02]  /*86160*/  PRMT R0, R16, 0x7632, R0 ;  /* 0x0000763210007816 */ /* 0x002fc40000000000 */
[----:B------:R-:W1:Y:S04]  /*86170*/  LDS.128 R16, [R3+0x3000] ;  /* 0x0030000003107984 */ /* 0x000e680000000c00 */
[----:B0-----:R-:W-:Y:S01]  /*86180*/  STL [R1+0x1538], R26 ;  /* 0x0015381a01007387 */ /* 0x001fe20000100800 */
[----:B------:R-:W-:Y:S03]  /*86190*/  STL [R1+0x14f8], R27 ;  /* 0x0014f81b01007387 */ /* 0x000fe60000100800 */
[----:B------:R-:W-:Y:S04]  /*861a0*/  STG.E.U16 [R20.64], R0 ;  /* 0x0000000014007986 */ /* 0x000fe8000c101504 */
[----:B---3--:R-:W-:Y:S01]  /*861b0*/  STL [R1+0x164], R9 ;  /* 0x0001640901007387 */ /* 0x008fe20000100800 */
[----:B------:R0:W-:Y:S03]  /*861c0*/  STL.64 [R1+0x168], R10 ;  /* 0x0001680a01007387 */ /* 0x0001e60000100a00 */
[----:B0-----:R-:W3:Y:S01]  /*861d0*/  LDL.LU.64 R10, [R1+0x1748] ;  /* 0x00174800010a7983 */ /* 0x001ee20000300a00 */
[----:B------:R-:W4:Y:S02]  /*861e0*/  LDL.LU R9, [R1+0x1740] ;  /* 0x0017400001097983 */ /* 0x000f240000300800 */
[----:B------:R-:W2:Y:S02]  /*861f0*/  LDL.LU.64 R26, [R1+0xb68] ;  /* 0x000b6800011a7983 */ /* 0x000ea40000300a00 */
[----:B------:R-:W2:Y:S01]  /*86200*/  LDL.LU.64 R20, [R1+0xb60] ;  /* 0x000b600001147983 */ /* 0x000ea20000300a00 */
[----:B-1----:R-:W-:Y:S01]  /*86210*/  STL [R1+0xe4], R17 ;  /* 0x0000e41101007387 */ /* 0x002fe20000100800 */
[----:B------:R0:W-:Y:S03]  /*86220*/  STL.64 [R1+0xe8], R18 ;  /* 0x0000e81201007387 */ /* 0x0001e60000100a00 */
[----:B0-----:R-:W2:Y:S01]  /*86230*/  LDL.LU.64 R18, [R1+0x1738] ;  /* 0x0017380001127983 */ /* 0x001ea20000300a00 */
[----:B------:R-:W-:-:S03]  /*86240*/  PRMT R0, R5, 0x7632, R0 ;  /* 0x0000763205007816 */ /* 0x000fc60000000000 */
[----:B------:R-:W-:Y:S02]  /*86250*/  STG.E.U16 [R14.64], R5 ;  /* 0x000000050e007986 */ /* 0x000fe4000c101504 */
[----:B------:R-:W0:Y:S02]  /*86260*/  LDS.128 R12, [R28+0x3000] ;  /* 0x003000001c0c7984 */ /* 0x000e240000000c00 */
[----:B--2---:R1:W-:Y:S04]  /*86270*/  STG.E.U16 [R18.64], R0 ;  /* 0x0000000012007986 */ /* 0x0043e8000c101504 */
[----:B-1----:R-:W2:Y:S01]  /*86280*/  LDL.LU.64 R18, [R1+0xb90] ;  /* 0x000b900001127983 */ /* 0x002ea20000300a00 */
[----:B------:R-:W-:Y:S02]  /*86290*/  IMAD.MOV.U32 R17, RZ, RZ, R16 ;  /* 0x000000ffff117224 */ /* 0x000fe400078e0010 */
[----:B0-----:R0:W-:Y:S01]  /*862a0*/  STL [R1+0x64], R13 ;  /* 0x0000640d01007387 */ /* 0x0011e20000100800 */
[----:B------:R-:W-:Y:S01]  /*862b0*/  MOV R16, R12 ;  /* 0x0000000c00107202 */ /* 0x000fe20000000f00 */
[----:B------:R-:W-:Y:S04]  /*862c0*/  STL.64 [R1+0x68], R14 ;  /* 0x0000680e01007387 */ /* 0x000fe80000100a00 */
[----:B0-----:R-:W3:Y:S04]  /*862d0*/  LDL.LU.64 R12, [R1+0x1730] ;  /* 0x00173000010c7983 */ /* 0x001ee80000300a00 */
[----:B--2---:R0:W-:Y:S04]  /*862e0*/  STL.64 [R1+0x1718], R18 ;  /* 0x0017181201007387 */ /* 0x0041e80000100a00 */
[----:B0-----:R-:W2:Y:S01]  /*862f0*/  LDL.LU.64 R18, [R1+0xb70] ;  /* 0x000b700001127983 */ /* 0x001ea20000300a00 */
[----:B------:R0:W-:Y:S03]  /*86300*/  STL.64 [R1+0x1710], R16 ;  /* 0x0017101001007387 */ /* 0x0001e60000100a00 */
[----:B0-----:R-:W4:Y:S01]  /*86310*/  LDL.LU.64 R16, [R1+0xb78] ;  /* 0x000b780001107983 */ /* 0x001f220000300a00 */
[----:B------:R-:W-:-:S03]  /*86320*/  PRMT R0, R4, 0x7632, R0 ;  /* 0x0000763204007816 */ /* 0x000fc60000000000 */
[----:B---3--:R-:W-:Y:S04]  /*86330*/  STG.E.U16 [R10.64], R4 ;  /* 0x000000040a007986 */ /* 0x008fe8000c101504 */
[----:B------:R-:W-:Y:S02]  /*86340*/  STG.E.U16 [R6.64], R0 ;  /* 0x0000000006007986 */ /* 0x000fe4000c101504 */
[----:B------:R-:W0:Y:S02]  /*86350*/  LDS.128 R4, [R23+0x3000] ;  /* 0x0030000017047984 */ /* 0x000e240000000c00 */
[----:B--2---:R1:W-:Y:S04]  /*86360*/  STL.64 [R1+0x1728], R18 ;  /* 0x0017281201007387 */ /* 0x0043e80000100a00 */
[----:B-1----:R-:W2:Y:S01]  /*86370*/  LDL.LU.64 R18, [R1+0xb50] ;  /* 0x000b500001127983 */ /* 0x002ea20000300a00 */
[----:B----4-:R1:W-:Y:S03]  /*86380*/  STL.64 [R1+0x1720], R16 ;  /* 0x0017201001007387 */ /* 0x0103e60000100a00 */
[----:B-1----:R-:W3:Y:S01]  /*86390*/  LDL.LU.64 R16, [R1+0xb58] ;  /* 0x000b580001107983 */ /* 0x002ee20000300a00 */
[----:B------:R-:W4:Y:S02]  /*863a0*/  LDL.LU.64 R14, [R1+0xb88] ;  /* 0x000b8800010e7983 */ /* 0x000f240000300a00 */
[----:B------:R-:W4:Y:S02]  /*863b0*/  LDL.LU.64 R10, [R1+0xb80] ;  /* 0x000b8000010a7983 */ /* 0x000f240000300a00 */
[----:B0-----:R0:W-:Y:S02]  /*863c0*/  STL [R1+0x16c8], R5 ;  /* 0x0016c80501007387 */ /* 0x0011e40000100800 */
[----:B0-----:R-:W0:Y:S04]  /*863d0*/  S2R R5, SR_TID.X ;  /* 0x0000000000057919 */ /* 0x001e280000002100 */
[----:B------:R0:W-:Y:S01]  /*863e0*/  STL.64 [R1+0x14c8], R6 ;  /* 0x0014c80601007387 */ /* 0x0001e20000100a00 */
[----:B------:R-:W-:-:S02]  /*863f0*/  PRMT R0, R12, 0x7632, R0 ;  /* 0x000076320c007816 */ /* 0x000fc40000000000 */
[----:B0-----:R-:W-:-:S04]  /*86400*/  SHF.L.U32 R6, R5, 0xe, RZ ;  /* 0x0000000e05067819 */ /* 0x001fc800000006ff */
[----:B------:R-:W-:-:S04]  /*86410*/  LOP3.LUT R6, R6, 0x18000, RZ, 0xc0, !PT ;  /* 0x0001800006067812 */ /* 0x000fc800078ec0ff */
[----:B------:R-:W-:Y:S01]  /*86420*/  LEA R6, R29, R6, 0x4 ;  /* 0x000000061d067211 */ /* 0x000fe200078e20ff */
[----:B---3--:R-:W-:Y:S01]  /*86430*/  STG.E.U16 [R16.64], R12 ;  /* 0x0000000c10007986 */ /* 0x008fe2000c101504 */
[----:B--2---:R-:W-:Y:S03]  /*86440*/  STG.E.U16 [R18.64], R0 ;  /* 0x0000000012007986 */ /* 0x004fe6000c101504 */
[----:B------:R-:W0:Y:S02]  /*86450*/  LDS.128 R16, [R6+0x4000] ;  /* 0x0040000006107984 */ /* 0x000e240000000c00 */
[----:B0-----:R-:W-:Y:S02]  /*86460*/  STL [R1+0x154], R17 ;  /* 0x0001541101007387 */ /* 0x001fe40000100800 */
[----:B------:R-:W-:Y:S01]  /*86470*/  STL.64 [R1+0x158], R18 ;  /* 0x0001581201007387 */ /* 0x000fe20000100a00 */
[----:B------:R-:W-:-:S02]  /*86480*/  MOV R12, R16 ;  /* 0x00000010000c7202 */ /* 0x000fc40000000f00 */
[----:B------:R-:W0:Y:S01]  /*86490*/  LDS.128 R16, [R3+0x4000] ;  /* 0x0040000003107984 */ /* 0x000e220000000c00 */
[----:B------:R-:W-:Y:S01]  /*864a0*/  PRMT R0, R22, 0x7632, R0 ;  /* 0x0000763216007816 */ /* 0x000fe20000000000 */
[----:B------:R1:W-:Y:S04]  /*864b0*/  STG.E.U16 [R26.64], R22 ;  /* 0x000000161a007986 */ /* 0x0003e8000c101504 */
[----:B------:R2:W-:Y:S04]  /*864c0*/  STG.E.U16 [R20.64], R0 ;  /* 0x0000000014007986 */ /* 0x0005e8000c101504 */
[----:B-1----:R-:W3:Y:S04]  /*864d0*/  LDL.LU.64 R26, [R1+0xba0] ;  /* 0x000ba000011a7983 */ /* 0x002ee80000300a00 */
[----:B0-----:R-:W-:Y:S01]  /*864e0*/  STL [R1+0xd4], R17 ;  /* 0x0000d41101007387 */ /* 0x001fe20000100800 */
[----:B------:R0:W-:Y:S02]  /*864f0*/  STL.64 [R1+0xd8], R18 ;  /* 0x0000d81201007387 */ /* 0x0001e40000100a00 */
[----:B--2---:R-:W-:Y:S01]  /*86500*/  IMAD.MOV.U32 R21, RZ, RZ, R16 ;  /* 0x000000ffff157224 */ /* 0x004fe200078e0010 */
[----:B0-----:R-:W2:Y:S01]  /*86510*/  LDL.LU.64 R18, [R1+0x1728] ;  /* 0x0017280001127983 */ /* 0x001ea20000300a00 */
[----:B------:R-:W2:Y:S01]  /*86520*/  LDL.LU.64 R16, [R1+0x1720] ;  /* 0x0017200001107983 */ /* 0x000ea20000300a00 */
[----:B------:R-:W-:-:S02]  /*86530*/  PRMT R0, R13, 0x7632, R0 ;  /* 0x000076320d007816 */ /* 0x000fc40000000000 */
[----:B--2---:R-:W-:Y:S03]  /*86540*/  STG.E.U16 [R16.64], R13 ;  /* 0x0000000d10007986 */ /* 0x004fe6000c101504 */
[----:B------:R-:W-:Y:S02]  /*86550*/  STG.E.U16 [R18.64], R0 ;  /* 0x0000000012007986 */ /* 0x000fe4000c101504 */
[----:B------:R-:W0:Y:S02]  /*86560*/  LDS.128 R16, [R28+0x4000] ;  /* 0x004000001c107984 */ /* 0x000e240000000c00 */
[----:B0-----:R-:W-:Y:S02]  /*86570*/  STL [R1+0x54], R17 ;  /* 0x0000541101007387 */ /* 0x001fe40000100800 */
[----:B------:R0:W-:Y:S02]  /*86580*/  STL.64 [R1+0x58], R18 ;  /* 0x0000581201007387 */ /* 0x0001e40000100a00 */
[----:B0-----:R-:W2:Y:S01]  /*86590*/  LDL.LU.64 R18, [R1+0x1718] ;  /* 0x0017180001127983 */ /* 0x001ea20000300a00 */
[----:B------:R-:W-:-:S02]  /*865a0*/  MOV R7, R16 ;  /* 0x0000001000077202 */ /* 0x000fc40000000f00 */
[----:B------:R-:W3:Y:S01]  /*865b0*/  LDL.LU.64 R16, [R1+0x1710] ;  /* 0x0017100001107983 */ /* 0x000ee20000300a00 */
[----:B--2---:R0:W-:Y:S04]  /*865c0*/  STG.E.U16 [R18.64], R24 ;  /* 0x0000001812007986 */ /* 0x0041e8000c101504 */
[----:B0-----:R-:W2:Y:S04]  /*865d0*/  LDL.LU.64 R18, [R1+0xbb8] ;  /* 0x000bb80001127983 */ /* 0x001ea80000300a00 */
[----:B--2---:R0:W-:Y:S04]  /*865e0*/  STL.64 [R1+0x16f8], R18 ;  /* 0x0016f81201007387 */ /* 0x0041e80000100a00 */
[----:B0-----:R-:W2:Y:S01]  /*865f0*/  LDL.LU.64 R18, [R1+0xba8] ;  /* 0x000ba80001127983 */ /* 0x001ea20000300a00 */
[----:B------:R-:W-:-:S05]  /*86600*/  PRMT R0, R24, 0x7632, R0 ;  /* 0x0000763218007816 */ /* 0x000fca0000000000 */
[----:B----4-:R-:W-:Y:S04]  /*86610*/  STG.E.U16 [R14.64], R0 ;  /* 0x000000000e007986 */ /* 0x010fe8000c101504 */
[----:B--2---:R0:W-:Y:S04]  /*86620*/  STL.64 [R1+0x1708], R18 ;  /* 0x0017081201007387 */ /* 0x0041e80000100a00 */
[----:B0-----:R-:W2:Y:S01]  /*86630*/  LDL.LU.64 R18, [R1+0xb98] ;  /* 0x000b980001127983 */ /* 0x001ea20000300a00 */
[----:B---3--:R-:W-:Y:S02]  /*86640*/  STL [R1+0x1700], R16 ;  /* 0x0017001001007387 */ /* 0x008fe40000100800 */
[----:B------:R-:W-:Y:S02]  /*86650*/  STL [R1+0x16e4], R25 ;  /* 0x0016e41901007387 */ /* 0x000fe40000100800 */
[----:B------:R-:W3:Y:S01]  /*86660*/  LDL.LU.64 R14, [R1+0xbd0] ;  /* 0x000bd000010e7983 */ /* 0x000ee20000300a00 */
[----:B------:R-:W-:-:S02]  /*86670*/  PRMT R0, R8, 0x7632, R0 ;  /* 0x0000763208007816 */ /* 0x000fc40000000000 */
[----:B------:R-:W-:Y:S01]  /*86680*/  MOV R29, R9 ;  /* 0x00000009001d7202 */ /* 0x000fe20000000f00 */
[----:B------:R-:W-:Y:S02]  /*86690*/  STG.E.U16 [R10.64], R8 ;  /* 0x000000080a007986 */ /* 0x000fe4000c101504 */
[----:B------:R-:W0:Y:S04]  /*866a0*/  LDS.128 R8, [R23+0x4000] ;  /* 0x0040000017087984 */ /* 0x000e280000000c00 */
[----:B------:R1:W-:Y:S02]  /*866b0*/  STG.E.U16 [R26.64], R0 ;  /* 0x000000001a007986 */ /* 0x0003e4000c101504 */
[----:B-1----:R-:W-:Y:S01]  /*866c0*/  PRMT R0, R17, 0x7632, R0 ;  /* 0x0000763211007816 */ /* 0x002fe20000000000 */
[----:B--2---:R-:W-:Y:S02]  /*866d0*/  STG.E.U16 [R18.64], R17 ;  /* 0x0000001112007986 */ /* 0x004fe4000c101504 */
[----:B------:R-:W1:Y:S02]  /*866e0*/  LDS.128 R16, [R6+0x5000] ;  /* 0x0050000006107984 */ /* 0x000e640000000c00 */
[----:B---3--:R2:W-:Y:S04]  /*866f0*/  STL.64 [R1+0x16f0], R14 ;  /* 0x0016f00e01007387 */ /* 0x0085e80000100a00 */
[----:B--2---:R-:W2:Y:S01]  /*86700*/  LDL.LU.64 R14, [R1+0xbc0] ;  /* 0x000bc000010e7983 */ /* 0x004ea20000300a00 */
[----:B------:R3:W-:Y:S03]  /*86710*/  STL [R1+0x16e8], R12 ;  /* 0x0016e80c01007387 */ /* 0x0007e60000100800 */
[----:B---3--:R-:W3:Y:S01]  /*86720*/  LDL.LU.64 R12, [R1+0xbc8] ;  /* 0x000bc800010c7983 */ /* 0x008ee20000300a00 */
[----:B------:R-:W4:Y:S02]  /*86730*/  LDL.LU.64 R24, [R1+0xbe0] ;  /* 0x000be00001187983 */ /* 0x000f240000300a00 */
[----:B0-----:R-:W-:Y:S02]  /*86740*/  STL [R1+0x1568], R10 ;  /* 0x0015680a01007387 */ /* 0x001fe40000100800 */
[----:B------:R0:W-:Y:S02]  /*86750*/  STL [R1+0x14d0], R11 ;  /* 0x0014d00b01007387 */ /* 0x0001e40000100800 */
[----:B0-----:R-:W2:Y:S01]  /*86760*/  LDL.LU.64 R10, [R1+0xbb0] ;  /* 0x000bb000010a7983 */ /* 0x001ea20000300a00 */
[----:B------:R-:W3:Y:S02]  /*86770*/  LDL.LU.64 R26, [R1+0xbd8] ;  /* 0x000bd800011a7983 */ /* 0x000ee40000300a00 */
[----:B-1----:R-:W-:Y:S02]  /*86780*/  STL [R1+0x144], R17 ;  /* 0x0001441101007387 */ /* 0x002fe40000100800 */
[----:B------:R0:W-:Y:S01]  /*86790*/  STL.64 [R1+0x148], R18 ;  /* 0x0001481201007387 */ /* 0x0001e20000100a00 */
[----:B------:R-:W-:Y:S01]  /*867a0*/  MOV R5, R16 ;  /* 0x0000001000057202 */ /* 0x000fe20000000f00 */
[----:B0-----:R-:W3:Y:S01]  /*867b0*/  LDL.LU.64 R18, [R1+0x1708] ;  /* 0x0017080001127983 */ /* 0x001ee20000300a00 */
[----:B------:R-:W3:Y:S03]  /*867c0*/  LDL.LU R16, [R1+0x1700] ;  /* 0x0017000001107983 */ /* 0x000ee60000300800 */
[----:B--2---:R-:W-:Y:S01]  /*867d0*/  STG.E.U16 [R10.64], R0 ;  /* 0x000000000a007986 */ /* 0x004fe2000c101504 */
[----:B---3--:R-:W-:-:S03]  /*867e0*/  PRMT R2, R16, 0x7632, R2 ;  /* 0x0000763210027816 */ /* 0x008fc60000000002 */
[----:B------:R-:W-:Y:S02]  /*867f0*/  STG.E.U16 [R18.64], R16 ;  /* 0x0000001012007986 */ /* 0x000fe4000c101504 */
[----:B------:R-:W0:Y:S02]  /*86800*/  LDS.128 R16, [R3+0x5000] ;  /* 0x0050000003107984 */ /* 0x000e240000000c00 */
[----:B0-----:R-:W-:Y:S02]  /*86810*/  STL [R1+0xc4], R17 ;  /* 0x0000c41101007387 */ /* 0x001fe40000100800 */
[----:B------:R0:W-:Y:S02]  /*86820*/  STL.64 [R1+0xc8], R18 ;  /* 0x0000c81201007387 */ /* 0x0001e40000100a00 */
[----:B0-----:R-:W2:Y:S01]  /*86830*/  LDL.LU.64 R18, [R1+0x16f8] ;  /* 0x0016f80001127983 */ /* 0x001ea20000300a00 */
[----:B------:R-:W-:Y:S02]  /*86840*/  MOV R10, R16 ;  /* 0x00000010000a7202 */ /* 0x000fe40000000f00 */
[----:B------:R-:W-:Y:S01]  /*86850*/  PRMT R0, R4, 0x7632, R0 ;  /* 0x0000763204007816 */ /* 0x000fe20000000000 */
[----:B------:R-:W-:Y:S04]  /*86860*/  STG.E.U16 [R12.64], R2 ;  /* 0x000000020c007986 */ /* 0x000fe8000c101504 */
[----:B------:R0:W-:Y:S01]  /*86870*/  STL [R1+0x16e0], R10 ;  /* 0x0016e00a01007387 */ /* 0x0001e20000100800 */
[----:B------:R-:W-:Y:S02]  /*86880*/  STG.E.U16 [R14.64], R4 ;  /* 0x000000040e007986 */ /* 0x000fe4000c101504 */
[----:B------:R-:W1:Y:S01]  /*86890*/  LDS.128 R12, [R28+0x5000] ;  /* 0x005000001c0c7984 */ /* 0x000e620000000c00 */
[----:B0-----:R-:W3:Y:S03]  /*868a0*/  LDL.LU.64 R10, [R1+0xbe8] ;  /* 0x000be800010a7983 */ /* 0x001ee60000300a00 */
[----:B------:R-:W-:Y:S02]  /*868b0*/  STL.64 [R1+0x16d8], R8 ;  /* 0x0016d80801007387 */ /* 0x000fe40000100a00 */
[----:B------:R-:W3:Y:S01]  /*868c0*/  LDL.LU.64 R16, [R1+0xbf0] ;  /* 0x000bf00001107983 */ /* 0x000ee20000300a00 */
[----:B--2---:R0:W-:Y:S04]  /*868d0*/  STG.E.U16 [R18.64], R0 ;  /* 0x0000000012007986 */ /* 0x0041e8000c101504 */
[----:B0-----:R-:W2:Y:S01]  /*868e0*/  LDL.LU.64 R18, [R1+0xc00] ;  /* 0x000c000001127983 */ /* 0x001ea20000300a00 */
[----:B-1----:R-:W-:-:S03]  /*868f0*/  IMAD.MOV.U32 R20, RZ, RZ, R12 ;  /* 0x000000ffff147224 */ /* 0x002fc600078e000c */
[----:B--2---:R0:W-:Y:S04]  /*86900*/  STL.64 [R1+0x16d0], R18 ;  /* 0x0016d01201007387 */ /* 0x0041e80000100a00 */
[----:B0-----:R-:W2:Y:S01]  /*86910*/  LDL.LU.64 R18, [R1+0xbf8] ;  /* 0x000bf80001127983 */ /* 0x001ea20000300a00 */
[----:B------:R-:W-:Y:S02]  /*86920*/  STL [R1+0x44], R13 ;  /* 0x0000440d01007387 */ /* 0x000fe40000100800 */
[----:B------:R0:W-:Y:S02]  /*86930*/  STL.64 [R1+0x48], R14 ;  /* 0x0000480e01007387 */ /* 0x0001e40000100a00 */
[----:B0-----:R-:W2:Y:S01]  /*86940*/  LDL.LU.64 R14, [R1+0x16f0] ;  /* 0x0016f000010e7983 */ /* 0x001ea20000300a00 */
[----:B------:R-:W2:Y:S02]  /*86950*/  LDL.LU R12, [R1+0x16e8] ;  /* 0x0016e800010c7983 */ /* 0x000ea40000300800 */
[----:B--2---:R-:W-:Y:S01]  /*86960*/  PRMT R0, R12, 0x7632, R0 ;  /* 0x000076320c007816 */ /* 0x004fe20000000000 */
[----:B------:R-:W-:Y:S02]  /*86970*/  STG.E.U16 [R14.64], R12 ;  /* 0x0000000c0e007986 */ /* 0x000fe4000c101504 */
[----:B------:R-:W0:Y:S02]  /*86980*/  LDS.128 R12, [R23+0x5000] ;  /* 0x00500000170c7984 */ /* 0x000e240000000c00 */
[----:B----4-:R-:W-:Y:S02]  /*86990*/  STG.E.U16 [R24.64], R0 ;  /* 0x0000000018007986 */ /* 0x010fe4000c101504 */
[----:B------:R-:W-:Y:S02]  /*869a0*/  STG.E.U16 [R26.64], R21 ;  /* 0x000000151a007986 */ /* 0x000fe4000c101504 */
[----:B------:R-:W1:Y:S01]  /*869b0*/  LDS.128 R24, [R6+0x6000] ;  /* 0x0060000006187984 */ /* 0x000e620000000c00 */
[----:B0-----:R0:W-:Y:S03]  /*869c0*/  STL.64 [R1+0x16b0], R12 ;  /* 0x0016b00c01007387 */ /* 0x0011e60000100a00 */
[----:B------:R-:W-:Y:S01]  /*869d0*/  STL.64 [R1+0x1478], R14 ;  /* 0x0014780e01007387 */ /* 0x000fe20000100a00 */
[----:B0-----:R-:W2:Y:S01]  /*869e0*/  LDL.LU.64 R12, [R1+0xc08] ;  /* 0x000c0800010c7983 */ /* 0x001ea20000300a00 */
[----:B-1----:R-:W-:Y:S02]  /*869f0*/  STL [R1+0x130], R24 ;  /* 0x0001301801007387 */ /* 0x002fe40000100800 */
[----:B------:R0:W-:Y:S02]  /*86a00*/  STL.64 [R1+0x138], R26 ;  /* 0x0001381a01007387 */ /* 0x0001e40000100a00 */
[----:B0-----:R-:W-:-:S02]  /*86a10*/  MOV R27, R25 ;  /* 0x00000019001b7202 */ /* 0x001fc40000000f00 */
[----:B------:R-:W4:Y:S01]  /*86a20*/  LDL.LU R25, [R1+0x16e4] ;  /* 0x0016e40001197983 */ /* 0x000f220000300800 */
[----:B------:R-:W-:-:S05]  /*86a30*/  PRMT R0, R21, 0x7632, R0 ;  /* 0x0000763215007816 */ /* 0x000fca0000000000 */
[----:B---3--:R0:W-:Y:S02]  /*86a40*/  STG.E.U16 [R10.64], R0 ;  /* 0x000000000a007986 */ /* 0x0081e4000c101504 */
[----:B------:R-:W1:Y:S04]  /*86a50*/  LDS.128 R8, [R3+0x6000] ;  /* 0x0060000003087984 */ /* 0x000e680000000c00 */
[----:B------:R-:W-:Y:S01]  /*86a60*/  STG.E.U16 [R18.64], R7 ;  /* 0x0000000712007986 */ /* 0x000fe2000c101504 */
[----:B0-----:R-:W-:-:S05]  /*86a70*/  PRMT R0, R7, 0x7632, R0 ;  /* 0x0000763207007816 */ /* 0x001fca0000000000 */
[----:B------:R-:W-:Y:S02]  /*86a80*/  STG.E.U16 [R16.64], R0 ;  /* 0x0000000010007986 */ /* 0x000fe4000c101504 */
[----:B------:R-:W0:Y:S02]  /*86a90*/  LDS.128 R16, [R28+0x6000] ;  /* 0x006000001c107984 */ /* 0x000e240000000c00 */
[----:B------:R3:W-:Y:S02]  /*86aa0*/  STL [R1+0x15a8], R27 ;  /* 0x0015a81b01007387 */ /* 0x0007e40000100800 */
[----:B------:R-:W2:Y:S01]  /*86ab0*/  LDL.LU.64 R14, [R1+0xc18] ;  /* 0x000c1800010e7983 */ /* 0x000ea20000300a00 */
[----:B------:R-:W-:Y:S02]  /*86ac0*/  MOV R26, R29 ;  /* 0x0000001d001a7202 */ /* 0x000fe40000000f00 */
[----:B-1----:R-:W-:Y:S02]  /*86ad0*/  MOV R24, R9 ;  /* 0x0000000900187202 */ /* 0x002fe40000000f00 */
[----:B---3--:R-:W-:Y:S01]  /*86ae0*/  MOV R27, R8 ;  /* 0x00000008001b7202 */ /* 0x008fe20000000f00 */
[----:B------:R1:W-:Y:S04]  /*86af0*/  STL.64 [R1+0xb8], R10 ;  /* 0x0000b80a01007387 */ /* 0x0003e80000100a00 */
[----:B-1----:R-:W3:Y:S01]  /*86b00*/  LDL.LU R10, [R1+0x16e0] ;  /* 0x0016e000010a7983 */ /* 0x002ee20000300800 */
[----:B------:R-:W2:Y:S01]  /*86b10*/  LDL.LU.64 R8, [R1+0x16d8] ;  /* 0x0016d80001087983 */ /* 0x000ea20000300a00 */
[----:B0-----:R-:W-:-:S02]  /*86b20*/  MOV R29, R19 ;  /* 0x00000013001d7202 */ /* 0x001fc40000000f00 */
[----:B----4-:R0:W-:Y:S04]  /*86b30*/  STL.64 [R1+0x15f8], R24 ;  /* 0x0015f81801007387 */ /* 0x0101e80000100a00 */
[----:B0-----:R-:W4:Y:S01]  /*86b40*/  LDL.LU.64 R24, [R1+0xc10] ;  /* 0x000c100001187983 */ /* 0x001f220000300a00 */
[----:B------:R-:W-:Y:S02]  /*86b50*/  STL.64 [R1+0x16c0], R26 ;  /* 0x0016c01a01007387 */ /* 0x000fe40000100a00 */
[----:B------:R0:W-:Y:S02]  /*86b60*/  STL [R1+0x38], R18 ;  /* 0x0000381201007387 */ /* 0x0001e40000100800 */
[----:B0-----:R-:W2:Y:S01]  /*86b70*/  LDL.LU.64 R18, [R1+0x16d0] ;  /* 0x0016d00001127983 */ /* 0x001ea20000300a00 */
[----:B------:R-:W-:Y:S01]  /*86b80*/  IMAD.MOV.U32 R11, RZ, RZ, R16 ;  /* 0x000000ffff0b7224 */ /* 0x000fe200078e0010 */
[----:B------:R-:W-:Y:S01]  /*86b90*/  MOV R7, R17 ;  /* 0x0000001100077202 */ /* 0x000fe20000000f00 */
[----:B------:R-:W-:Y:S01]  /*86ba0*/  STL [R1+0x16bc], R23 ;  /* 0x0016bc1701007387 */ /* 0x000fe20000100800 */
[----:B--2---:R-:W-:Y:S02]  /*86bb0*/  STG.E.U16 [R18.64], R8 ;  /* 0x0000000812007986 */ /* 0x004fe4000c101504 */
[----:B------:R0:W1:Y:S02]  /*86bc0*/  LDS.128 R16, [R23+0x6000] ;  /* 0x0060000017107984 */ /* 0x0000640000000c00 */
[----:B0-----:R-:W2:Y:S02]  /*86bd0*/  LDL.LU.64 R22, [R1+0xc20] ;  /* 0x000c200001167983 */ /* 0x001ea40000300a00 */
[----:B------:R0:W-:Y:S02]  /*86be0*/  STL [R1+0x16b8], R20 ;  /* 0x0016b81401007387 */ /* 0x0001e40000100800 */
[----:B0-----:R-:W2:Y:S01]  /*86bf0*/  LDL.LU.64 R20, [R1+0xc28] ;  /* 0x000c280001147983 */ /* 0x001ea20000300a00 */
[----:B------:R-:W-:-:S05]  /*86c00*/  PRMT R0, R8, 0x7632, R0 ;  /* 0x0000763208007816 */ /* 0x000fca0000000000 */
[----:B----4-:R0:W-:Y:S01]  /*86c10*/  STG.E.U16 [R24.64], R0 ;  /* 0x0000000018007986 */ /* 0x0101e2000c101504 */
[----:B------:R4:W-:Y:S02]  /*86c20*/  STG.E.U16 [R12.64], R5 ;  /* 0x000000050c007986 */ /* 0x0009e4000c101504 */
[----:B------:R-:W3:Y:S01]  /*86c30*/  LDS.128 R24, [R3+0x7000] ;  /* 0x0070000003187984 */ /* 0x000ee20000000c00 */
[----:B-1----:R-:W-:Y:S03]  /*86c40*/  STL.64 [R1+0x16a8], R16 ;  /* 0x0016a81001007387 */ /* 0x002fe60000100a00 */
[----:B------:R-:W-:Y:S02]  /*86c50*/  STL.64 [R1+0x1468], R18 ;  /* 0x0014681201007387 */ /* 0x000fe40000100a00 */
[----:B------:R-:W1:Y:S01]  /*86c60*/  LDS.128 R16, [R6+0x7000] ;  /* 0x0070000006107984 */ /* 0x000e620000000c00 */
[----:B0-----:R-:W-:-:S02]  /*86c70*/  PRMT R0, R5, 0x7632, R0 ;  /* 0x0000763205007816 */ /* 0x001fc40000000000 */
[----:B----4-:R-:W4:Y:S04]  /*86c80*/  LDL.LU R5, [R1+0x16c8] ;  /* 0x0016c80001057983 */ /* 0x010f280000300800 */
[----:B------:R3:W-:Y:S01]  /*86c90*/  STG.E.U16 [R14.64], R0 ;  /* 0x000000000e007986 */ /* 0x0007e2000c101504 */
[----:B------:R-:W4:Y:S01]  /*86ca0*/  LDL.LU.64 R12, [R1+0xc30] ;  /* 0x000c3000010c7983 */ /* 0x000f220000300a00 */
[----:B---3--:R-:W-:Y:S01]  /*86cb0*/  PRMT R0, R10, 0x7632, R0 ;  /* 0x000076320a007816 */ /* 0x008fe20000000000 */
[----:B------:R-:W-:Y:S01]  /*86cc0*/  IMAD.MOV.U32 R3, RZ, RZ, R27 ;  /* 0x000000ffff037224 */ /* 0x000fe200078e001b */
[----:B-1----:R-:W-:Y:S02]  /*86cd0*/  MOV R6, R17 ;  /* 0x0000001100067202 */ /* 0x002fe40000000f00 */
[----:B------:R-:W-:Y:S01]  /*86ce0*/  MOV R8, R19 ;  /* 0x0000001300087202 */ /* 0x000fe20000000f00 */
[----:B------:R0:W-:Y:S01]  /*86cf0*/  STL [R1+0x120], R16 ;  /* 0x0001201001007387 */ /* 0x0001e20000100800 */
[----:B------:R-:W-:Y:S02]  /*86d00*/  STL [R1+0x128], R18 ;  /* 0x0001281201007387 */ /* 0x000fe40000100800 */
[----:B------:R-:W-:Y:S01]  /*86d10*/  STL.64 [R1+0x1588], R6 ;  /* 0x0015880601007387 */ /* 0x000fe20000100a00 */
[----:B------:R-:W-:Y:S01]  /*86d20*/  STL [R1+0x1360], R8 ;  /* 0x0013600801007387 */ /* 0x000fe20000100800 */
[----:B------:R1:W-:Y:S03]  /*86d30*/  STL [R1+0x15e8], R9 ;  /* 0x0015e80901007387 */ /* 0x0003e60000100800 */
[----:B0-----:R-:W3:Y:S04]  /*86d40*/  LDL.LU.64 R16, [R1+0xe90] ;  /* 0x000e900001107983 */ /* 0x001ee80000300a00 */
[----:B-1----:R-:W3:Y:S01]  /*86d50*/  LDL.LU.64 R8, [R1+0xe70] ;  /* 0x000e700001087983 */ /* 0x002ee20000300a00 */
[----:B------:R-:W3:Y:S02]  /*86d60*/  LDL.LU.64 R6, [R1+0xe68] ;  /* 0x000e680001067983 */ /* 0x000ee40000300a00 */
[----:B------:R-:W3:Y:S02]  /*86d70*/  LDL.LU.64 R18, [R1+0xe60] ;  /* 0x000e600001127983 */ /* 0x000ee40000300a00 */
[----:B------:R-:W-:Y:S01]  /*86d80*/  STL.64 [R1+0xa0], R24 ;  /* 0x0000a01801007387 */ /* 0x000fe20000100a00 */
[----:B------:R0:W-:Y:S04]  /*86d90*/  STL [R1+0xa8], R26 ;  /* 0x0000a81a01007387 */ /* 0x0001e80000100800 */
[----:B0-----:R-:W3:Y:S01]  /*86da0*/  LDL.LU.64 R26, [R1+0x16c0] ;  /* 0x0016c000011a7983 */ /* 0x001ee20000300a00 */
[----:B------:R-:W3:Y:S02]  /*86db0*/  LDL.LU.64 R24, [R1+0xe58] ;  /* 0x000e580001187983 */ /* 0x000ee40000300a00 */
[----:B------:R-:W3:Y:S02]  /*86dc0*/  LDL.LU.64 R14, [R1+0xe50] ;  /* 0x000e5000010e7983 */ /* 0x000ee40000300a00 */
[----:B------:R0:W-:Y:S02]  /*86dd0*/  STL [R1+0x1378], R3 ;  /* 0x0013780301007387 */ /* 0x0001e40000100800 */
[----:B0-----:R-:W3:Y:S04]  /*86de0*/  LDL.LU R3, [R1+0x130] ;  /* 0x0001300001037983 */ /* 0x001ee80000300800 */
[----:B--2---:R-:W-:Y:S01]  /*86df0*/  STG.E.U16 [R20.64], R10 ;  /* 0x0000000a14007986 */ /* 0x004fe2000c101504 */
[----:B------:R-:W-:Y:S02]  /*86e00*/  STG.E.U16 [R22.64], R0 ;  /* 0x0000000016007986 */ /* 0x000fe4000c101504 */
[----:B------:R-:W0:Y:S02]  /*86e10*/  LDS.128 R20, [R28+0x7000] ;  /* 0x007000001c147984 */ /* 0x000e240000000c00 */
[----:B0-----:R0:W-:Y:S01]  /*86e20*/  STL [R1+0x20], R20 ;  /* 0x0000201401007387 */ /* 0x0011e20000100800 */
[----:B------:R-:W-:-:S02]  /*86e30*/  MOV R28, R23 ;  /* 0x00000017001c7202 */ /* 0x000fc40000000f00 */
[----:B------:R-:W2:Y:S01]  /*86e40*/  LDL.LU R23, [R1+0x16bc] ;  /* 0x0016bc0001177983 */ /* 0x000ea20000300800 */
[----:B0-----:R-:W2:Y:S01]  /*86e50*/  LDL.LU R20, [R1+0x16b8] ;  /* 0x0016b80001147983 */ /* 0x001ea20000300800 */
[----:B------:R-:W-:Y:S02]  /*86e60*/  MOV R10, R21 ;  /* 0x00000015000a7202 */ /* 0x000fe40000000f00 */
[----:B------:R-:W-:-:S03]  /*86e70*/  MOV R4, R22 ;  /* 0x0000001600047202 */ /* 0x000fc60000000f00 */
[----:B------:R-:W-:Y:S02]  /*86e80*/  STL [R1+0x1578], R10 ;  /* 0x0015780a01007387 */ /* 0x000fe40000100800 */
[----:B------:R-:W-:Y:S02]  /*86e90*/  STL [R1+0x1450], R4 ;  /* 0x0014500401007387 */ /* 0x000fe40000100800 */
[----:B----4-:R0:W-:Y:S02]  /*86ea0*/  STL [R1+0x15ec], R5 ;  /* 0x0015ec0501007387 */ /* 0x0101e40000100800 */
[----:B0-----:R-:W4:Y:S01]  /*86eb0*/  LDL.LU.64 R4, [R1+0xe78] ;  /* 0x000e780001047983 */ /* 0x001f220000300a00 */
[----:B------:R0:W-:Y:S03]  /*86ec0*/  STL.64 [R1+0x1330], R28 ;  /* 0x0013301c01007387 */ /* 0x0001e60000100a00 */
[----:B0-----:R-:W3:Y:S01]  /*86ed0*/  LDL.LU.64 R28, [R1+0xe80] ;  /* 0x000e8000011c7983 */ /* 0x001ee20000300a00 */
[----:B--2---:R-:W-:-:S03]  /*86ee0*/  PRMT R2, R20, 0x7632, R2 ;  /* 0x0000763214027816 */ /* 0x004fc60000000002 */
[----:B------:R0:W-:Y:S02]  /*86ef0*/  STG.E.U16 [R12.64], R20 ;  /* 0x000000140c007986 */ /* 0x0001e4000c101504 */
[----:B------:R-:W1:Y:S02]  /*86f00*/  LDS.128 R20, [R23+0x7000] ;  /* 0x0070000017147984 */ /* 0x000e640000000c00 */
[----:B0-----:R-:W2:Y:S04]  /*86f10*/  LDL.LU.64 R12, [R1+0x16b0] ;  /* 0x0016b000010c7983 */ /* 0x001ea80000300a00 */
[----:B-1----:R-:W-:Y:S01]  /*86f20*/  STL [R1+0x1660], R21 ;  /* 0x0016601501007387 */ /* 0x002fe20000100800 */
[----:B------:R0:W-:Y:S03]  /*86f30*/  STL.64 [R1+0x1448], R22 ;  /* 0x0014481601007387 */ /* 0x0001e60000100a00 */
[----:B0-----:R-:W4:Y:S04]  /*86f40*/  LDL.LU.64 R22, [R1+0xe88] ;  /* 0x000e880001167983 */ /* 0x001f280000300a00 */
[----:B---3--:R0:W-:Y:S02]  /*86f50*/  STG.E.U16 [R16.64], R2 ;  /* 0x0000000210007986 */ /* 0x0081e4000c101504 */
[----:B0-----:R-:W-:-:S02]  /*86f60*/  PRMT R2, R3, 0x7632, R2 ;  /* 0x0000763203027816 */ /* 0x001fc40000000002 */
[----:B------:R-:W3:Y:S01]  /*86f70*/  LDL.LU.64 R16, [R1+0x16a8] ;  /* 0x0016a80001107983 */ /* 0x000ee20000300a00 */
[----:B--2---:R-:W-:-:S03]  /*86f80*/  PRMT R0, R12, 0x7632, R0 ;  /* 0x000076320c007816 */ /* 0x004fc60000000000 */
[----:B------:R-:W-:Y:S04]  /*86f90*/  STL [R1+0x1598], R13 ;  /* 0x0015980d01007387 */ /* 0x000fe80000100800 */
[----:B----4-:R-:W-:Y:S01]  /*86fa0*/  STG.E.U16 [R22.64], R12 ;  /* 0x0000000c16007986 */ /* 0x010fe2000c101504 */
[----:B------:R0:W-:Y:S02]  /*86fb0*/  STG.E.U16 [R28.64], R0 ;  /* 0x000000001c007986 */ /* 0x0001e4000c101504 */
[----:B------:R-:W-:Y:S02]  /*86fc0*/  STG.E.U16 [R4.64], R3 ;  /* 0x0000000304007986 */ /* 0x000fe4000c101504 */
[----:B------:R-:W-:Y:S01]  /*86fd0*/  STG.E.U16 [R8.64], R2 ;  /* 0x0000000208007986 */ /* 0x000fe2000c101504 */
[----:B------:R-:W-:Y:S01]  /*86fe0*/  STG.E.U16 [R6.64], R27 ;  /* 0x0000001b06007986 */ /* 0x000fe2000c101504 */
[----:B0-----:R-:W-:-:S05]  /*86ff0*/  PRMT R0, R27, 0x7632, R0 ;  /* 0x000076321b007816 */ /* 0x001fca0000000000 */
[----:B------:R-:W-:Y:S01]  /*87000*/  STG.E.U16 [R18.64], R0 ;  /* 0x0000000012007986 */ /* 0x000fe2000c101504 */
[----:B------:R0:W-:Y:S03]  /*87010*/  STG.E.U16 [R24.64], R11 ;  /* 0x0000000b18007986 */ /* 0x0001e6000c101504 */
[----:B0-----:R-:W2:Y:S01]  /*87020*/  LDL.LU.64 R24, [R1+0xe48] ;  /* 0x000e480001187983 */ /* 0x001ea20000300a00 */
[----:B------:R-:W4:Y:S03]  /*87030*/  LDL.LU R21, [R1+0x20] ;  /* 0x0000200001157983 */ /* 0x000f260000300800 */
[----:B----4-:R0:W-:Y:S04]  /*87040*/  STL.64 [R1+0x1670], R20 ;  /* 0x0016701401007387 */ /* 0x0101e80000100a00 */
[----:B0-----:R-:W4:Y:S04]  /*87050*/  LDL.LU.64 R20, [R1+0xe20] ;  /* 0x000e200001147983 */ /* 0x001f280000300a00 */
[----:B----4-:R0:W-:Y:S04]  /*87060*/  STL [R1+0x1690], R20 ;  /* 0x0016901401007387 */ /* 0x0101e80000100800 */
[----:B0-----:R-:W4:Y:S01]  /*87070*/  LDL.LU R20, [R1+0x120] ;  /* 0x0001200001147983 */ /* 0x001f220000300800 */
[----:B------:R0:W-:Y:S03]  /*87080*/  STL [R1+0x1678], R21 ;  /* 0x0016781501007387 */ /* 0x0001e60000100800 */
[----:B0-----:R-:W4:Y:S04]  /*87090*/  LDL.LU R21, [R1+0xa0] ;  /* 0x0000a00001157983 */ /* 0x001f280000300800 */
[----:B----4-:R0:W-:Y:S04]  /*870a0*/  STL.64 [R1+0x16a0], R20 ;  /* 0x0016a01401007387 */ /* 0x0101e80000100a00 */
[----:B0-----:R-:W4:Y:S01]  /*870b0*/  LDL.LU.64 R20, [R1+0xe40] ;  /* 0x000e400001147983 */ /* 0x001f220000300a00 */
        /* <DEDUP_REMOVED lines=14> */
[----:B------:R-:W-:-:S02]  /*871a0*/  PRMT R2, R11, 0x7632, R2 ;  /* 0x000076320b027816 */ /* 0x000fc40000000002 */
[----:B---3--:R-:W-:-:S03]  /*871b0*/  PRMT R0, R16, 0x7632, R0 ;  /* 0x0000763210007816 */ /* 0x008fc60000000000 */
[----:B------:R-:W-:Y:S01]  /*871c0*/  STG.E.U16 [R14.64], R2 ;  /* 0x000000020e007986 */ /* 0x000fe2000c101504 */
[----:B------:R-:W-:Y:S02]  /*871d0*/  STG.E.U16 [R24.64], R16 ;  /* 0x0000001018007986 */ /* 0x000fe4000c101504 */
[----:B----4-:R-:W-:Y:S01]  /*871e0*/  STG.E.U16 [R20.64], R0 ;  /* 0x0000000014007986 */ /* 0x010fe2000c101504 */
[----:B--2---:R0:W-:Y:S04]  /*871f0*/  STL.64 [R1+0x1698], R12 ;  /* 0x0016980c01007387 */ /* 0x0041e80000100a00 */
[----:B0-----:R-:W2:Y:S01]  /*87200*/  LDL.LU.64 R12, [R1+0xe38] ;  /* 0x000e3800010c7983 */ /* 0x001ea20000300a00 */
[----:B------:R-:W3:Y:S02]  /*87210*/  LDL.LU R3, [R1+0x114] ;  /* 0x0001140001037983 */ /* 0x000ee40000300800 */
[----:B------:R-:W4:Y:S02]  /*87220*/  LDL.LU.64 R22, [R1+0xde0] ;  /* 0x000de00001167983 */ /* 0x000f240000300a00 */
[----:B------:R-:W2:Y:S01]  /*87230*/  LDL.LU.64 R28, [R1+0xdd8] ;  /* 0x000dd800011c7983 */ /* 0x000ea20000300a00 */
[----:B------:R-:W2:Y:S01]  /*87240*/  LDL.LU R27, [R1+0x94] ;  /* 0x00009400011b7983 */ /* 0x000ea20000300800 */
[----:B------:R-:W2:Y:S02]  /*87250*/  LDL.LU.64 R4, [R1+0xdd0] ;  /* 0x000dd00001047983 */ /* 0x000ea40000300a00 */
[----:B------:R-:W2:Y:S02]  /*87260*/  LDL.LU.64 R8, [R1+0xdc8] ;  /* 0x000dc80001087983 */ /* 0x000ea40000300a00 */
[----:B------:R-:W2:Y:S01]  /*87270*/  LDL.LU R14, [R1+0x14] ;  /* 0x00001400010e7983 */ /* 0x000ea20000300800 */
[----:B------:R-:W2:Y:S01]  /*87280*/  LDL.LU.64 R6, [R1+0xdc0] ;  /* 0x000dc00001067983 */ /* 0x000ea20000300a00 */
[----:B------:R-:W2:Y:S02]  /*87290*/  LDL.LU R11, [R1+0x184] ;  /* 0x00018400010b7983 */ /* 0x000ea40000300800 */
[----:B------:R-:W2:Y:S02]  /*872a0*/  LDL.LU R15, [R1+0x104] ;  /* 0x00010400010f7983 */ /* 0x000ea40000300800 */
[----:B------:R-:W2:Y:S01]  /*872b0*/  LDL.LU.64 R18, [R1+0xdb8] ;  /* 0x000db80001127983 */ /* 0x000ea20000300a00 */
[----:B------:R-:W2:Y:S01]  /*872c0*/  LDL.LU.64 R24, [R1+0xdb0] ;  /* 0x000db00001187983 */ /* 0x000ea20000300a00 */
[----:B------:R0:W-:Y:S03]  /*872d0*/  STL [R1+0x1590], R17 ;  /* 0x0015901101007387 */ /* 0x0001e60000100800 */
[----:B0-----:R-:W2:Y:S01]  /*872e0*/  LDL.LU.64 R16, [R1+0xdf0] ;  /* 0x000df00001107983 */ /* 0x001ea20000300a00 */
[----:B------:R-:W2:Y:S03]  /*872f0*/  LDL.LU.64 R20, [R1+0x16a0] ;  /* 0x0016a00001147983 */ /* 0x000ea60000300a00 */
[----:B--2---:R0:W-:Y:S04]  /*87300*/  STG.E.U16 [R12.64], R20 ;  /* 0x000000140c007986 */ /* 0x0041e8000c101504 */
[----:B0-----:R-:W2:Y:S01]  /*87310*/  LDL.LU.64 R12, [R1+0x1698] ;  /* 0x00169800010c7983 */ /* 0x001ea20000300a00 */
[----:B------:R-:W-:-:S02]  /*87320*/  PRMT R2, R20, 0x7632, R2 ;  /* 0x0000763214027816 */ /* 0x000fc40000000002 */
[----:B------:R-:W3:Y:S03]  /*87330*/  LDL.LU R20, [R1+0x1690] ;  /* 0x0016900001147983 */ /* 0x000ee60000300800 */
[----:B--2---:R0:W-:Y:S04]  /*87340*/  STG.E.U16 [R12.64], R2 ;  /* 0x000000020c007986 */ /* 0x0041e8000c101504 */
[----:B0-----:R-:W2:Y:S01]  /*87350*/  LDL.LU.64 R12, [R1+0x1688] ;  /* 0x00168800010c7983 */ /* 0x001ea20000300a00 */
[----:B------:R-:W-:-:S03]  /*87360*/  PRMT R0, R21, 0x7632, R0 ;  /* 0x0000763215007816 */ /* 0x000fc60000000000 */
[----:B--2---:R0:W-:Y:S04]  /*87370*/  STG.E.U16 [R12.64], R21 ;  /* 0x000000150c007986 */ /* 0x0041e8000c101504 */
[----:B0-----:R-:W2:Y:S01]  /*87380*/  LDL.LU.64 R12, [R1+0x1680] ;  /* 0x00168000010c7983 */ /* 0x001ea20000300a00 */
[----:B------:R-:W3:Y:S03]  /*87390*/  LDL.LU R21, [R1+0x1678] ;  /* 0x0016780001157983 */ /* 0x000ee60000300800 */
[----:B---3--:R0:W-:Y:S04]  /*873a0*/  STG.E.U16 [R20.64], R0 ;  /* 0x0000000014007986 */ /* 0x0081e8000c101504 */
[----:B0-----:R-:W2:Y:S04]  /*873b0*/  LDL.LU.64 R20, [R1+0x1670] ;  /* 0x0016700001147983 */ /* 0x001ea80000300a00 */
        /* <DEDUP_REMOVED lines=9> */
[----:B---3--:R0:W-:Y:S03]  /*87450*/  STL [R1+0x156c], R21 ;  /* 0x00156c1501007387 */ /* 0x0081e60000100800 */
[----:B0-----:R-:W3:Y:S04]  /*87460*/  LDL.LU.64 R20, [R1+0xdf8] ;  /* 0x000df80001147983 */ /* 0x001ee80000300a00 */
[----:B--2---:R0:W-:Y:S04]  /*87470*/  STG.E.U16 [R12.64], R0 ;  /* 0x000000000c007986 */ /* 0x0041e8000c101504 */
[----:B0-----:R-:W2:Y:S01]  /*87480*/  LDL.LU.64 R12, [R1+0x1648] ;  /* 0x00164800010c7983 */ /* 0x001ea20000300a00 */
[----:B------:R-:W-:-:S02]  /*87490*/  PRMT R2, R10, 0x7632, R2 ;  /* 0x000076320a027816 */ /* 0x000fc40000000002 */
[----:B------:R-:W-:Y:S01]  /*874a0*/  PRMT R0, R3, 0x7632, R0 ;  /* 0x0000763203007816 */ /* 0x000fe20000000000 */
[----:B---3--:R-:W-:Y:S02]  /*874b0*/  STG.E.U16 [R20.64], R10 ;  /* 0x0000000a14007986 */ /* 0x008fe4000c101504 */
[----:B------:R0:W-:Y:S02]  /*874c0*/  STG.E.U16 [R16.64], R2 ;  /* 0x0000000210007986 */ /* 0x0001e4000c101504 */
[----:B0-----:R-:W-:Y:S01]  /*874d0*/  PRMT R2, R27, 0x7632, R2 ;  /* 0x000076321b027816 */ /* 0x001fe20000000002 */
[----:B--2---:R-:W-:Y:S01]  /*874e0*/  STG.E.U16 [R12.64], R3 ;  /* 0x000000030c007986 */ /* 0x004fe2000c101504 */
[----:B----4-:R0:W-:Y:S02]  /*874f0*/  STG.E.U16 [R22.64], R0 ;  /* 0x0000000016007986 */ /* 0x0101e4000c101504 */
[----:B------:R1:W-:Y:S02]  /*87500*/  STG.E.U16 [R28.64], R27 ;  /* 0x0000001b1c007986 */ /* 0x0003e4000c101504 */
[----:B------:R2:W-:Y:S01]  /*87510*/  STG.E.U16 [R4.64], R2 ;  /* 0x0000000204007986 */ /* 0x0005e2000c101504 */
[----:B------:R-:W-:Y:S01]  /*87520*/  STG.E.U16 [R8.64], R14 ;  /* 0x0000000e08007986 */ /* 0x000fe2000c101504 */
[----:B0-----:R-:W-:-:S03]  /*87530*/  PRMT R0, R14, 0x7632, R0 ;  /* 0x000076320e007816 */ /* 0x001fc60000000000 */
[----:B-1----:R-:W3:Y:S01]  /*87540*/  LDL.LU.64 R28, [R1+0xda8] ;  /* 0x000da800011c7983 */ /* 0x002ee20000300a00 */
[----:B--2---:R-:W-:-:S03]  /*87550*/  PRMT R2, R11, 0x7632, R2 ;  /* 0x000076320b027816 */ /* 0x004fc60000000002 */
[----:B------:R0:W-:Y:S01]  /*87560*/  STG.E.U16 [R6.64], R0 ;  /* 0x0000000006007986 */ /* 0x0001e2000c101504 */
[----:B------:R1:W-:Y:S02]  /*87570*/  STG.E.U16 [R18.64], R11 ;  /* 0x0000000b12007986 */ /* 0x0003e4000c101504 */
[----:B------:R-:W-:Y:S01]  /*87580*/  STG.E.U16 [R24.64], R2 ;  /* 0x0000000218007986 */ /* 0x000fe2000c101504 */
[----:B0-----:R-:W2:Y:S01]  /*87590*/  LDL.LU.64 R6, [R1+0xda0] ;  /* 0x000da00001067983 */ /* 0x001ea20000300a00 */
[----:B------:R-:W4:Y:S02]  /*875a0*/  LDL.LU.64 R8, [R1+0xd98] ;  /* 0x000d980001087983 */ /* 0x000f240000300a00 */
[----:B-1----:R-:W2:Y:S02]  /*875b0*/  LDL.LU R11, [R1+0x84] ;  /* 0x00008400010b7983 */ /* 0x002ea40000300800 */
[----:B------:R-:W2:Y:S01]  /*875c0*/  LDL.LU.64 R18, [R1+0xd90] ;  /* 0x000d900001127983 */ /* 0x000ea20000300a00 */
[----:B------:R0:W-:Y:S04]  /*875d0*/  STL [R1+0x1638], R26 ;  /* 0x0016381a01007387 */ /* 0x0001e80000100800 */
[----:B0-----:R-:W2:Y:S01]  /*875e0*/  LDL.LU R26, [R1+0x4] ;  /* 0x00000400011a7983 */ /* 0x001ea20000300800 */
[----:B------:R-:W2:Y:S03]  /*875f0*/  LDL.LU.64 R24, [R1+0xd58] ;  /* 0x000d580001187983 */ /* 0x000ea60000300a00 */
[----:B--2---:R0:W-:Y:S04]  /*87600*/  STL.64 [R1+0x1600], R24 ;  /* 0x0016001801007387 */ /* 0x0041e80000100a00 */
[----:B0-----:R-:W2:Y:S04]  /*87610*/  LDL.LU.64 R24, [R1+0xd60] ;  /* 0x000d600001187983 */ /* 0x001ea80000300a00 */
[----:B--2---:R0:W-:Y:S04]  /*87620*/  STL [R1+0x1620], R24 ;  /* 0x0016201801007387 */ /* 0x0041e80000100800 */
[----:B0-----:R-:W2:Y:S01]  /*87630*/  LDL.LU R24, [R1+0x174] ;  /* 0x0001740001187983 */ /* 0x001ea20000300800 */
[----:B------:R0:W-:Y:S03]  /*87640*/  STL [R1+0x1608], R25 ;  /* 0x0016081901007387 */ /* 0x0001e60000100800 */
[----:B0-----:R-:W2:Y:S04]  /*87650*/  LDL.LU R25, [R1+0xf4] ;  /* 0x0000f40001197983 */ /* 0x001ea80000300800 */
[----:B--2---:R0:W-:Y:S04]  /*87660*/  STL.64 [R1+0x1630], R24 ;  /* 0x0016301801007387 */ /* 0x0041e80000100a00 */
[----:B0-----:R-:W2:Y:S04]  /*87670*/  LDL.LU.64 R24, [R1+0xd80] ;  /* 0x000d800001187983 */ /* 0x001ea80000300a00 */
[----:B--2---:R0:W-:Y:S04]  /*87680*/  STL.64 [R1+0x1640], R24 ;  /* 0x0016401801007387 */ /* 0x0041e80000100a00 */
[----:B0-----:R-:W2:Y:S01]  /*87690*/  LDL.LU.64 R24, [R1+0xd88] ;  /* 0x000d880001187983 */ /* 0x001ea20000300a00 */
[----:B------:R-:W2:Y:S02]  /*876a0*/  LDL.LU R3, [R1+0x74] ;  /* 0x0000740001037983 */ /* 0x000ea40000300800 */
[----:B------:R-:W2:Y:S02]  /*876b0*/  LDL.LU.64 R4, [R1+0xd48] ;  /* 0x000d480001047983 */ /* 0x000ea40000300a00 */
[----:B--2---:R0:W-:Y:S04]  /*876c0*/  STL.64 [R1+0x15f0], R4 ;  /* 0x0015f00401007387 */ /* 0x0041e80000100a00 */
[----:B0-----:R-:W2:Y:S04]  /*876d0*/  LDL.LU.64 R4, [R1+0xd50] ;  /* 0x000d500001047983 */ /* 0x001ea80000300a00 */
[----:B--2---:R0:W-:Y:S04]  /*876e0*/  STL.64 [R1+0x1610], R4 ;  /* 0x0016100401007387 */ /* 0x0041e80000100a00 */
[----:B0-----:R-:W2:Y:S04]  /*876f0*/  LDL.LU.64 R4, [R1+0xd68] ;  /* 0x000d680001047983 */ /* 0x001ea80000300a00 */
[----:B--2---:R0:W-:Y:S04]  /*87700*/  STL.64 [R1+0x1618], R4 ;  /* 0x0016180401007387 */ /* 0x0041e80000100a00 */
[----:B0-----:R-:W2:Y:S01]  /*87710*/  LDL.LU.64 R4, [R1+0xd70] ;  /* 0x000d700001047983 */ /* 0x001ea20000300a00 */
[----:B------:R-:W-:-:S03]  /*87720*/  PRMT R0, R15, 0x7632, R0 ;  /* 0x000076320f007816 */ /* 0x000fc60000000000 */
[----:B---3--:R-:W-:Y:S01]  /*87730*/  STG.E.U16 [R28.64], R15 ;  /* 0x0000000f1c007986 */ /* 0x008fe2000c101504 */
[----:B------:R-:W-:-:S03]  /*87740*/  PRMT R2, R11, 0x7632, R2 ;  /* 0x000076320b027816 */ /* 0x000fc60000000002 */
[----:B------:R-:W-:Y:S01]  /*87750*/  STG.E.U16 [R6.64], R0 ;  /* 0x0000000006007986 */ /* 0x000fe2000c101504 */
[----:B----4-:R-:W-:Y:S02]  /*87760*/  STG.E.U16 [R8.64], R11 ;  /* 0x0000000b08007986 */ /* 0x010fe4000c101504 */
[----:B------:R-:W-:Y:S02]  /*87770*/  STG.E.U16 [R18.64], R2 ;  /* 0x0000000212007986 */ /* 0x000fe4000c101504 */
[----:B------:R-:W-:Y:S01]  /*87780*/  STG.E.U16 [R24.64], R26 ;  /* 0x0000001a18007986 */ /* 0x000fe2000c101504 */
[----:B--2---:R0:W-:Y:S04]  /*87790*/  STL.64 [R1+0x1628], R4 ;  /* 0x0016280401007387 */ /* 0x0041e80000100a00 */
[----:B0-----:R-:W2:Y:S01]  /*877a0*/  LDL.LU.64 R4, [R1+0xd78] ;  /* 0x000d780001047983 */ /* 0x001ea20000300a00 */
[----:B------:R-:W3:Y:S02]  /*877b0*/  LDL.LU.64 R20, [R1+0xd40] ;  /* 0x000d400001147983 */ /* 0x000ee40000300a00 */
[----:B------:R-:W4:Y:S02]  /*877c0*/  LDL.LU R27, [R1+0x164] ;  /* 0x00016400011b7983 */ /* 0x000f240000300800 */
[----:B------:R-:W2:Y:S01]  /*877d0*/  LDL.LU R14, [R1+0xe4] ;  /* 0x0000e400010e7983 */ /* 0x000ea20000300800 */
[----:B------:R-:W2:Y:S01]  /*877e0*/  LDL.LU.64 R16, [R1+0xd38] ;  /* 0x000d380001107983 */ /* 0x000ea20000300a00 */
[----:B------:R-:W2:Y:S02]  /*877f0*/  LDL.LU.64 R12, [R1+0xd30] ;  /* 0x000d3000010c7983 */ /* 0x000ea40000300a00 */
[----:B------:R-:W2:Y:S02]  /*87800*/  LDL.LU.64 R22, [R1+0xd28] ;  /* 0x000d280001167983 */ /* 0x000ea40000300a00 */
[----:B------:R-:W2:Y:S01]  /*87810*/  LDL.LU.64 R28, [R1+0xd20] ;  /* 0x000d2000011c7983 */ /* 0x000ea20000300a00 */
[----:B------:R-:W2:Y:S01]  /*87820*/  LDL.LU R15, [R1+0x64] ;  /* 0x00006400010f7983 */ /* 0x000ea20000300800 */
[----:B------:R-:W2:Y:S02]  /*87830*/  LDL.LU.64 R6, [R1+0xd18] ;  /* 0x000d180001067983 */ /* 0x000ea40000300a00 */
[----:B------:R-:W2:Y:S02]  /*87840*/  LDL.LU.64 R10, [R1+0xd10] ;  /* 0x000d1000010a7983 */ /* 0x000ea40000300a00 */
[----:B------:R-:W2:Y:S01]  /*87850*/  LDL.LU.64 R8, [R1+0xd08] ;  /* 0x000d080001087983 */ /* 0x000ea20000300a00 */
[----:B------:R-:W2:Y:S01]  /*87860*/  LDL.LU.64 R18, [R1+0xd00] ;  /* 0x000d000001127983 */ /* 0x000ea20000300a00 */
[----:B------:R-:W2:Y:S01]  /*87870*/  LDL.LU.64 R24, [R1+0x1640] ;  /* 0x0016400001187983 */ /* 0x000ea20000300a00 */
[----:B------:R-:W-:-:S02]  /*87880*/  PRMT R0, R26, 0x7632, R0 ;  /* 0x000076321a007816 */ /* 0x000fc40000000000 */
[----:B------:R-:W3:Y:S04]  /*87890*/  LDL.LU R26, [R1+0x1638] ;  /* 0x00163800011a7983 */ /* 0x000ee80000300800 */
[----:B--2---:R0:W-:Y:S04]  /*878a0*/  STG.E.U16 [R24.64], R0 ;  /* 0x0000000018007986 */ /* 0x0041e8000c101504 */
        /* <DEDUP_REMOVED lines=10> */
[----:B------:R-:W3:Y:S01]  /*87950*/  LDL.LU R25, [R1+0x1608] ;  /* 0x0016080001197983 */ /* 0x000ee20000300800 */
[----:B------:R-:W-:Y:S02]  /*87960*/  PRMT R2, R3, 0x7632, R2 ;  /* 0x0000763203027816 */ /* 0x000fe40000000002 */
[----:B---3--:R0:W-:Y:S04]  /*87970*/  STG.E.U16 [R24.64], R0 ;  /* 0x0000000018007986 */ /* 0x0081e8000c101504 */
[----:B0-----:R-:W3:Y:S04]  /*87980*/  LDL.LU.64 R24, [R1+0x1600] ;  /* 0x0016000001187983 */ /* 0x001ee80000300a00 */
[----:B---3--:R0:W-:Y:S01]  /*87990*/  STG.E.U16 [R24.64], R3 ;  /* 0x0000000318007986 */ /* 0x0081e2000c101504 */
[----:B--2---:R1:W-:Y:S03]  /*879a0*/  STG.E.U16 [R4.64], R2 ;  /* 0x0000000204007986 */ /* 0x0043e6000c101504 */
[----:B0-----:R-:W2:Y:S01]  /*879b0*/  LDL.LU.64 R24, [R1+0x15f8] ;  /* 0x0015f80001187983 */ /* 0x001ea20000300a00 */
[----:B-1----:R-:W2:Y:S01]  /*879c0*/  LDL.LU.64 R4, [R1+0x15f0] ;  /* 0x0015f00001047983 */ /* 0x002ea20000300a00 */
[----:B----4-:R-:W-:-:S02]  /*879d0*/  PRMT R2, R27, 0x7632, R2 ;  /* 0x000076321b027816 */ /* 0x010fc40000000002 */
[----:B--2---:R0:W-:Y:S04]  /*879e0*/  STG.E.U16 [R4.64], R25 ;  /* 0x0000001904007986 */ /* 0x0041e8000c101504 */
[----:B0-----:R-:W2:Y:S01]  /*879f0*/  LDL.LU R5, [R1+0x15ec] ;  /* 0x0015ec0001057983 */ /* 0x001ea20000300800 */
[----:B------:R-:W-:-:S05]  /*87a00*/  PRMT R0, R25, 0x7632, R0 ;  /* 0x0000763219007816 */ /* 0x000fca0000000000 */
[----:B------:R0:W-:Y:S01]  /*87a10*/  STG.E.U16 [R20.64], R0 ;  /* 0x0000000014007986 */ /* 0x0001e2000c101504 */
[----:B------:R-:W-:Y:S02]  /*87a20*/  STG.E.U16 [R16.64], R27 ;  /* 0x0000001b10007986 */ /* 0x000fe4000c101504 */
[----:B------:R1:W-:Y:S02]  /*87a30*/  STG.E.U16 [R12.64], R2 ;  /* 0x000000020c007986 */ /* 0x0003e4000c101504 */
[----:B------:R-:W-:Y:S01]  /*87a40*/  STG.E.U16 [R22.64], R14 ;  /* 0x0000000e16007986 */ /* 0x000fe2000c101504 */
[----:B------:R-:W-:Y:S01]  /*87a50*/  STL [R1+0x1594], R24 ;  /* 0x0015941801007387 */ /* 0x000fe20000100800 */
[----:B0-----:R-:W-:Y:S02]  /*87a60*/  PRMT R0, R14, 0x7632, R0 ;  /* 0x000076320e007816 */ /* 0x001fe40000000000 */
[----:B-1----:R-:W-:-:S03]  /*87a70*/  PRMT R2, R15, 0x7632, R2 ;  /* 0x000076320f027816 */ /* 0x002fc60000000002 */
[----:B------:R-:W-:Y:S01]  /*87a80*/  STG.E.U16 [R28.64], R0 ;  /* 0x000000001c007986 */ /* 0x000fe2000c101504 */
[----:B------:R0:W-:Y:S02]  /*87a90*/  STG.E.U16 [R6.64], R15 ;  /* 0x0000000f06007986 */ /* 0x0001e4000c101504 */
[----:B------:R1:W-:Y:S01]  /*87aa0*/  STG.E.U16 [R10.64], R2 ;  /* 0x000000020a007986 */ /* 0x0003e2000c101504 */
[----:B0-----:R-:W3:Y:S01]  /*87ab0*/  LDL.LU.64 R6, [R1+0xcf8] ;  /* 0x000cf80001067983 */ /* 0x001ee20000300a00 */
[----:B------:R-:W4:Y:S02]  /*87ac0*/  LDL.LU R14, [R1+0x154] ;  /* 0x00015400010e7983 */ /* 0x000f240000300800 */
[----:B-1----:R-:W3:Y:S02]  /*87ad0*/  LDL.LU R11, [R1+0xd4] ;  /* 0x0000d400010b7983 */ /* 0x002ee40000300800 */
[----:B------:R-:W3:Y:S01]  /*87ae0*/  LDL.LU.64 R22, [R1+0xcf0] ;  /* 0x000cf00001167983 */ /* 0x000ee20000300a00 */
[----:B------:R-:W3:Y:S01]  /*87af0*/  LDL.LU.64 R28, [R1+0xce8] ;  /* 0x000ce800011c7983 */ /* 0x000ee20000300a00 */
[----:B--2---:R-:W-:-:S03]  /*87b00*/  PRMT R0, R5, 0x7632, R0 ;  /* 0x0000763205007816 */ /* 0x004fc60000000000 */
[----:B------:R-:W-:Y:S04]  /*87b10*/  STG.E.U16 [R8.64], R5 ;  /* 0x0000000508007986 */ /* 0x000fe8000c101504 */
[----:B------:R0:W-:Y:S04]  /*87b20*/  STG.E.U16 [R18.64], R0 ;  /* 0x0000000012007986 */ /* 0x0001e8000c101504 */
[----:B0-----:R-:W2:Y:S01]  /*87b30*/  LDL.LU.64 R18, [R1+0xce0] ;  /* 0x000ce00001127983 */ /* 0x001ea20000300a00 */
[----:B------:R-:W2:Y:S02]  /*87b40*/  LDL.LU.64 R8, [R1+0xcd8] ;  /* 0x000cd80001087983 */ /* 0x000ea40000300a00 */
[----:B------:R-:W2:Y:S02]  /*87b50*/  LDL.LU R15, [R1+0x54] ;  /* 0x00005400010f7983 */ /* 0x000ea40000300800 */
[----:B------:R-:W2:Y:S02]  /*87b60*/  LDL.LU R27, [R1+0xc4] ;  /* 0x0000c400011b7983 */ /* 0x000ea40000300800 */
[----:B--2---:R0:W-:Y:S04]  /*87b70*/  STL [R1+0x15c0], R27 ;  /* 0x0015c01b01007387 */ /* 0x0041e80000100800 */
[----:B0-----:R-:W2:Y:S01]  /*87b80*/  LDL.LU R27, [R1+0x144] ;  /* 0x00014400011b7983 */ /* 0x001ea20000300800 */
[----:B------:R-:W2:Y:S03]  /*87b90*/  LDL.LU.64 R12, [R1+0xc98] ;  /* 0x000c9800010c7983 */ /* 0x000ea60000300a00 */
        /* <DEDUP_REMOVED lines=13> */
[----:B---3--:R-:W-:Y:S01]  /*87c70*/  STG.E.U16 [R6.64], R14 ;  /* 0x0000000e06007986 */ /* 0x008fe2000c101504 */
[----:B------:R-:W-:-:S03]  /*87c80*/  PRMT R0, R11, 0x7632, R0 ;  /* 0x000076320b007816 */ /* 0x000fc60000000000 */
[----:B--2---:R0:W-:Y:S04]  /*87c90*/  STL.64 [R1+0x15e0], R12 ;  /* 0x0015e00c01007387 */ /* 0x0041e80000100a00 */
[----:B0-----:R-:W2:Y:S01]  /*87ca0*/  LDL.LU.64 R12, [R1+0xcd0] ;  /* 0x000cd000010c7983 */ /* 0x001ea20000300a00 */
[----:B------:R-:W3:Y:S02]  /*87cb0*/  LDL.LU R3, [R1+0x44] ;  /* 0x0000440001037983 */ /* 0x000ee40000300800 */
[----:B------:R-:W4:Y:S02]  /*87cc0*/  LDL.LU.64 R24, [R1+0xc90] ;  /* 0x000c900001187983 */ /* 0x000f240000300a00 */
[----:B------:R-:W3:Y:S01]  /*87cd0*/  LDL.LU.64 R16, [R1+0xc88] ;  /* 0x000c880001107983 */ /* 0x000ee20000300a00 */
[----:B------:R-:W3:Y:S01]  /*87ce0*/  LDL.LU.64 R6, [R1+0xc80] ;  /* 0x000c800001067983 */ /* 0x000ee20000300a00 */
[----:B------:R-:W3:Y:S03]  /*87cf0*/  LDL.LU.64 R4, [R1+0xc68] ;  /* 0x000c680001047983 */ /* 0x000ee60000300a00 */
[----:B------:R0:W-:Y:S01]  /*87d00*/  STG.E.U16 [R22.64], R2 ;  /* 0x0000000216007986 */ /* 0x0001e2000c101504 */
[----:B------:R-:W3:Y:S02]  /*87d10*/  LDL.LU.64 R20, [R1+0xc60] ;  /* 0x000c600001147983 */ /* 0x000ee40000300a00 */
[----:B------:R1:W-:Y:S02]  /*87d20*/  STG.E.U16 [R28.64], R11 ;  /* 0x0000000b1c007986 */ /* 0x0003e4000c101504 */
[----:B------:R1:W-:Y:S01]  /*87d30*/  STG.E.U16 [R18.64], R0 ;  /* 0x0000000012007986 */ /* 0x0003e2000c101504 */
[----:B------:R1:W-:Y:S04]  /*87d40*/  STG.E.U16 [R8.64], R15 ;  /* 0x0000000f08007986 */ /* 0x0003e8000c101504 */
[----:B0-----:R-:W3:Y:S01]  /*87d50*/  LDL.LU.64 R22, [R1+0xc58] ;  /* 0x000c580001167983 */ /* 0x001ee20000300a00 */
[----:B------:R-:W-:Y:S01]  /*87d60*/  PRMT R2, R15, 0x7632, R2 ;  /* 0x000076320f027816 */ /* 0x000fe20000000002 */
[----:B-1----:R-:W3:Y:S02]  /*87d70*/  LDL.LU.64 R28, [R1+0xc50] ;  /* 0x000c5000011c7983 */ /* 0x002ee40000300a00 */
[----:B------:R-:W3:Y:S04]  /*87d80*/  LDL.LU.64 R10, [R1+0xc48] ;  /* 0x000c4800010a7983 */ /* 0x000ee80000300a00 */
[----:B------:R-:W3:Y:S01]  /*87d90*/  LDL.LU.64 R18, [R1+0xc40] ;  /* 0x000c400001127983 */ /* 0x000ee20000300a00 */
[----:B------:R-:W3:Y:S02]  /*87da0*/  LDL.LU R9, [R1+0x15e8] ;  /* 0x0015e80001097983 */ /* 0x000ee40000300800 */
[----:B------:R-:W3:Y:S01]  /*87db0*/  LDL.LU.64 R14, [R1+0xc38] ;  /* 0x000c3800010e7983 */ /* 0x000ee20000300a00 */
[----:B--2---:R0:W-:Y:S04]  /*87dc0*/  STG.E.U16 [R12.64], R2 ;  /* 0x000000020c007986 */ /* 0x0041e8000c101504 */
[----:B0-----:R-:W3:Y:S04]  /*87dd0*/  LDL.LU.64 R12, [R1+0x15e0] ;  /* 0x0015e000010c7983 */ /* 0x001ee80000300a00 */
[----:B---3--:R0:W-:Y:S04]  /*87de0*/  STG.E.U16 [R12.64], R9 ;  /* 0x000000090c007986 */ /* 0x0081e8000c101504 */
[----:B0-----:R-:W2:Y:S01]  /*87df0*/  LDL.LU.64 R12, [R1+0x15d8] ;  /* 0x0015d800010c7983 */ /* 0x001ea20000300a00 */
[----:B------:R-:W-:-:S02]  /*87e00*/  PRMT R0, R9, 0x7632, R0 ;  /* 0x0000763209007816 */ /* 0x000fc40000000000 */
        /* <DEDUP_REMOVED lines=15> */
[----:B------:R-:W-:-:S03]  /*87f00*/  PRMT R2, R3, 0x7632, R2 ;  /* 0x0000763203027816 */ /* 0x000fc60000000002 */
[----:B--2---:R0:W-:Y:S04]  /*87f10*/  STG.E.U16 [R12.64], R3 ;  /* 0x000000030c007986 */ /* 0x0041e8000c101504 */
[----:B0-----:R-:W2:Y:S01]  /*87f20*/  LDL.LU R13, [R1+0x1598] ;  /* 0x00159800010d7983 */ /* 0x001ea20000300800 */
[----:B----4-:R0:W-:Y:S03]  /*87f30*/  STG.E.U16 [R24.64], R2 ;  /* 0x0000000218007986 */ /* 0x0101e6000c101504 */
[----:B0-----:R-:W4:Y:S01]  /*87f40*/  LDL.LU R24, [R1+0x1594] ;  /* 0x0015940001187983 */ /* 0x001f220000300800 */
[----:B--2---:R-:W-:-:S03]  /*87f50*/  PRMT R0, R13, 0x7632, R0 ;  /* 0x000076320d007816 */ /* 0x004fc60000000000 */
[----:B------:R0:W-:Y:S04]  /*87f60*/  STG.E.U16 [R16.64], R13 ;  /* 0x0000000d10007986 */ /* 0x0001e8000c101504 */
[----:B------:R1:W-:Y:S04]  /*87f70*/  STG.E.U16 [R6.64], R0 ;  /* 0x0000000006007986 */ /* 0x0003e8000c101504 */
[----:B0-----:R-:W2:Y:S01]  /*87f80*/  LDL.LU R17, [R1+0x1590] ;  /* 0x0015900001117983 */ /* 0x001ea20000300800 */
[----:B------:R-:W2:Y:S03]  /*87f90*/  LDL.LU.64 R12, [R1+0xc78] ;  /* 0x000c7800010c7983 */ /* 0x000ea60000300a00 */
[----:B-1----:R-:W2:Y:S01]  /*87fa0*/  LDL.LU.64 R6, [R1+0x1588] ;  /* 0x0015880001067983 */ /* 0x002ea20000300a00 */
[----:B---3--:R-:W-:-:S02]  /*87fb0*/  PRMT R2, R27, 0x7632, R2 ;  /* 0x000076321b027816 */ /* 0x008fc40000000002 */
[----:B----4-:R-:W-:Y:S01]  /*87fc0*/  PRMT R0, R24, 0x7632, R0 ;  /* 0x0000763218007816 */ /* 0x010fe20000000000 */
[----:B--2---:R-:W-:Y:S02]  /*87fd0*/  STG.E.U16 [R12.64], R27 ;  /* 0x0000001b0c007986 */ /* 0x004fe4000c101504 */
[----:B------:R0:W-:Y:S02]  /*87fe0*/  STG.E.U16 [R8.64], R2 ;  /* 0x0000000208007986 */ /* 0x0001e4000c101504 */
[----:B------:R-:W-:Y:S02]  /*87ff0*/  STG.E.U16 [R4.64], R24 ;  /* 0x0000001804007986 */ /* 0x000fe4000c101504 */
[----:B------:R1:W-:Y:S01]  /*88000*/  STG.E.U16 [R20.64], R0 ;  /* 0x0000000014007986 */ /* 0x0003e2000c101504 */
[----:B------:R-:W-:Y:S01]  /*88010*/  STG.E.U16 [R22.64], R7 ;  /* 0x0000000716007986 */ /* 0x000fe2000c101504 */
[----:B0-----:R-:W-:Y:S02]  /*88020*/  PRMT R2, R7, 0x7632, R2 ;  /* 0x0000763207027816 */ /* 0x001fe40000000002 */
[----:B-1----:R-:W-:-:S03]  /*88030*/  PRMT R0, R17, 0x7632, R0 ;  /* 0x0000763211007816 */ /* 0x002fc60000000000 */
[----:B------:R-:W-:Y:S01]  /*88040*/  STG.E.U16 [R28.64], R2 ;  /* 0x000000021c007986 */ /* 0x000fe2000c101504 */
[----:B------:R-:W-:Y:S02]  /*88050*/  STG.E.U16 [R10.64], R17 ;  /* 0x000000110a007986 */ /* 0x000fe4000c101504 */
[----:B------:R-:W-:Y:S02]  /*88060*/  STG.E.U16 [R18.64], R0 ;  /* 0x0000000012007986 */ /* 0x000fe4000c101504 */
[----:B------:R0:W-:Y:S02]  /*88070*/  STG.E.U16 [R14.64], R6 ;  /* 0x000000060e007986 */ /* 0x0001e4000c101504 */
[----:B0-----:R-:W2:Y:S01]  /*88080*/  LDL.LU.64 R14, [R1+0xea8] ;  /* 0x000ea800010e7983 */ /* 0x001ea20000300a00 */
[----:B------:R-:W3:Y:S02]  /*88090*/  LDL.LU R10, [R1+0xa4] ;  /* 0x0000a400010a7983 */ /* 0x000ee40000300800 */
[----:B------:R-:W4:Y:S02]  /*880a0*/  LDL.LU.64 R20, [R1+0xeb0] ;  /* 0x000eb00001147983 */ /* 0x000f240000300a00 */
[----:B----4-:R0:W-:Y:S04]  /*880b0*/  STL.64 [R1+0x1570], R20 ;  /* 0x0015701401007387 */ /* 0x0101e80000100a00 */
[----:B0-----:R-:W4:Y:S01]  /*880c0*/  LDL.LU.64 R20, [R1+0xe98] ;  /* 0x000e980001147983 */ /* 0x001f220000300a00 */
[----:B------:R-:W-:-:S03]  /*880d0*/  PRMT R2, R6, 0x7632, R2 ;  /* 0x0000763206027816 */ /* 0x000fc60000000002 */
[----:B----4-:R0:W-:Y:S04]  /*880e0*/  STL.64 [R1+0x1580], R20 ;  /* 0x0015801401007387 */ /* 0x0101e80000100a00 */
[----:B0-----:R-:W3:Y:S01]  /*880f0*/  LDL.LU.64 R20, [R1+0xea0] ;  /* 0x000ea00001147983 */ /* 0x001ee20000300a00 */
[----:B------:R-:W4:Y:S02]  /*88100*/  LDL.LU R18, [R1+0x198] ;  /* 0x0001980001127983 */ /* 0x000f240000300800 */
[----:B------:R-:W2:Y:S02]  /*88110*/  LDL.LU.64 R6, [R1+0xee8] ;  /* 0x000ee80001067983 */ /* 0x000ea40000300a00 */
[----:B--2---:R0:W-:Y:S04]  /*88120*/  STL.64 [R1+0x1548], R6 ;  /* 0x0015480601007387 */ /* 0x0041e80000100a00 */
[----:B0-----:R-:W2:Y:S04]  /*88130*/  LDL.LU.64 R6, [R1+0xed0] ;  /* 0x000ed00001067983 */ /* 0x001ea80000300a00 */
[----:B--2---:R0:W-:Y:S04]  /*88140*/  STL.64 [R1+0x1550], R6 ;  /* 0x0015500601007387 */ /* 0x0041e80000100a00 */
[----:B0-----:R-:W2:Y:S04]  /*88150*/  LDL.LU.64 R6, [R1+0xeb8] ;  /* 0x000eb80001067983 */ /* 0x001ea80000300a00 */
[----:B--2---:R0:W-:Y:S04]  /*88160*/  STL.64 [R1+0x1558], R6 ;  /* 0x0015580601007387 */ /* 0x0041e80000100a00 */
[----:B0-----:R-:W2:Y:S01]  /*88170*/  LDL.LU.64 R6, [R1+0xec0] ;  /* 0x000ec00001067983 */ /* 0x001ea20000300a00 */
[----:B------:R-:W-:-:S03]  /*88180*/  MOV R27, R26 ;  /* 0x0000001a001b7202 */ /* 0x000fc60000000f00 */
[----:B--2---:R0:W-:Y:S04]  /*88190*/  STL.64 [R1+0x1560], R6 ;  /* 0x0015600601007387 */ /* 0x0041e80000100a00 */
[----:B0-----:R-:W2:Y:S01]  /*881a0*/  LDL.LU.64 R6, [R1+0xec8] ;  /* 0x000ec80001067983 */ /* 0x001ea20000300a00 */
[----:B------:R-:W2:Y:S02]  /*881b0*/  LDL.LU R26, [R1+0x118] ;  /* 0x00011800011a7983 */ /* 0x000ea40000300800 */
[----:B------:R-:W2:Y:S02]  /*881c0*/  LDL.LU R25, [R1+0x98] ;  /* 0x0000980001197983 */ /* 0x000ea40000300800 */
[----:B------:R-:W2:Y:S02]  /*881d0*/  LDL.LU.64 R16, [R1+0xf00] ;  /* 0x000f000001107983 */ /* 0x000ea40000300a00 */
[----:B--2---:R0:W-:Y:S04]  /*881e0*/  STL.64 [R1+0x1528], R16 ;  /* 0x0015281001007387 */ /* 0x0041e80000100a00 */
[----:B0-----:R-:W2:Y:S04]  /*881f0*/  LDL.LU.64 R16, [R1+0xef0] ;  /* 0x000ef00001107983 */ /* 0x001ea80000300a00 */
[----:B--2---:R0:W-:Y:S04]  /*88200*/  STL.64 [R1+0x1530], R16 ;  /* 0x0015301001007387 */ /* 0x0041e80000100a00 */
[----:B0-----:R-:W2:Y:S04]  /*88210*/  LDL.LU.64 R16, [R1+0xed8] ;  /* 0x000ed80001107983 */ /* 0x001ea80000300a00 */
[----:B------:R-:W-:Y:S01]  /*88220*/  STG.E.U16 [R14.64], R2 ;  /* 0x000000020e007986 */ /* 0x000fe2000c101504 */
[----:B---3--:R-:W-:Y:S03]  /*88230*/  STG.E.U16 [R20.64], R10 ;  /* 0x0000000a14007986 */ /* 0x008fe6000c101504 */
[----:B--2---:R0:W-:Y:S04]  /*88240*/  STL.64 [R1+0x1540], R16 ;  /* 0x0015401001007387 */ /* 0x0041e80000100a00 */
[----:B0-----:R-:W2:Y:S01]  /*88250*/  LDL.LU.64 R16, [R1+0xee0] ;  /* 0x000ee00001107983 */ /* 0x001ea20000300a00 */
[----:B------:R-:W3:Y:S02]  /*88260*/  LDL.LU R3, [R1+0x18] ;  /* 0x0000180001037983 */ /* 0x000ee40000300800 */
[----:B------:R-:W2:Y:S02]  /*88270*/  LDL.LU.64 R12, [R1+0xef8] ;  /* 0x000ef800010c7983 */ /* 0x000ea40000300a00 */
[----:B------:R-:W2:Y:S01]  /*88280*/  LDL.LU.64 R8, [R1+0xf10] ;  /* 0x000f100001087983 */ /* 0x000ea20000300a00 */
[----:B------:R-:W2:Y:S01]  /*88290*/  LDL.LU R19, [R1+0x188] ;  /* 0x0001880001137983 */ /* 0x000ea20000300800 */
[----:B------:R-:W2:Y:S02]  /*882a0*/  LDL.LU.64 R4, [R1+0xf28] ;  /* 0x000f280001047983 */ /* 0x000ea40000300a00 */
[----:B------:R-:W2:Y:S02]  /*882b0*/  LDL.LU.64 R22, [R1+0xf20] ;  /* 0x000f200001167983 */ /* 0x000ea40000300a00 */
[----:B------:R-:W2:Y:S01]  /*882c0*/  LDL.LU R11, [R1+0x108] ;  /* 0x00010800010b7983 */ /* 0x000ea20000300800 */
[----:B------:R-:W2:Y:S01]  /*882d0*/  LDL.LU.64 R28, [R1+0xf18] ;  /* 0x000f1800011c7983 */ /* 0x000ea20000300a00 */
[----:B------:R-:W2:Y:S02]  /*882e0*/  LDL.LU R24, [R1+0x88] ;  /* 0x0000880001187983 */ /* 0x000ea40000300800 */
[----:B------:R-:W2:Y:S02]  /*882f0*/  LDL.LU.64 R14, [R1+0xf30] ;  /* 0x000f3000010e7983 */ /* 0x000ea40000300a00 */
[----:B------:R-:W2:Y:S01]  /*88300*/  LDL.LU.64 R20, [R1+0x1580] ;  /* 0x0015800001147983 */ /* 0x000ea20000300a00 */
[----:B------:R-:W-:-:S02]  /*88310*/  PRMT R0, R10, 0x7632, R0 ;  /* 0x000076320a007816 */ /* 0x000fc40000000000 */
[----:B------:R-:W3:Y:S04]  /*88320*/  LDL.LU R10, [R1+0x1578] ;  /* 0x00157800010a7983 */ /* 0x000ee80000300800 */
[----:B--2---:R0:W-:Y:S04]  /*88330*/  STG.E.U16 [R20.64], R0 ;  /* 0x0000000014007986 */ /* 0x0041e8000c101504 */
[----:B0-----:R-:W2:Y:S01]  /*88340*/  LDL.LU.64 R20, [R1+0x1570] ;  /* 0x0015700001147983 */ /* 0x001ea20000300a00 */
[----:B---3--:R-:W-:-:S03]  /*88350*/  PRMT R2, R10, 0x7632, R2 ;  /* 0x000076320a027816 */ /* 0x008fc60000000002 */
[----:B--2---:R0:W-:Y:S02]  /*88360*/  STG.E.U16 [R20.64], R10 ;  /* 0x0000000a14007986 */ /* 0x0041e4000c101504 */
[----:B------:R1:W-:Y:S02]  /*88370*/  STG.E.U16 [R6.64], R2 ;  /* 0x0000000206007986 */ /* 0x0003e4000c101504 */
[----:B0-----:R-:W2:Y:S01]  /*88380*/  LDL.LU R21, [R1+0x156c] ;  /* 0x00156c0001157983 */ /* 0x001ea20000300800 */
[----:B------:R-:W3:Y:S02]  /*88390*/  LDL.LU R10, [R1+0x1568] ;  /* 0x00156800010a7983 */ /* 0x000ee40000300800 */
[----:B-1----:R-:W2:Y:S02]  /*883a0*/  LDL.LU.64 R6, [R1+0x1560] ;  /* 0x0015600001067983 */ /* 0x002ea40000300a00 */
[----:B--2---:R0:W-:Y:S04]  /*883b0*/  STG.E.U16 [R6.64], R21 ;  /* 0x0000001506007986 */ /* 0x0041e8000c101504 */
[----:B0-----:R-:W2:Y:S01]  /*883c0*/  LDL.LU.64 R6, [R1+0x1558] ;  /* 0x0015580001067983 */ /* 0x001ea20000300a00 */
[----:B------:R-:W-:-:S02]  /*883d0*/  PRMT R0, R21, 0x7632, R0 ;  /* 0x0000763215007816 */ /* 0x000fc40000000000 */
[----:B------:R-:W3:Y:S03]  /*883e0*/  LDL.LU.64 R20, [R1+0xf08] ;  /* 0x000f080001147983 */ /* 0x000ee60000300a00 */
[----:B--2---:R0:W-:Y:S04]  /*883f0*/  STG.E.U16 [R6.64], R0 ;  /* 0x0000000006007986 */ /* 0x0041e8000c101504 */
[----:B0-----:R-:W2:Y:S01]  /*88400*/  LDL.LU.64 R6, [R1+0x1550] ;  /* 0x0015500001067983 */ /* 0x001ea20000300a00 */
[----:B----4-:R-:W-:-:S03]  /*88410*/  PRMT R2, R18, 0x7632, R2 ;  /* 0x0000763212027816 */ /* 0x010fc60000000002 */
[----:B--2---:R0:W-:Y:S04]  /*88420*/  STG.E.U16 [R6.64], R18 ;  /* 0x0000001206007986 */ /* 0x0041e8000c101504 */
[----:B0-----:R-:W2:Y:S01]  /*88430*/  LDL.LU.64 R6, [R1+0x1548] ;  /* 0x0015480001067983 */ /* 0x001ea20000300a00 */
[----:B------:R-:W4:Y:S01]  /*88440*/  LDL.LU R18, [R1+0x8] ;  /* 0x0000080001127983 */ /* 0x000f220000300800 */
[----:B------:R-:W-:Y:S02]  /*88450*/  PRMT R0, R26, 0x7632, R0 ;  /* 0x000076321a007816 */ /* 0x000fe40000000000 */
[----:B--2---:R0:W-:Y:S01]  /*88460*/  STG.E.U16 [R6.64], R2 ;  /* 0x0000000206007986 */ /* 0x0041e2000c101504 */
[----:B------:R1:W-:Y:S03]  /*88470*/  STG.E.U16 [R16.64], R26 ;  /* 0x0000001a10007986 */ /* 0x0003e6000c101504 */
[----:B0-----:R-:W2:Y:S01]  /*88480*/  LDL.LU.64 R6, [R1+0xf48] ;  /* 0x000f480001067983 */ /* 0x001ea20000300a00 */
[----:B-1----:R-:W2:Y:S02]  /*88490*/  LDL.LU.64 R16, [R1+0x1540] ;  /* 0x0015400001107983 */ /* 0x002ea40000300a00 */
[----:B------:R-:W3:Y:S01]  /*884a0*/  LDL.LU R26, [R1+0x1538] ;  /* 0x00153800011a7983 */ /* 0x000ee20000300800 */
[----:B--2---:R0:W-:Y:S04]  /*884b0*/  STG.E.U16 [R16.64], R0 ;  /* 0x0000000010007986 */ /* 0x0041e8000c101504 */
[----:B0-----:R-:W2:Y:S01]  /*884c0*/  LDL.LU.64 R16, [R1+0x1530] ;  /* 0x0015300001107983 */ /* 0x001ea20000300a00 */
[----:B------:R-:W-:-:S02]  /*884d0*/  PRMT R2, R25, 0x7632, R2 ;  /* 0x0000763219027816 */ /* 0x000fc40000000002 */
[----:B------:R-:W-:Y:S01]  /*884e0*/  PRMT R0, R3, 0x7632, R0 ;  /* 0x0000763203007816 */ /* 0x000fe20000000000 */
[----:B--2---:R0:W-:Y:S04]  /*884f0*/  STG.E.U16 [R16.64], R25 ;  /* 0x0000001910007986 */ /* 0x0041e8000c101504 */
[----:B0-----:R-:W2:Y:S01]  /*88500*/  LDL.LU.64 R16, [R1+0x1528] ;  /* 0x0015280001107983 */ /* 0x001ea20000300a00 */
[----:B---3--:R0:W-:Y:S02]  /*88510*/  STG.E.U16 [R20.64], R2 ;  /* 0x0000000214007986 */ /* 0x0081e4000c101504 */
[----:B0-----:R-:W-:Y:S01]  /*88520*/  PRMT R2, R19, 0x7632, R2 ;  /* 0x0000763213027816 */ /* 0x001fe20000000002 */
[----:B--2---:R-:W-:Y:S01]  /*88530*/  STG.E.U16 [R16.64], R3 ;  /* 0x0000000310007986 */ /* 0x004fe2000c101504 */
[----:B------:R0:W-:Y:S02]  /*88540*/  STG.E.U16 [R12.64], R0 ;  /* 0x000000000c007986 */ /* 0x0001e4000c101504 */
[----:B------:R-:W-:Y:S02]  /*88550*/  STG.E.U16 [R8.64], R19 ;  /* 0x0000001308007986 */ /* 0x000fe4000c101504 */
[----:B------:R-:W-:Y:S01]  /*88560*/  STG.E.U16 [R4.64], R2 ;  /* 0x0000000204007986 */ /* 0x000fe2000c101504 */
[----:B------:R1:W-:Y:S01]  /*88570*/  STG.E.U16 [R22.64], R11 ;  /* 0x0000000b16007986 */ /* 0x0003e2000c101504 */
[----:B0-----:R-:W-:-:S03]  /*88580*/  PRMT R0, R11, 0x7632, R0 ;  /* 0x000076320b007816 */ /* 0x001fc60000000000 */
[----:B-1----:R-:W2:Y:S04]  /*88590*/  LDL.LU.64 R22, [R1+0xf40] ;  /* 0x000f400001167983 */ /* 0x002ea80000300a00 */
[----:B------:R-:W-:Y:S01]  /*885a0*/  STG.E.U16 [R28.64], R0 ;  /* 0x000000001c007986 */ /* 0x000fe2000c101504 */
[----:B------:R0:W-:Y:S01]  /*885b0*/  STG.E.U16 [R14.64], R24 ;  /* 0x000000180e007986 */ /* 0x0001e2000c101504 */
[----:B------:R-:W-:Y:S02]  /*885c0*/  PRMT R2, R24, 0x7632, R2 ;  /* 0x0000763218027816 */ /* 0x000fe40000000002 */
[----:B0-----:R-:W3:Y:S01]  /*885d0*/  LDL.LU.64 R14, [R1+0xf38] ;  /* 0x000f3800010e7983 */ /* 0x001ee20000300a00 */
[----:B------:R-:W2:Y:S02]  /*885e0*/  LDL.LU.64 R28, [R1+0xf50] ;  /* 0x000f5000011c7983 */ /* 0x000ea40000300a00 */
[----:B------:R-:W-:-:S02]  /*885f0*/  IMAD.MOV.U32 R24, RZ, RZ, R27 ;  /* 0x000000ffff187224 */ /* 0x000fc400078e001b */
[----:B------:R-:W2:Y:S01]  /*88600*/  LDL.LU R19, [R1+0x178] ;  /* 0x0001780001137983 */ /* 0x000ea20000300800 */
[----:B------:R-:W2:Y:S04]  /*88610*/  LDL.LU R27, [R1+0x78] ;  /* 0x00007800011b7983 */ /* 0x000ea80000300800 */
[----:B--2---:R0:W-:Y:S04]  /*88620*/  STL.64 [R1+0x1508], R26 ;  /* 0x0015081a01007387 */ /* 0x0041e80000100a00 */
[----:B0-----:R-:W2:Y:S04]  /*88630*/  LDL.LU.64 R26, [R1+0xf58] ;  /* 0x000f5800011a7983 */ /* 0x001ea80000300a00 */
[----:B--2---:R0:W-:Y:S04]  /*88640*/  STL [R1+0x1510], R27 ;  /* 0x0015101b01007387 */ /* 0x0041e80000100800 */
[----:B0-----:R-:W2:Y:S01]  /*88650*/  LDL.LU R27, [R1+0xf8] ;  /* 0x0000f800011b7983 */ /* 0x001ea20000300800 */
[----:B------:R-:W2:Y:S03]  /*88660*/  LDL.LU R11, [R1+0x168] ;  /* 0x00016800010b7983 */ /* 0x000ea60000300800 */
[----:B--2---:R0:W-:Y:S01]  /*88670*/  STL.64 [R1+0x14e0], R10 ;  /* 0x0014e00a01007387 */ /* 0x0041e20000100a00 */
[----:B------:R-:W2:Y:S03]  /*88680*/  LDL.LU R25, [R1+0xe8] ;  /* 0x0000e80001197983 */ /* 0x000ea60000300800 */
        /* <DEDUP_REMOVED lines=9> */
[----:B------:R-:W-:Y:S04]  /*88720*/  STG.E.U16 [R6.64], R2 ;  /* 0x0000000206007986 */ /* 0x000fe8000c101504 */
[----:B--2---:R0:W-:Y:S04]  /*88730*/  STL.64 [R1+0x1520], R10 ;  /* 0x0015200a01007387 */ /* 0x0041e80000100a00 */
[----:B0-----:R-:W2:Y:S01]  /*88740*/  LDL.LU.64 R10, [R1+0xf68] ;  /* 0x000f6800010a7983 */ /* 0x001ea20000300a00 */
[----:B------:R-:W2:Y:S01]  /*88750*/  LDL.LU.64 R6, [R1+0xfa8] ;  /* 0x000fa80001067983 */ /* 0x000ea20000300a00 */
[----:B----4-:R-:W-:Y:S01]  /*88760*/  PRMT R0, R18, 0x7632, R0 ;  /* 0x0000763212007816 */ /* 0x010fe20000000000 */
[----:B------:R-:W-:Y:S01]  /*88770*/  STG.E.U16 [R22.64], R18 ;  /* 0x0000001216007986 */ /* 0x000fe2000c101504 */
[----:B------:R-:W-:-:S03]  /*88780*/  PRMT R2, R19, 0x7632, R2 ;  /* 0x0000763213027816 */ /* 0x000fc60000000002 */
[----:B---3--:R-:W-:Y:S01]  /*88790*/  STG.E.U16 [R14.64], R0 ;  /* 0x000000000e007986 */ /* 0x008fe2000c101504 */
[----:B------:R-:W-:Y:S03]  /*887a0*/  STG.E.U16 [R28.64], R19 ;  /* 0x000000131c007986 */ /* 0x000fe6000c101504 */
[----:B--2---:R0:W-:Y:S04]  /*887b0*/  STL.64 [R1+0x14d8], R6 ;  /* 0x0014d80601007387 */ /* 0x0041e80000100a00 */
[----:B------:R1:W-:Y:S04]  /*887c0*/  STG.E.U16 [R10.64], R2 ;  /* 0x000000020a007986 */ /* 0x0003e8000c101504 */
[----:B0-----:R-:W2:Y:S01]  /*887d0*/  LDL.LU.64 R6, [R1+0xf90] ;  /* 0x000f900001067983 */ /* 0x001ea20000300a00 */
[----:B------:R-:W3:Y:S02]  /*887e0*/  LDL.LU.64 R20, [R1+0xf98] ;  /* 0x000f980001147983 */ /* 0x000ee40000300a00 */
[----:B------:R-:W4:Y:S02]  /*887f0*/  LDL.LU R3, [R1+0x68] ;  /* 0x0000680001037983 */ /* 0x000f240000300800 */
[----:B------:R-:W2:Y:S01]  /*88800*/  LDL.LU.64 R16, [R1+0xfb0] ;  /* 0x000fb00001107983 */ /* 0x000ea20000300a00 */
[----:B------:R-:W2:Y:S01]  /*88810*/  LDL.LU.64 R12, [R1+0xfc8] ;  /* 0x000fc800010c7983 */ /* 0x000ea20000300a00 */
[----:B------:R-:W2:Y:S02]  /*88820*/  LDL.LU.64 R8, [R1+0xfc0] ;  /* 0x000fc00001087983 */ /* 0x000ea40000300a00 */
[----:B------:R-:W2:Y:S02]  /*88830*/  LDL.LU.64 R4, [R1+0xfb8] ;  /* 0x000fb80001047983 */ /* 0x000ea40000300a00 */
[----:B------:R-:W2:Y:S01]  /*88840*/  LDL.LU.64 R22, [R1+0xfd0] ;  /* 0x000fd00001167983 */ /* 0x000ea20000300a00 */
[----:B------:R-:W2:Y:S01]  /*88850*/  LDL.LU R14, [R1+0x158] ;  /* 0x00015800010e7983 */ /* 0x000ea20000300800 */
[----:B------:R-:W2:Y:S02]  /*88860*/  LDL.LU R15, [R1+0xd8] ;  /* 0x0000d800010f7983 */ /* 0x000ea40000300800 */
[----:B------:R-:W2:Y:S02]  /*88870*/  LDL.LU.64 R28, [R1+0xfe8] ;  /* 0x000fe800011c7983 */ /* 0x000ea40000300a00 */
[----:B------:R-:W2:Y:S01]  /*88880*/  LDL.LU.64 R18, [R1+0xfe0] ;  /* 0x000fe00001127983 */ /* 0x000ea20000300a00 */
[----:B-1----:R-:W2:Y:S01]  /*88890*/  LDL.LU.64 R10, [R1+0x1520] ;  /* 0x00152000010a7983 */ /* 0x002ea20000300a00 */
[----:B------:R-:W-:-:S03]  /*888a0*/  PRMT R0, R27, 0x7632, R0 ;  /* 0x000076321b007816 */ /* 0x000fc60000000000 */
[----:B--2---:R0:W-:Y:S04]  /*888b0*/  STG.E.U16 [R10.64], R27 ;  /* 0x0000001b0a007986 */ /* 0x0041e8000c101504 */
[----:B0-----:R-:W2:Y:S01]  /*888c0*/  LDL.LU.64 R10, [R1+0x1518] ;  /* 0x00151800010a7983 */ /* 0x001ea20000300a00 */
[----:B------:R-:W2:Y:S03]  /*888d0*/  LDL.LU R27, [R1+0x1510] ;  /* 0x00151000011b7983 */ /* 0x000ea60000300800 */
        /* <DEDUP_REMOVED lines=14> */
[----:B0-----:R-:W2:Y:S04]  /*889c0*/  LDL.LU.64 R10, [R1+0x14e0] ;  /* 0x0014e000010a7983 */ /* 0x001ea80000300a00 */
[----:B--2---:R0:W-:Y:S04]  /*889d0*/  STG.E.U16 [R6.64], R11 ;  /* 0x0000000b06007986 */ /* 0x0041e8000c101504 */
[----:B0-----:R-:W2:Y:S01]  /*889e0*/  LDL.LU.64 R6, [R1+0x14d8] ;  /* 0x0014d80001067983 */ /* 0x001ea20000300a00 */
[----:B------:R-:W-:-:S02]  /*889f0*/  PRMT R2, R11, 0x7632, R2 ;  /* 0x000076320b027816 */ /* 0x000fc40000000002 */
[----:B------:R-:W3:Y:S01]  /*88a00*/  LDL.LU R11, [R1+0x14d0] ;  /* 0x0014d000010b7983 */ /* 0x000ee20000300800 */
[----:B------:R-:W-:Y:S02]  /*88a10*/  PRMT R0, R25, 0x7632, R0 ;  /* 0x0000763219007816 */ /* 0x000fe40000000000 */
[----:B--2---:R0:W-:Y:S04]  /*88a20*/  STG.E.U16 [R6.64], R2 ;  /* 0x0000000206007986 */ /* 0x0041e8000c101504 */
[----:B0-----:R-:W2:Y:S01]  /*88a30*/  LDL.LU.64 R6, [R1+0x14c8] ;  /* 0x0014c80001067983 */ /* 0x001ea20000300a00 */
[----:B----4-:R-:W-:Y:S01]  /*88a40*/  PRMT R2, R3, 0x7632, R2 ;  /* 0x0000763203027816 */ /* 0x010fe20000000002 */
[----:B---3--:R-:W-:Y:S02]  /*88a50*/  STG.E.U16 [R26.64], R25 ;  /* 0x000000191a007986 */ /* 0x008fe4000c101504 */
[----:B------:R-:W-:Y:S01]  /*88a60*/  STG.E.U16 [R20.64], R0 ;  /* 0x0000000014007986 */ /* 0x000fe2000c101504 */
[----:B------:R-:W-:Y:S01]  /*88a70*/  STG.E.U16 [R16.64], R3 ;  /* 0x0000000310007986 */ /* 0x000fe2000c101504 */
[----:B------:R0:W-:Y:S02]  /*88a80*/  STG.E.U16 [R12.64], R2 ;  /* 0x000000020c007986 */ /* 0x0001e4000c101504 */
[----:B0-----:R-:W-:-:S02]  /*88a90*/  PRMT R2, R14, 0x7632, R2 ;  /* 0x000076320e027816 */ /* 0x001fc40000000002 */
[----:B--2---:R-:W-:Y:S01]  /*88aa0*/  PRMT R0, R6, 0x7632, R0 ;  /* 0x0000763206007816 */ /* 0x004fe20000000000 */
[----:B------:R-:W-:Y:S04]  /*88ab0*/  STG.E.U16 [R8.64], R6 ;  /* 0x0000000608007986 */ /* 0x000fe8000c101504 */
[----:B------:R-:W-:Y:S04]  /*88ac0*/  STL [R1+0x1398], R7 ;  /* 0x0013980701007387 */ /* 0x000fe80000100800 */
[----:B------:R-:W-:Y:S01]  /*88ad0*/  STG.E.U16 [R4.64], R0 ;  /* 0x0000000004007986 */ /* 0x000fe2000c101504 */
[----:B------:R0:W-:Y:S02]  /*88ae0*/  STG.E.U16 [R22.64], R14 ;  /* 0x0000000e16007986 */ /* 0x0001e4000c101504 */
[----:B------:R1:W-:Y:S02]  /*88af0*/  STG.E.U16 [R28.64], R2 ;  /* 0x000000021c007986 */ /* 0x0003e4000c101504 */
[----:B------:R2:W-:Y:S01]  /*88b00*/  STG.E.U16 [R18.64], R15 ;  /* 0x0000000f12007986 */ /* 0x0005e2000c101504 */
[----:B0-----:R-:W3:Y:S01]  /*88b10*/  LDL.LU.64 R22, [R1+0xfd8] ;  /* 0x000fd80001167983 */ /* 0x001ee20000300a00 */
[----:B-1----:R-:W4:Y:S01]  /*88b20*/  LDL.LU.64 R28, [R1+0xff0] ;  /* 0x000ff000011c7983 */ /* 0x002f220000300a00 */
[----:B------:R-:W-:Y:S01]  /*88b30*/  PRMT R0, R15, 0x7632, R0 ;  /* 0x000076320f007816 */ /* 0x000fe20000000000 */
[----:B------:R-:W3:Y:S01]  /*88b40*/  LDL.LU R4, [R1+0x58] ;  /* 0x0000580001047983 */ /* 0x000ee20000300800 */
[----:B--2---:R-:W2:Y:S04]  /*88b50*/  LDL.LU.64 R14, [R1+0x1030] ;  /* 0x00103000010e7983 */ /* 0x004ea80000300a00 */
        /* <DEDUP_REMOVED lines=20> */
[----:B---3--:R-:W-:-:S03]  /*88ca0*/  PRMT R2, R4, 0x7632, R2 ;  /* 0x0000763204027816 */ /* 0x008fc60000000002 */
[----:B------:R-:W-:Y:S01]  /*88cb0*/  STG.E.U16 [R22.64], R0 ;  /* 0x0000000016007986 */ /* 0x000fe2000c101504 */
[----:B----4-:R-:W-:Y:S03]  /*88cc0*/  STG.E.U16 [R28.64], R4 ;  /* 0x000000041c007986 */ /* 0x010fe6000c101504 */
[----:B------:R-:W-:Y:S04]  /*88cd0*/  STG.E.U16 [R14.64], R2 ;  /* 0x000000020e007986 */ /* 0x000fe8000c101504 */
[----:B--2---:R0:W-:Y:S04]  /*88ce0*/  STL.64 [R1+0x14a8], R18 ;  /* 0x0014a81201007387 */ /* 0x0041e80000100a00 */
[----:B0-----:R-:W2:Y:S01]  /*88cf0*/  LDL.LU.64 R18, [R1+0x1010] ;  /* 0x0010100001127983 */ /* 0x001ea20000300a00 */
[----:B------:R-:W3:Y:S02]  /*88d00*/  LDL.LU R25, [R1+0x138] ;  /* 0x0001380001197983 */ /* 0x000ee40000300800 */
[----:B------:R-:W4:Y:S02]  /*88d10*/  LDL.LU R3, [R1+0xb8] ;  /* 0x0000b80001037983 */ /* 0x000f240000300800 */
[----:B------:R-:W2:Y:S01]  /*88d20*/  LDL.LU.64 R6, [R1+0x1050] ;  /* 0x0010500001067983 */ /* 0x000ea20000300a00 */
[----:B------:R-:W2:Y:S01]  /*88d30*/  LDL.LU.64 R26, [R1+0x1068] ;  /* 0x00106800011a7983 */ /* 0x000ea20000300a00 */
[----:B------:R-:W4:Y:S02]  /*88d40*/  LDL.LU.64 R20, [R1+0x1060] ;  /* 0x0010600001147983 */ /* 0x000f240000300a00 */
[----:B------:R-:W2:Y:S02]  /*88d50*/  LDL.LU.64 R16, [R1+0x1058] ;  /* 0x0010580001107983 */ /* 0x000ea40000300a00 */
[----:B------:R-:W2:Y:S01]  /*88d60*/  LDL.LU.64 R12, [R1+0x1070] ;  /* 0x00107000010c7983 */ /* 0x000ea20000300a00 */
[----:B------:R-:W2:Y:S01]  /*88d70*/  LDL.LU R8, [R1+0x38] ;  /* 0x0000380001087983 */ /* 0x000ea20000300800 */
[----:B------:R-:W2:Y:S02]  /*88d80*/  LDL.LU.64 R4, [R1+0x10a0] ;  /* 0x0010a00001047983 */ /* 0x000ea40000300a00 */
[----:B------:R-:W2:Y:S02]  /*88d90*/  LDL.LU.64 R22, [R1+0x1098] ;  /* 0x0010980001167983 */ /* 0x000ea40000300a00 */
[----:B------:R-:W2:Y:S01]  /*88da0*/  LDL.LU.64 R28, [R1+0x1090] ;  /* 0x00109000011c7983 */ /* 0x000ea20000300a00 */
[----:B------:R-:W2:Y:S01]  /*88db0*/  LDL.LU.64 R14, [R1+0x14c0] ;  /* 0x0014c000010e7983 */ /* 0x000ea20000300a00 */
[----:B------:R-:W-:-:S03]  /*88dc0*/  PRMT R0, R10, 0x7632, R0 ;  /* 0x000076320a007816 */ /* 0x000fc60000000000 */
[----:B--2---:R0:W-:Y:S04]  /*88dd0*/  STG.E.U16 [R14.64], R10 ;  /* 0x0000000a0e007986 */ /* 0x0041e8000c101504 */
[----:B0-----:R-:W2:Y:S01]  /*88de0*/  LDL.LU.64 R14, [R1+0x14b8] ;  /* 0x0014b800010e7983 */ /* 0x001ea20000300a00 */
[----:B------:R0:W-:Y:S03]  /*88df0*/  STL [R1+0x139c], R11 ;  /* 0x00139c0b01007387 */ /* 0x0001e60000100800 */
[----:B0-----:R-:W3:Y:S04]  /*88e00*/  LDL.LU.64 R10, [R1+0x1038] ;  /* 0x00103800010a7983 */ /* 0x001ee80000300a00 */
        /* <DEDUP_REMOVED lines=19> */
[----:B------:R-:W-:-:S02]  /*88f40*/  PRMT R2, R25, 0x7632, R2 ;  /* 0x0000763219027816 */ /* 0x000fc40000000002 */
[----:B--2---:R0:W-:Y:S04]  /*88f50*/  STG.E.U16 [R18.64], R14 ;  /* 0x0000000e12007986 */ /* 0x0041e8000c101504 */
[----:B0-----:R-:W2:Y:S01]  /*88f60*/  LDL.LU.64 R18, [R1+0x1468] ;  /* 0x0014680001127983 */ /* 0x001ea20000300a00 */
[----:B------:R-:W-:-:S05]  /*88f70*/  PRMT R0, R14, 0x7632, R0 ;  /* 0x000076320e007816 */ /* 0x000fca0000000000 */
[----:B------:R0:W-:Y:S01]  /*88f80*/  STG.E.U16 [R10.64], R0 ;  /* 0x000000000a007986 */ /* 0x0001e2000c101504 */
[----:B------:R-:W-:Y:S02]  /*88f90*/  STG.E.U16 [R6.64], R25 ;  /* 0x0000001906007986 */ /* 0x000fe4000c101504 */
[----:B------:R1:W-:Y:S02]  /*88fa0*/  STG.E.U16 [R26.64], R2 ;  /* 0x000000021a007986 */ /* 0x0003e4000c101504 */
[----:B----4-:R-:W-:Y:S01]  /*88fb0*/  STG.E.U16 [R20.64], R3 ;  /* 0x0000000314007986 */ /* 0x010fe2000c101504 */
[----:B------:R-:W-:Y:S01]  /*88fc0*/  STL [R1+0x13a0], R15 ;  /* 0x0013a00f01007387 */ /* 0x000fe20000100800 */
[----:B0-----:R-:W-:Y:S02]  /*88fd0*/  PRMT R0, R3, 0x7632, R0 ;  /* 0x0000763203007816 */ /* 0x001fe40000000000 */
[----:B-1----:R-:W-:-:S03]  /*88fe0*/  PRMT R2, R8, 0x7632, R2 ;  /* 0x0000763208027816 */ /* 0x002fc60000000002 */
[----:B------:R-:W-:Y:S01]  /*88ff0*/  STG.E.U16 [R16.64], R0 ;  /* 0x0000000010007986 */ /* 0x000fe2000c101504 */
[----:B------:R0:W-:Y:S02]  /*89000*/  STG.E.U16 [R12.64], R8 ;  /* 0x000000080c007986 */ /* 0x0001e4000c101504 */
[----:B------:R1:W-:Y:S01]  /*89010*/  STG.E.U16 [R4.64], R2 ;  /* 0x0000000204007986 */ /* 0x0003e2000c101504 */
[----:B--2---:R-:W-:Y:S01]  /*89020*/  STL [R1+0x1338], R19 ;  /* 0x0013381301007387 */ /* 0x004fe20000100800 */
[----:B0-----:R-:W2:Y:S02]  /*89030*/  LDL.LU.64 R12, [R1+0x10b8] ;  /* 0x0010b800010c7983 */ /* 0x001ea40000300a00 */
[----:B------:R-:W3:Y:S01]  /*89040*/  LDL.LU R8, [R1+0x128] ;  /* 0x0001280001087983 */ /* 0x000ee20000300800 */
[----:B------:R0:W-:Y:S01]  /*89050*/  STG.E.U16 [R22.64], R18 ;  /* 0x0000001216007986 */ /* 0x0001e2000c101504 */
[----:B-1----:R-:W4:Y:S03]  /*89060*/  LDL.LU R4, [R1+0xa8] ;  /* 0x0000a80001047983 */ /* 0x002f260000300800 */
[----:B0-----:R-:W2:Y:S01]  /*89070*/  LDL.LU.64 R22, [R1+0x10f0] ;  /* 0x0010f00001167983 */ /* 0x001ea20000300a00 */
[----:B------:R-:W-:-:S03]  /*89080*/  PRMT R0, R18, 0x7632, R0 ;  /* 0x0000763212007816 */ /* 0x000fc60000000000 */
[----:B--2---:R0:W-:Y:S04]  /*89090*/  STL.64 [R1+0x1458], R22 ;  /* 0x0014581601007387 */ /* 0x0041e80000100a00 */
[----:B0-----:R-:W2:Y:S04]  /*890a0*/  LDL.LU.64 R22, [R1+0x10f8] ;  /* 0x0010f80001167983 */ /* 0x001ea80000300a00 */
[----:B------:R-:W-:Y:S04]  /*890b0*/  STG.E.U16 [R28.64], R0 ;  /* 0x000000001c007986 */ /* 0x000fe8000c101504 */
[----:B--2---:R0:W-:Y:S04]  /*890c0*/  STL.64 [R1+0x1460], R22 ;  /* 0x0014601601007387 */ /* 0x0041e80000100a00 */
[----:B0-----:R-:W2:Y:S01]  /*890d0*/  LDL.LU.64 R22, [R1+0x1100] ;  /* 0x0011000001167983 */ /* 0x001ea20000300a00 */
[----:B------:R-:W2:Y:S02]  /*890e0*/  LDL.LU.64 R28, [R1+0x1118] ;  /* 0x00111800011c7983 */ /* 0x000ea40000300a00 */
        /* <DEDUP_REMOVED lines=14> */
[----:B---3--:R-:W-:Y:S01]  /*891d0*/  PRMT R2, R8, 0x7632, R2 ;  /* 0x0000763208027816 */ /* 0x008fe20000000002 */
[----:B------:R-:W-:Y:S04]  /*891e0*/  STG.E.U16 [R12.64], R8 ;  /* 0x000000080c007986 */ /* 0x000fe8000c101504 */
[----:B------:R-:W-:Y:S04]  /*891f0*/  STG.E.U16 [R22.64], R2 ;  /* 0x0000000216007986 */ /* 0x000fe8000c101504 */
[----:B--2---:R0:W-:Y:S04]  /*89200*/  STL.64 [R1+0x1440], R18 ;  /* 0x0014401201007387 */ /* 0x0041e80000100a00 */
[----:B0-----:R-:W2:Y:S01]  /*89210*/  LDL.LU.64 R18, [R1+0x1168] ;  /* 0x0011680001127983 */ /* 0x001ea20000300a00 */
[----:B------:R-:W3:Y:S02]  /*89220*/  LDL.LU R5, [R1+0x9c] ;  /* 0x00009c0001057983 */ /* 0x000ee40000300800 */
[----:B------:R-:W2:Y:S02]  /*89230*/  LDL.LU.64 R14, [R1+0x11d8] ;  /* 0x0011d800010e7983 */ /* 0x000ea40000300a00 */
[----:B------:R-:W2:Y:S01]  /*89240*/  LDL.LU.64 R10, [R1+0x11d0] ;  /* 0x0011d000010a7983 */ /* 0x000ea20000300a00 */
[----:B------:R-:W2:Y:S01]  /*89250*/  LDL.LU R25, [R1+0x1c] ;  /* 0x00001c0001197983 */ /* 0x000ea20000300800 */
[----:B------:R-:W2:Y:S02]  /*89260*/  LDL.LU.64 R6, [R1+0x11c8] ;  /* 0x0011c80001067983 */ /* 0x000ea40000300a00 */
[----:B------:R-:W2:Y:S02]  /*89270*/  LDL.LU R20, [R1+0x18c] ;  /* 0x00018c0001147983 */ /* 0x000ea40000300800 */
[----:B------:R-:W2:Y:S01]  /*89280*/  LDL.LU R3, [R1+0x10c] ;  /* 0x00010c0001037983 */ /* 0x000ea20000300800 */
[----:B------:R-:W2:Y:S01]  /*89290*/  LDL.LU.64 R26, [R1+0x1200] ;  /* 0x00120000011a7983 */ /* 0x000ea20000300a00 */
[----:B------:R-:W2:Y:S02]  /*892a0*/  LDL.LU.64 R16, [R1+0x1230] ;  /* 0x0012300001107983 */ /* 0x000ea40000300a00 */
[----:B------:R-:W2:Y:S02]  /*892b0*/  LDL.LU.64 R12, [R1+0x1228] ;  /* 0x00122800010c7983 */ /* 0x000ea40000300a00 */
[----:B------:R-:W2:Y:S01]  /*892c0*/  LDL.LU.64 R8, [R1+0x11c0] ;  /* 0x0011c00001087983 */ /* 0x000ea20000300a00 */
[----:B------:R-:W2:Y:S01]  /*892d0*/  LDL.LU.64 R22, [R1+0x1460] ;  /* 0x0014600001167983 */ /* 0x000ea20000300a00 */
[----:B----4-:R-:W-:-:S03]  /*892e0*/  PRMT R0, R4, 0x7632, R0 ;  /* 0x0000763204007816 */ /* 0x010fc60000000000 */
[----:B--2---:R0:W-:Y:S04]  /*892f0*/  STG.E.U16 [R22.64], R4 ;  /* 0x0000000416007986 */ /* 0x0041e8000c101504 */
[----:B0-----:R-:W2:Y:S01]  /*89300*/  LDL.LU.64 R22, [R1+0x1458] ;  /* 0x0014580001167983 */ /* 0x001ea20000300a00 */
[----:B------:R-:W4:Y:S02]  /*89310*/  LDL.LU R4, [R1+0x1450] ;  /* 0x0014500001047983 */ /* 0x000f240000300800 */
[----:B----4-:R-:W-:Y:S01]  /*89320*/  PRMT R2, R4, 0x7632, R2 ;  /* 0x0000763204027816 */ /* 0x010fe20000000002 */
[----:B--2---:R0:W-:Y:S01]  /*89330*/  STG.E.U16 [R22.64], R0 ;  /* 0x0000000016007986 */ /* 0x0041e2000c101504 */
[----:B------:R1:W-:Y:S03]  /*89340*/  STG.E.U16 [R28.64], R4 ;  /* 0x000000041c007986 */ /* 0x0003e6000c101504 */
[----:B------:R2:W-:Y:S04]  /*89350*/  STG.E.U16 [R18.64], R2 ;  /* 0x0000000212007986 */ /* 0x0005e8000c101504 */
[----:B0-----:R-:W4:Y:S01]  /*89360*/  LDL.LU.64 R22, [R1+0x1448] ;  /* 0x0014480001167983 */ /* 0x001f220000300a00 */
[----:B-1----:R-:W3:Y:S02]  /*89370*/  LDL.LU.64 R28, [R1+0x11f8] ;  /* 0x0011f800011c7983 */ /* 0x002ee40000300a00 */
[----:B------:R-:W3:Y:S01]  /*89380*/  LDL.LU R4, [R1+0x8c] ;  /* 0x00008c0001047983 */ /* 0x000ee20000300800 */
[----:B--2---:R-:W4:Y:S04]  /*89390*/  LDL.LU.64 R18, [R1+0x1440] ;  /* 0x0014400001127983 */ /* 0x004f280000300a00 */
[----:B----4-:R0:W-:Y:S04]  /*893a0*/  STG.E.U16 [R18.64], R22 ;  /* 0x0000001612007986 */ /* 0x0101e8000c101504 */
[----:B0-----:R-:W2:Y:S01]  /*893b0*/  LDL.LU.64 R18, [R1+0x1438] ;  /* 0x0014380001127983 */ /* 0x001ea20000300a00 */
[----:B------:R-:W-:Y:S01]  /*893c0*/  PRMT R0, R22, 0x7632, R0 ;  /* 0x0000763216007816 */ /* 0x000fe20000000000 */
[----:B------:R0:W-:Y:S02]  /*893d0*/  STL [R1+0x133c], R23 ;  /* 0x00133c1701007387 */ /* 0x0001e40000100800 */
[----:B0-----:R-:W4:Y:S04]  /*893e0*/  LDL.LU.64 R22, [R1+0x1150] ;  /* 0x0011500001167983 */ /* 0x001f280000300a00 */
        /* <DEDUP_REMOVED lines=11> */
[----:B------:R-:W3:Y:S01]  /*894a0*/  LDL.LU R21, [R1+0x7c] ;  /* 0x00007c0001157983 */ /* 0x000ee20000300800 */
[----:B------:R-:W-:Y:S02]  /*894b0*/  PRMT R2, R5, 0x7632, R2 ;  /* 0x0000763205027816 */ /* 0x000fe40000000002 */
[----:B---3--:R0:W-:Y:S04]  /*894c0*/  STL [R1+0x13d0], R21 ;  /* 0x0013d01501007387 */ /* 0x0081e80000100800 */
[----:B0-----:R-:W3:Y:S01]  /*894d0*/  LDL.LU R21, [R1+0xfc] ;  /* 0x0000fc0001157983 */ /* 0x001ee20000300800 */
[----:B----4-:R0:W-:Y:S02]  /*894e0*/  STG.E.U16 [R22.64], R0 ;  /* 0x0000000016007986 */ /* 0x0101e4000c101504 */
[----:B--2---:R1:W-:Y:S02]  /*894f0*/  STG.E.U16 [R18.64], R5 ;  /* 0x0000000512007986 */ /* 0x0043e4000c101504 */
[----:B------:R-:W-:Y:S01]  /*89500*/  STG.E.U16 [R14.64], R2 ;  /* 0x000000020e007986 */ /* 0x000fe2000c101504 */
[----:B------:R2:W-:Y:S01]  /*89510*/  STG.E.U16 [R10.64], R25 ;  /* 0x000000190a007986 */ /* 0x0005e2000c101504 */
[----:B0-----:R-:W-:-:S03]  /*89520*/  PRMT R0, R25, 0x7632, R0 ;  /* 0x0000763219007816 */ /* 0x001fc60000000000 */
[----:B---3--:R-:W-:Y:S01]  /*89530*/  STL [R1+0x13e8], R21 ;  /* 0x0013e81501007387 */ /* 0x008fe20000100800 */
[----:B-1----:R-:W3:Y:S02]  /*89540*/  LDL.LU R5, [R1+0x16c] ;  /* 0x00016c0001057983 */ /* 0x002ee40000300800 */
[----:B--2---:R-:W2:Y:S01]  /*89550*/  LDL.LU R25, [R1+0xec] ;  /* 0x0000ec0001197983 */ /* 0x004ea20000300800 */
[----:B------:R-:W-:Y:S01]  /*89560*/  PRMT R2, R20, 0x7632, R2 ;  /* 0x0000763214027816 */ /* 0x000fe20000000002 */
[----:B------:R0:W-:Y:S01]  /*89570*/  STG.E.U16 [R6.64], R0 ;  /* 0x0000000006007986 */ /* 0x0001e2000c101504 */
[----:B------:R-:W-:Y:S03]  /*89580*/  STG.E.U16 [R26.64], R20 ;  /* 0x000000141a007986 */ /* 0x000fe6000c101504 */
[----:B------:R-:W-:Y:S01]  /*89590*/  STG.E.U16 [R16.64], R2 ;  /* 0x0000000210007986 */ /* 0x000fe2000c101504 */
[----:B------:R-:W-:Y:S01]  /*895a0*/  STG.E.U16 [R12.64], R3 ;  /* 0x000000030c007986 */ /* 0x000fe2000c101504 */
[----:B0-----:R-:W-:-:S05]  /*895b0*/  PRMT R0, R3, 0x7632, R0 ;  /* 0x0000763203007816 */ /* 0x001fca0000000000 */
[----:B------:R-:W-:Y:S01]  /*895c0*/  STG.E.U16 [R8.64], R0 ;  /* 0x0000000008007986 */ /* 0x000fe2000c101504 */
[----:B------:R0:W-:Y:S03]  /*895d0*/  STG.E.U16 [R28.64], R4 ;  /* 0x000000041c007986 */ /* 0x0001e6000c101504 */
[----:B0-----:R-:W4:Y:S04]  /*895e0*/  LDL.LU R29, [R1+0xc] ;  /* 0x00000c00011d7983 */ /* 0x001f280000300800 */
        /* <DEDUP_REMOVED lines=19> */
[----:B--2---:R0:W-:Y:S04]  /*89720*/  STL.64 [R1+0x13b0], R14 ;  /* 0x0013b00e01007387 */ /* 0x0041e80000100a00 */
[----:B0-----:R-:W2:Y:S01]  /*89730*/  LDL.LU.64 R14, [R1+0x11a0] ;  /* 0x0011a000010e7983 */ /* 0x001ea20000300a00 */
[----:B------:R-:W-:-:S05]  /*89740*/  PRMT R2, R4, 0x7632, R2 ;  /* 0x0000763204027816 */ /* 0x000fca0000000002 */
[----:B------:R-:W-:Y:S04]  /*89750*/  STG.E.U16 [R24.64], R2 ;  /* 0x0000000218007986 */ /* 0x000fe8000c101504 */
[----:B--2---:R0:W-:Y:S04]  /*89760*/  STL.64 [R1+0x13b8], R14 ;  /* 0x0013b80e01007387 */ /* 0x0041e80000100a00 */
[----:B0-----:R-:W2:Y:S01]  /*89770*/  LDL.LU.64 R14, [R1+0x11a8] ;  /* 0x0011a800010e7983 */ /* 0x001ea20000300a00 */
        /* <DEDUP_REMOVED lines=8> */
[----:B------:R-:W2:Y:S02]  /*89800*/  LDL.LU R4, [R1+0x15c] ;  /* 0x00015c0001047983 */ /* 0x000ea40000300800 */
[----:B------:R-:W2:Y:S02]  /*89810*/  LDL.LU R20, [R1+0xdc] ;  /* 0x0000dc0001147983 */ /* 0x000ea40000300800 */
[----:B------:R-:W2:Y:S01]  /*89820*/  LDL.LU.64 R24, [R1+0x1408] ;  /* 0x0014080001187983 */ /* 0x000ea20000300a00 */
[----:B----4-:R-:W-:Y:S01]  /*89830*/  PRMT R0, R29, 0x7632, R0 ;  /* 0x000076321d007816 */ /* 0x010fe20000000000 */
[----:B--2---:R0:W-:Y:S04]  /*89840*/  STG.E.U16 [R24.64], R29 ;  /* 0x0000001d18007986 */ /* 0x0041e8000c101504 */
[----:B0-----:R-:W2:Y:S01]  /*89850*/  LDL.LU.64 R24, [R1+0x1400] ;  /* 0x0014000001187983 */ /* 0x001ea20000300a00 */
[----:B------:R-:W4:Y:S01]  /*89860*/  LDL.LU.64 R28, [R1+0x1120] ;  /* 0x00112000011c7983 */ /* 0x000f220000300a00 */
[----:B------:R-:W-:-:S02]  /*89870*/  PRMT R2, R21, 0x7632, R2 ;  /* 0x0000763215027816 */ /* 0x000fc40000000002 */
[----:B--2---:R0:W-:Y:S01]  /*89880*/  STG.E.U16 [R24.64], R0 ;  /* 0x0000000018007986 */ /* 0x0041e2000c101504 */
[----:B------:R1:W-:Y:S03]  /*89890*/  STG.E.U16 [R26.64], R21 ;  /* 0x000000151a007986 */ /* 0x0003e6000c101504 */
[----:B0-----:R-:W2:Y:S01]  /*898a0*/  LDL.LU.64 R24, [R1+0x13f8] ;  /* 0x0013f80001187983 */ /* 0x001ea20000300a00 */
[----:B-1----:R-:W2:Y:S02]  /*898b0*/  LDL.LU.64 R26, [R1+0x13f0] ;  /* 0x0013f000011a7983 */ /* 0x002ea40000300a00 */
[----:B------:R-:W3:Y:S01]  /*898c0*/  LDL.LU R21, [R1+0x13e8] ;  /* 0x0013e80001157983 */ /* 0x000ee20000300800 */
        /* <DEDUP_REMOVED lines=9> */
[----:B--2---:R0:W-:Y:S02]  /*89960*/  STG.E.U16 [R26.64], R21 ;  /* 0x000000151a007986 */ /* 0x0041e4000c101504 */
[----:B------:R1:W-:Y:S02]  /*89970*/  STG.E.U16 [R14.64], R2 ;  /* 0x000000020e007986 */ /* 0x0003e4000c101504 */
[----:B0-----:R-:W2:Y:S01]  /*89980*/  LDL.LU R27, [R1+0x13c0] ;  /* 0x0013c000011b7983 */ /* 0x001ea20000300800 */
[----:B-1----:R-:W2:Y:S03]  /*89990*/  LDL.LU.64 R14, [R1+0x13b8] ;  /* 0x0013b800010e7983 */ /* 0x002ea60000300a00 */
[----:B--2---:R0:W-:Y:S04]  /*899a0*/  STG.E.U16 [R14.64], R27 ;  /* 0x0000001b0e007986 */ /* 0x0041e8000c101504 */
[----:B0-----:R-:W2:Y:S01]  /*899b0*/  LDL.LU.64 R14, [R1+0x13b0] ;  /* 0x0013b000010e7983 */ /* 0x001ea20000300a00 */
[----:B------:R-:W-:-:S02]  /*899c0*/  PRMT R0, R27, 0x7632, R0 ;  /* 0x000076321b007816 */ /* 0x000fc40000000000 */
[----:B------:R-:W3:Y:S01]  /*899d0*/  LDL.LU.64 R26, [R1+0x1110] ;  /* 0x00111000011a7983 */ /* 0x000ee20000300a00 */
[----:B------:R-:W-:Y:S02]  /*899e0*/  PRMT R2, R5, 0x7632, R2 ;  /* 0x0000763205027816 */ /* 0x000fe40000000002 */
[----:B--2---:R0:W-:Y:S04]  /*899f0*/  STG.E.U16 [R14.64], R0 ;  /* 0x000000000e007986 */ /* 0x0041e8000c101504 */
[----:B0-----:R-:W2:Y:S01]  /*89a00*/  LDL.LU.64 R14, [R1+0x13a8] ;  /* 0x0013a800010e7983 */ /* 0x001ea20000300a00 */
[----:B------:R-:W-:-:S03]  /*89a10*/  PRMT R0, R25, 0x7632, R0 ;  /* 0x0000763219007816 */ /* 0x000fc60000000000 */
[----:B--2---:R0:W-:Y:S01]  /*89a20*/  STG.E.U16 [R14.64], R5 ;  /* 0x000000050e007986 */ /* 0x0041e2000c101504 */
[----:B------:R1:W-:Y:S02]  /*89a30*/  STG.E.U16 [R10.64], R2 ;  /* 0x000000020a007986 */ /* 0x0003e4000c101504 */
[----:B------:R2:W-:Y:S01]  /*89a40*/  STG.E.U16 [R6.64], R25 ;  /* 0x0000001906007986 */ /* 0x0005e2000c101504 */
[----:B0-----:R-:W4:Y:S01]  /*89a50*/  LDL.LU R15, [R1+0x13a0] ;  /* 0x0013a000010f7983 */ /* 0x001f220000300800 */
[----:B-1----:R-:W4:Y:S02]  /*89a60*/  LDL.LU R11, [R1+0x139c] ;  /* 0x00139c00010b7983 */ /* 0x002f240000300800 */
[----:B--2---:R-:W2:Y:S01]  /*89a70*/  LDL.LU R7, [R1+0x1398] ;  /* 0x0013980001077983 */ /* 0x004ea20000300800 */
[----:B------:R-:W-:Y:S01]  /*89a80*/  PRMT R2, R3, 0x7632, R2 ;  /* 0x0000763203027816 */ /* 0x000fe20000000002 */
[----:B---3--:R-:W-:Y:S01]  /*89a90*/  STG.E.U16 [R26.64], R0 ;  /* 0x000000001a007986 */ /* 0x008fe2000c101504 */
[----:B------:R-:W-:Y:S03]  /*89aa0*/  STG.E.U16 [R22.64], R3 ;  /* 0x0000000316007986 */ /* 0x000fe6000c101504 */
[----:B------:R0:W-:Y:S02]  /*89ab0*/  STG.E.U16 [R18.64], R2 ;  /* 0x0000000212007986 */ /* 0x0001e4000c101504 */
[----:B0-----:R-:W-:-:S02]  /*89ac0*/  PRMT R2, R4, 0x7632, R2 ;  /* 0x0000763204027816 */ /* 0x001fc40000000002 */
[----:B------:R-:W3:Y:S01]  /*89ad0*/  LDL.LU.64 R18, [R1+0x10e8] ;  /* 0x0010e80001127983 */ /* 0x000ee20000300a00 */
[----:B--2---:R-:W-:-:S03]  /*89ae0*/  PRMT R0, R7, 0x7632, R0 ;  /* 0x0000763207007816 */ /* 0x004fc60000000000 */
[----:B------:R-:W-:Y:S04]  /*89af0*/  STG.E.U16 [R16.64], R7 ;  /* 0x0000000710007986 */ /* 0x000fe8000c101504 */
[----:B------:R-:W-:Y:S01]  /*89b00*/  STG.E.U16 [R12.64], R0 ;  /* 0x000000000c007986 */ /* 0x000fe2000c101504 */
[----:B------:R-:W-:Y:S02]  /*89b10*/  STG.E.U16 [R8.64], R4 ;  /* 0x0000000408007986 */ /* 0x000fe4000c101504 */
[----:B----4-:R0:W-:Y:S02]  /*89b20*/  STG.E.U16 [R28.64], R2 ;  /* 0x000000021c007986 */ /* 0x0101e4000c101504 */
[----:B0-----:R-:W2:Y:S01]  /*89b30*/  LDL.LU.64 R28, [R1+0x10b0] ;  /* 0x0010b000011c7983 */ /* 0x001ea20000300a00 */
[----:B------:R-:W4:Y:S02]  /*89b40*/  LDL.LU.64 R16, [R1+0x10e0] ;  /* 0x0010e00001107983 */ /* 0x000f240000300a00 */
[----:B------:R-:W2:Y:S02]  /*89b50*/  LDL.LU R12, [R1+0x5c] ;  /* 0x00005c00010c7983 */ /* 0x000ea40000300800 */
[----:B------:R-:W2:Y:S01]  /*89b60*/  LDL.LU.64 R4, [R1+0x10d8] ;  /* 0x0010d80001047983 */ /* 0x000ea20000300a00 */
[----:B------:R-:W2:Y:S01]  /*89b70*/  LDL.LU R3, [R1+0x14c] ;  /* 0x00014c0001037983 */ /* 0x000ea20000300800 */
[----:B------:R-:W2:Y:S02]  /*89b80*/  LDL.LU R8, [R1+0xcc] ;  /* 0x0000cc0001087983 */ /* 0x000ea40000300800 */
[----:B------:R-:W2:Y:S02]  /*89b90*/  LDL.LU R14, [R1+0x4c] ;  /* 0x00004c00010e7983 */ /* 0x000ea40000300800 */
        /* <DEDUP_REMOVED lines=26> */
[----:B------:R-:W3:Y:S02]  /*89d40*/  LDL.LU R9, [R1+0x13c] ;  /* 0x00013c0001097983 */ /* 0x000ee40000300800 */
[----:B------:R-:W4:Y:S02]  /*89d50*/  LDL.LU R25, [R1+0xbc] ;  /* 0x0000bc0001197983 */ /* 0x000f240000300800 */
[----:B------:R-:W3:Y:S01]  /*89d60*/  LDL.LU.64 R18, [R1+0xab0] ;  /* 0x000ab00001127983 */ /* 0x000ee20000300a00 */
[----:B------:R-:W2:Y:S01]  /*89d70*/  LDL.LU.64 R28, [R1+0xaa8] ;  /* 0x000aa800011c7983 */ /* 0x000ea20000300a00 */
[----:B------:R-:W2:Y:S02]  /*89d80*/  LDL.LU.64 R6, [R1+0x808] ;  /* 0x0008080001067983 */ /* 0x000ea40000300a00 */
[----:B------:R-:W2:Y:S02]  /*89d90*/  LDL.LU.64 R26, [R1+0x7f0] ;  /* 0x0007f000011a7983 */ /* 0x000ea40000300a00 */
[----:B------:R-:W2:Y:S01]  /*89da0*/  LDL.LU.64 R20, [R1+0x7c8] ;  /* 0x0007c80001147983 */ /* 0x000ea20000300a00 */
[----:B------:R-:W2:Y:S01]  /*89db0*/  LDL.LU.64 R16, [R1+0x7a8] ;  /* 0x0007a80001107983 */ /* 0x000ea20000300a00 */
[----:B------:R-:W2:Y:S02]  /*89dc0*/  LDL.LU.64 R12, [R1+0x790] ;  /* 0x00079000010c7983 */ /* 0x000ea40000300a00 */
[----:B------:R-:W2:Y:S02]  /*89dd0*/  LDL.LU.64 R4, [R1+0x778] ;  /* 0x0007780001047983 */ /* 0x000ea40000300a00 */
[----:B------:R-:W2:Y:S01]  /*89de0*/  LDL.LU.64 R14, [R1+0x1390] ;  /* 0x00139000010e7983 */ /* 0x000ea20000300a00 */
[----:B------:R-:W-:-:S02]  /*89df0*/  PRMT R0, R11, 0x7632, R0 ;  /* 0x000076320b007816 */ /* 0x000fc40000000000 */
[----:B------:R-:W3:Y:S04]  /*89e00*/  LDL.LU.64 R10, [R1+0x7e8] ;  /* 0x0007e800010a7983 */ /* 0x000ee80000300a00 */
        /* <DEDUP_REMOVED lines=8> */
[----:B------:R-:W-:-:S03]  /*89e90*/  PRMT R0, R8, 0x7632, R0 ;  /* 0x0000763208007816 */ /* 0x000fc60000000000 */
[----:B--2---:R0:W-:Y:S04]  /*89ea0*/  STG.E.U16 [R14.64], R8 ;  /* 0x000000080e007986 */ /* 0x0041e8000c101504 */
[----:B0-----:R-:W2:Y:S01]  /*89eb0*/  LDL.LU.64 R14, [R1+0x1368] ;  /* 0x00136800010e7983 */ /* 0x001ea20000300a00 */
[----:B------:R-:W3:Y:S03]  /*89ec0*/  LDL.LU R8, [R1+0x1360] ;  /* 0x0013600001087983 */ /* 0x000ee60000300800 */
[----:B--2---:R0:W-:Y:S04]  /*89ed0*/  STG.E.U16 [R14.64], R0 ;  /* 0x000000000e007986 */ /* 0x0041e8000c101504 */
[----:B0-----:R-:W2:Y:S04]  /*89ee0*/  LDL.LU.64 R14, [R1+0x1358] ;  /* 0x00135800010e7983 */ /* 0x001ea80000300a00 */
        /* <DEDUP_REMOVED lines=8> */
[----:B------:R-:W3:Y:S03]  /*89f70*/  LDL.LU.64 R14, [R1+0xa90] ;  /* 0x000a9000010e7983 */ /* 0x000ee60000300a00 */
[----:B--2---:R0:W-:Y:S01]  /*89f80*/  STG.E.U16 [R22.64], R0 ;  /* 0x0000000016007986 */ /* 0x0041e2000c101504 */
[----:B---3--:R1:W-:Y:S01]  /*89f90*/  STG.E.U16 [R18.64], R9 ;  /* 0x0000000912007986 */ /* 0x0083e2000c101504 */
[----:B0-----:R-:W-:-:S02]  /*89fa0*/  PRMT R0, R9, 0x7632, R0 ;  /* 0x0000763209007816 */ /* 0x001fc40000000000 */
[----:B------:R-:W2:Y:S01]  /*89fb0*/  LDL.LU R23, [R1+0x133c] ;  /* 0x00133c0001177983 */ /* 0x000ea20000300800 */
[----:B-1----:R-:W3:Y:S03]  /*89fc0*/  LDL.LU R19, [R1+0x1338] ;  /* 0x0013380001137983 */ /* 0x002ee60000300800 */
[----:B------:R0:W-:Y:S04]  /*89fd0*/  STG.E.U16 [R28.64], R0 ;  /* 0x000000001c007986 */ /* 0x0001e8000c101504 */
[----:B0-----:R-:W2:Y:S01]  /*89fe0*/  LDL.LU.64 R28, [R1+0x1330] ;  /* 0x00133000011c7983 */ /* 0x001ea20000300a00 */
[----:B----4-:R-:W-:Y:S01]  /*89ff0*/  PRMT R2, R25, 0x7632, R2 ;  /* 0x0000763219027816 */ /* 0x010fe20000000002 */
[----:B------:R-:W-:Y:S04]  /*8a000*/  STG.E.U16 [R14.64], R25 ;  /* 0x000000190e007986 */ /* 0x000fe8000c101504 */
[----:B------:R3:W-:Y:S02]  /*8a010*/  STG.E.U16 [R10.64], R2 ;  /* 0x000000020a007986 */ /* 0x0007e4000c101504 */
[----:B---3--:R-:W-:-:S02]  /*8a020*/  PRMT R2, R19, 0x7632, R2 ;  /* 0x0000763213027816 */ /* 0x008fc40000000002 */
[----:B--2---:R-:W-:Y:S01]  /*8a030*/  PRMT R0, R29, 0x7632, R0 ;  /* 0x000076321d007816 */ /* 0x004fe20000000000 */
[----:B------:R-:W-:Y:S04]  /*8a040*/  STG.E.U16 [R6.64], R29 ;  /* 0x0000001d06007986 */ /* 0x000fe8000c101504 */
[----:B------:R-:W-:Y:S01]  /*8a050*/  STG.E.U16 [R26.64], R0 ;  /* 0x000000001a007986 */ /* 0x000fe2000c101504 */
[----:B------:R-:W-:Y:S02]  /*8a060*/  STG.E.U16 [R20.64], R19 ;  /* 0x0000001314007986 */ /* 0x000fe4000c101504 */
[----:B------:R-:W-:Y:S02]  /*8a070*/  STG.E.U16 [R16.64], R2 ;  /* 0x0000000210007986 */ /* 0x000fe4000c101504 */
[----:B------:R0:W-:Y:S02]  /*8a080*/  STG.E.U16 [R12.64], R8 ;  /* 0x000000080c007986 */ /* 0x0001e4000c101504 */
[----:B0-----:R-:W2:Y:S01]  /*8a090*/  LDL.LU R12, [R1+0x230] ;  /* 0x00023000010c7983 */ /* 0x001ea20000300800 */
[----:B------:R-:W2:Y:S02]  /*8a0a0*/  LDL.LU R13, [R1+0x234] ;  /* 0x00023400010d7983 */ /* 0x000ea40000300800 */
[----:B------:R-:W3:Y:S02]  /*8a0b0*/  LDL.LU R14, [R1+0x238] ;  /* 0x00023800010e7983 */ /* 0x000ee40000300800 */
[----:B------:R-:W3:Y:S02]  /*8a0c0*/  LDL.LU R15, [R1+0x23c] ;  /* 0x00023c00010f7983 */ /* 0x000ee40000300800 */
[----:B---3--:R-:W-:Y:S01]  /*8a0d0*/  STL.64 [R1+0x12d0], R14 ;  /* 0x0012d00e01007387 */ /* 0x008fe20000100a00 */
[----:B--2---:R0:W-:Y:S02]  /*8a0e0*/  STL.64 [R1+0x12c8], R12 ;  /* 0x0012c80c01007387 */ /* 0x0041e40000100a00 */
[----:B------:R-:W2:Y:S02]  /*8a0f0*/  LDL.LU R16, [R1+0x240] ;  /* 0x0002400001107983 */ /* 0x000ea40000300800 */
[----:B------:R-:W2:Y:S01]  /*8a100*/  LDL.LU R17, [R1+0x244] ;  /* 0x0002440001117983 */ /* 0x000ea20000300800 */
[----:B------:R-:W3:Y:S01]  /*8a110*/  LDL.LU R18, [R1+0x248] ;  /* 0x0002480001127983 */ /* 0x000ee20000300800 */
[----:B------:R-:W3:Y:S03]  /*8a120*/  LDL.LU R19, [R1+0x24c] ;  /* 0x00024c0001137983 */ /* 0x000ee60000300800 */
[----:B---3--:R-:W-:Y:S01]  /*8a130*/  STL.64 [R1+0x12e0], R18 ;  /* 0x0012e01201007387 */ /* 0x008fe20000100a00 */
[----:B--2---:R-:W-:Y:S02]  /*8a140*/  STL.64 [R1+0x12d8], R16 ;  /* 0x0012d81001007387 */ /* 0x004fe40000100a00 */
[----:B0-----:R-:W2:Y:S02]  /*8a150*/  LDL.LU R12, [R1+0x250] ;  /* 0x00025000010c7983 */ /* 0x001ea40000300800 */
[----:B------:R-:W2:Y:S01]  /*8a160*/  LDL.LU R13, [R1+0x254] ;  /* 0x00025400010d7983 */ /* 0x000ea20000300800 */
[----:B------:R-:W3:Y:S01]  /*8a170*/  LDL.LU R14, [R1+0x258] ;  /* 0x00025800010e7983 */ /* 0x000ee20000300800 */
[----:B------:R-:W3:Y:S03]  /*8a180*/  LDL.LU R15, [R1+0x25c] ;  /* 0x00025c00010f7983 */ /* 0x000ee60000300800 */
[----:B---3--:R-:W-:Y:S01]  /*8a190*/  STL.64 [R1+0x12f0], R14 ;  /* 0x0012f00e01007387 */ /* 0x008fe20000100a00 */
[----:B--2---:R0:W-:Y:S03]  /*8a1a0*/  STL.64 [R1+0x12e8], R12 ;  /* 0x0012e80c01007387 */ /* 0x0041e60000100a00 */
[----:B0-----:R-:W2:Y:S01]  /*8a1b0*/  LDL.LU R12, [R1+0x270] ;  /* 0x00027000010c7983 */ /* 0x001ea20000300800 */
[----:B------:R-:W2:Y:S03]  /*8a1c0*/  LDL.LU R13, [R1+0x274] ;  /* 0x00027400010d7983 */ /* 0x000ea60000300800 */
[----:B--2---:R-:W-:Y:S01]  /*8a1d0*/  STL.64 [R1+0x12f8], R12 ;  /* 0x0012f80c01007387 */ /* 0x004fe20000100a00 */
        /* <DEDUP_REMOVED lines=14> */
[----:B------:R-:W3:Y:S02]  /*8a2c0*/  LDL.LU.64 R12, [R1+0x710] ;  /* 0x00071000010c7983 */ /* 0x000ee40000300a00 */
[----:B------:R-:W4:Y:S02]  /*8a2d0*/  LDL.LU R16, [R1+0x260] ;  /* 0x0002600001107983 */ /* 0x000f240000300800 */
[----:B------:R-:W4:Y:S01]  /*8a2e0*/  LDL.LU R17, [R1+0x264] ;  /* 0x0002640001117983 */ /* 0x000f220000300800 */
[----:B------:R-:W4:Y:S01]  /*8a2f0*/  LDL.LU R18, [R1+0x268] ;  /* 0x0002680001127983 */ /* 0x000f220000300800 */
[----:B------:R-:W4:Y:S02]  /*8a300*/  LDL.LU R19, [R1+0x26c] ;  /* 0x00026c0001137983 */ /* 0x000f240000300800 */
        /* <DEDUP_REMOVED lines=24> */
[----:B------:R-:W-:-:S03]  /*8a490*/  PRMT R2, R23, 0x7632, R2 ;  /* 0x0000763217027816 */ /* 0x000fc60000000002 */
[----:B--2---:R0:W-:Y:S04]  /*8a4a0*/  STG.E.U16 [R14.64], R0 ;  /* 0x000000000e007986 */ /* 0x0041e8000c101504 */
[----:B0-----:R-:W2:Y:S01]  /*8a4b0*/  LDL.LU.64 R14, [R1+0x1308] ;  /* 0x00130800010e7983 */ /* 0x001ea20000300a00 */
[----:B------:R-:W3:Y:S03]  /*8a4c0*/  LDL.LU R0, [R1+0x1258] ;  /* 0x0012580001007983 */ /* 0x000ee60000300800 */
[----:B------:R-:W0:Y:S04]  /*8a4d0*/  S2R R28, SR_TID.X ;  /* 0x00000000001c7919 */ /* 0x000e280000002100 */
[----:B--2---:R1:W-:Y:S01]  /*8a4e0*/  STG.E.U16 [R14.64], R23 ;  /* 0x000000170e007986 */ /* 0x0043e2000c101504 */
[----:B---3--:R2:W-:Y:S02]  /*8a4f0*/  STG.E.U16 [R12.64], R2 ;  /* 0x000000020c007986 */ /* 0x0085e4000c101504 */
[----:B------:R-:W-:Y:S06]  /*8a500*/  BAR.SYNC.DEFER_BLOCKING 0x0 ;  /* 0x0000000000007b1d */ /* 0x000fec0000010000 */
[----:B-1----:R-:W3:Y:S01]  /*8a510*/  LDL.LU.64 R14, [R1+0x1300] ;  /* 0x00130000010e7983 */ /* 0x002ee20000300a00 */
[----:B------:R-:W3:Y:S02]  /*8a520*/  LDL.LU R23, [R1+0x125c] ;  /* 0x00125c0001177983 */ /* 0x000ee40000300800 */
[----:B--2---:R-:W3:Y:S01]  /*8a530*/  LDL.LU.64 R12, [R1+0x12f8] ;  /* 0x0012f800010c7983 */ /* 0x004ee20000300a00 */
[----:B0-----:R-:W-:Y:S01]  /*8a540*/  SHF.L.U32 R28, R28, 0x2, RZ ;  /* 0x000000021c1c7819 */ /* 0x001fe200000006ff */
[----:B------:R-:W2:Y:S03]  /*8a550*/  LDL.LU R2, [R1+0x804] ;  /* 0x0008040001027983 */ /* 0x000ea60000300800 */
[----:B------:R-:W-:-:S05]  /*8a560*/  LOP3.LUT R28, R28, 0x70, RZ, 0xc0, !PT ;  /* 0x000000701c1c7812 */ /* 0x000fca00078ec0ff */
[----:B---3--:R0:W-:Y:S04]  /*8a570*/  STS.128 [R28], R12 ;  /* 0x0000000c1c007388 */ /* 0x0081e80000000c00 */
[----:B0-----:R-:W3:Y:S01]  /*8a580*/  LDL.LU.64 R14, [R1+0x12f0] ;  /* 0x0012f000010e7983 */ /* 0x001ee20000300a00 */
[----:B------:R-:W3:Y:S02]  /*8a590*/  LDL.LU.64 R12, [R1+0x12e8] ;  /* 0x0012e800010c7983 */ /* 0x000ee40000300a00 */
[----:B----4-:R0:W-:Y:S02]  /*8a5a0*/  STS.128 [R28+0x80], R16 ;  /* 0x000080101c007388 */ /* 0x0101e40000000c00 */
[----:B0-----:R-:W4:Y:S01]  /*8a5b0*/  LDL.LU.64 R18, [R1+0x12e0] ;  /* 0x0012e00001127983 */ /* 0x001f220000300a00 */
[----:B------:R-:W4:Y:S03]  /*8a5c0*/  LDL.LU.64 R16, [R1+0x12d8] ;  /* 0x0012d80001107983 */ /* 0x000f260000300a00 */
[----:B---3--:R0:W-:Y:S04]  /*8a5d0*/  STS.128 [R28+0x100], R12 ;  /* 0x0001000c1c007388 */ /* 0x0081e80000000c00 */
[----:B0-----:R-:W3:Y:S01]  /*8a5e0*/  LDL.LU.64 R14, [R1+0x12d0] ;  /* 0x0012d000010e7983 */ /* 0x001ee20000300a00 */
[----:B------:R-:W3:Y:S01]  /*8a5f0*/  LDL.LU.64 R12, [R1+0x12c8] ;  /* 0x0012c800010c7983 */ /* 0x000ee20000300a00 */
[----:B------:R-:W-:-:S02]  /*8a600*/  FSEL R0, R0, -INF , P4 ;  /* 0xff80000000007808 */ /* 0x000fc40002000000 */
[----:B------:R-:W-:Y:S02]  /*8a610*/  FSEL R4, R4, -INF , P2 ;  /* 0xff80000004047808 */ /* 0x000fe40001000000 */
[----:B------:R-:W-:Y:S02]  /*8a620*/  FSEL R5, R5, -INF , P1 ;  /* 0xff80000005057808 */ /* 0x000fe40000800000 */
[----:B------:R-:W-:Y:S01]  /*8a630*/  FSEL R6, R6, -INF , P0 ;  /* 0xff80000006067808 */ /* 0x000fe20000000000 */
[----:B------:R-:W-:Y:S01]  /*8a640*/  FFMA R26, R0, 0.69314718246459960938, R26 ;  /* 0x3f317218001a7823 */ /* 0x000fe2000000001a */
[----:B------:R-:W-:Y:S02]  /*8a650*/  FSEL R0, R23, -INF , P3 ;  /* 0xff80000017007808 */ /* 0x000fe40001800000 */
[----:B------:R-:W-:Y:S01]  /*8a660*/  FSEL R7, R7, -INF , P5 ;  /* 0xff80000007077808 */ /* 0x000fe20002800000 */
[----:B--2---:R-:W-:Y:S02]  /*8a670*/  FFMA R25, R25, 0.69314718246459960938, R2 ;  /* 0x3f31721819197823 */ /* 0x004fe40000000002 */
[----:B------:R-:W-:-:S02]  /*8a680*/  FFMA R4, R4, 0.69314718246459960938, R22 ;  /* 0x3f31721804047823 */ /* 0x000fc40000000016 */
[----:B------:R-:W-:Y:S02]  /*8a690*/  FFMA R5, R5, 0.69314718246459960938, R21 ;  /* 0x3f31721805057823 */ /* 0x000fe40000000015 */
[----:B------:R-:W-:Y:S02]  /*8a6a0*/  FFMA R27, R0, 0.69314718246459960938, R27 ;  /* 0x3f317218001b7823 */ /* 0x000fe4000000001b */
[----:B------:R-:W-:Y:S02]  /*8a6b0*/  FFMA R6, R6, 0.69314718246459960938, R20 ;  /* 0x3f31721806067823 */ /* 0x000fe40000000014 */
[----:B------:R-:W-:Y:S01]  /*8a6c0*/  FFMA R7, R7, 0.69314718246459960938, R29 ;  /* 0x3f31721807077823 */ /* 0x000fe2000000001d */
[----:B----4-:R-:W-:Y:S04]  /*8a6d0*/  STS.128 [R28+0x180], R16 ;  /* 0x000180101c007388 */ /* 0x010fe80000000c00 */
[----:B------:R-:W0:Y:S04]  /*8a6e0*/  S2R R29, SR_TID.X ;  /* 0x00000000001d7919 */ /* 0x000e280000002100 */
[----:B------:R-:W1:Y:S01]  /*8a6f0*/  S2R R2, SR_CTAID.X ;  /* 0x0000000000027919 */ /* 0x000e620000002500 */
[----:B0-----:R-:W-:-:S04]  /*8a700*/  LOP3.LUT R29, R29, 0xff, RZ, 0xc0, !PT ;  /* 0x000000ff1d1d7812 */ /* 0x001fc800078ec0ff */
[----:B-1----:R-:W-:Y:S01]  /*8a710*/  LEA R2, R2, R29, 0x8 ;  /* 0x0000001d02027211 */ /* 0x002fe200078e40ff */
[----:B---3--:R-:W-:Y:S01]  /*8a720*/  STS.128 [R28+0x200], R12 ;  /* 0x0002000c1c007388 */ /* 0x008fe20000000c00 */
[----:B------:R0:W-:Y:S02]  /*8a730*/  STS.128 [R28+0x280], R8 ;  /* 0x000280081c007388 */ /* 0x0001e40000000c00 */
[----:B------:R-:W-:Y:S02]  /*8a740*/  STS.128 [R28+0x300], R24 ;  /* 0x000300181c007388 */ /* 0x000fe40000000c00 */
[----:B------:R-:W-:Y:S01]  /*8a750*/  STS.128 [R28+0x380], R4 ;  /* 0x000380041c007388 */ /* 0x000fe20000000c00 */
[----:B------:R-:W-:Y:S06]  /*8a760*/  BAR.SYNC.DEFER_BLOCKING 0x0 ;  /* 0x0000000000007b1d */ /* 0x000fec0000010000 */
[----:B0-----:R-:W0:Y:S04]  /*8a770*/  S2R R8, SR_CTAID.Y ;  /* 0x0000000000087919 */ /* 0x001e280000002600 */
[----:B------:R-:W1:Y:S01]  /*8a780*/  LDS R3, [R3] ;  /* 0x0000000003037984 */ /* 0x000e620000000800 */
[C---:B------:R-:W-:Y:S01]  /*8a790*/  SHF.L.U32 R9, R2.reuse, 0x2, RZ ;  /* 0x0000000202097819 */ /* 0x040fe200000006ff */
[----:B------:R-:W-:-:S04]  /*8a7a0*/  IMAD.HI R11, R2, 0x4, RZ ;  /* 0x00000004020b7827 */ /* 0x000fc800078e02ff */
[----:B0-----:R-:W-:-:S05]  /*8a7b0*/  IMAD R0, R8, c[0x0][0x1cc], RZ ;  /* 0x0000730008007a24 */ /* 0x001fca00078e02ff */
[C---:B------:R-:W-:Y:S01]  /*8a7c0*/  SHF.L.U32 R8, R0.reuse, 0x2, RZ ;  /* 0x0000000200087819 */ /* 0x040fe200000006ff */
[----:B------:R-:W-:-:S03]  /*8a7d0*/  IMAD.HI R0, R0, 0x4, RZ ;  /* 0x0000000400007827 */ /* 0x000fc600078e02ff */
[----:B------:R-:W-:-:S04]  /*8a7e0*/  IADD3 R8, P0, P1, R9, c[0x0][0x180], R8 ;  /* 0x0000600009087a10 */ /* 0x000fc8000791e008 */
[----:B------:R-:W-:-:S05]  /*8a7f0*/  IADD3.X R9, R11, c[0x0][0x184], R0, P0, P1 ;  /* 0x000061000b097a10 */ /* 0x000fca00007e2400 */
[----:B-1----:R-:W-:Y:S01]  /*8a800*/  STG.E [R8.64], R3 ;  /* 0x0000000308007986 */ /* 0x002fe2000c101904 */
[----:B------:R-:W-:Y:S05]  /*8a810*/  EXIT ;  /* 0x000000000000794d */ /* 0x000fea0003800000 */
.L_x_2:
[----:B------:R-:W-:-:S00]  /*8a820*/  BRA `(.L_x_2) ;  /* 0xfffffff000007947 */ /* 0x000fc0000383ffff */
[----:B------:R-:W-:-:S00]  /*8a830*/  NOP ;  /* 0x0000000000007918 */ /* 0x000fc00000000000 */
        /* <DEDUP_REMOVED lines=12> */
.L_x_3:


//--------------------- .nv.global.init           --------------------------
	.section	.nv.global.init,"aw",@progbits
.nv.global.init:
	.type		_$_str,@object
	.size		_$_str,(.L_0 - _$_str)
_$_str:
        /*0000*/ 	.byte	0x5f, 0x5f, 0x43, 0x55, 0x44, 0x41, 0x5f, 0x46, 0x54, 0x5a, 0x00
.L_0:


//--------------------- .nv.shared.attn_fwd       --------------------------
	.section	.nv.shared.attn_fwd,"aw",@nobits
	.sectionflags	@""
	.align	16
